//
// Generated by NVIDIA NVVM Compiler
//
// Compiler Build ID: CL-36424714
// Cuda compilation tools, release 13.0, V13.0.88
// Based on NVVM 20.0.0
//

.version 9.0
.target sm_100
.address_size 64

	// .globl	_Z7gpu_sinPfiif
// _ZZN3cub18CUB_300001_SM_10006detail6reduce28DeviceReduceSingleTileKernelINS2_10policy_hubIfjN4cuda3std3__44plusIfEEE10Policy1000EN6thrust24THRUST_300001_SM_1000_NS6detail15normal_iteratorINSD_10device_ptrIfEEEEPfjS9_ffNS7_10__identityEEEvT0_T1_T2_T3_T4_T6_E12temp_storage has been demoted
// _ZZN3cub18CUB_300001_SM_10006detail6reduce18DeviceReduceKernelINS2_10policy_hubIfjN4cuda3std3__44plusIfEEE10Policy1000EN6thrust24THRUST_300001_SM_1000_NS6detail15normal_iteratorINSD_10device_ptrIfEEEEjS9_fNS7_10__identityEEEvT0_PT3_T1_NS0_13GridEvenShareISN_EET2_T4_E12temp_storage has been demoted
// _ZZN3cub18CUB_300001_SM_10006detail6reduce28DeviceReduceSingleTileKernelINS2_10policy_hubIfjN4cuda3std3__44plusIfEEE10Policy1000EPfSC_iS9_ffNS7_10__identityEEEvT0_T1_T2_T3_T4_T6_E12temp_storage has been demoted
// _ZZN3cub18CUB_300001_SM_10006detail6reduce28DeviceReduceSingleTileKernelINS2_10policy_hubIfyN4cuda3std3__44plusIfEEE10Policy1000EN6thrust24THRUST_300001_SM_1000_NS6detail15normal_iteratorINSD_10device_ptrIfEEEEPfyS9_ffNS7_10__identityEEEvT0_T1_T2_T3_T4_T6_E12temp_storage has been demoted
// _ZZN3cub18CUB_300001_SM_10006detail6reduce18DeviceReduceKernelINS2_10policy_hubIfyN4cuda3std3__44plusIfEEE10Policy1000EN6thrust24THRUST_300001_SM_1000_NS6detail15normal_iteratorINSD_10device_ptrIfEEEEyS9_fNS7_10__identityEEEvT0_PT3_T1_NS0_13GridEvenShareISN_EET2_T4_E12temp_storage has been demoted
// _ZZN3cub18CUB_300001_SM_10006detail6reduce28DeviceReduceSingleTileKernelINS2_10policy_hubIfyN4cuda3std3__44plusIfEEE10Policy1000EPfSC_iS9_ffNS7_10__identityEEEvT0_T1_T2_T3_T4_T6_E12temp_storage has been demoted
.global .align 1 .b8 _ZN30_INTERNAL_90ccd298_4_k_cu_main4cuda3std3__45__cpo5beginE[1];
.global .align 1 .b8 _ZN30_INTERNAL_90ccd298_4_k_cu_main4cuda3std3__45__cpo3endE[1];
.global .align 1 .b8 _ZN30_INTERNAL_90ccd298_4_k_cu_main4cuda3std3__45__cpo6cbeginE[1];
.global .align 1 .b8 _ZN30_INTERNAL_90ccd298_4_k_cu_main4cuda3std3__45__cpo4cendE[1];
.global .align 1 .b8 _ZN30_INTERNAL_90ccd298_4_k_cu_main4cuda3std3__45__cpo6rbeginE[1];
.global .align 1 .b8 _ZN30_INTERNAL_90ccd298_4_k_cu_main4cuda3std3__45__cpo4rendE[1];
.global .align 1 .b8 _ZN30_INTERNAL_90ccd298_4_k_cu_main4cuda3std3__45__cpo7crbeginE[1];
.global .align 1 .b8 _ZN30_INTERNAL_90ccd298_4_k_cu_main4cuda3std3__45__cpo5crendE[1];
.global .align 1 .b8 _ZN30_INTERNAL_90ccd298_4_k_cu_main4cuda3std3__432_GLOBAL__N__90ccd298_4_k_cu_main6ignoreE[1];
.global .align 1 .b8 _ZN30_INTERNAL_90ccd298_4_k_cu_main4cuda3std3__419piecewise_constructE[1];
.global .align 1 .b8 _ZN30_INTERNAL_90ccd298_4_k_cu_main4cuda3std3__48in_placeE[1];
.global .align 1 .b8 _ZN30_INTERNAL_90ccd298_4_k_cu_main4cuda3std3__420unreachable_sentinelE[1];
.global .align 1 .b8 _ZN30_INTERNAL_90ccd298_4_k_cu_main4cuda3std3__47nulloptE[1];
.global .align 1 .b8 _ZN30_INTERNAL_90ccd298_4_k_cu_main4cuda3std3__48unexpectE[1];
.global .align 1 .b8 _ZN30_INTERNAL_90ccd298_4_k_cu_main4cuda3std6ranges3__45__cpo4swapE[1];
.global .align 1 .b8 _ZN30_INTERNAL_90ccd298_4_k_cu_main4cuda3std6ranges3__45__cpo9iter_moveE[1];
.global .align 1 .b8 _ZN30_INTERNAL_90ccd298_4_k_cu_main4cuda3std6ranges3__45__cpo5beginE[1];
.global .align 1 .b8 _ZN30_INTERNAL_90ccd298_4_k_cu_main4cuda3std6ranges3__45__cpo3endE[1];
.global .align 1 .b8 _ZN30_INTERNAL_90ccd298_4_k_cu_main4cuda3std6ranges3__45__cpo6cbeginE[1];
.global .align 1 .b8 _ZN30_INTERNAL_90ccd298_4_k_cu_main4cuda3std6ranges3__45__cpo4cendE[1];
.global .align 1 .b8 _ZN30_INTERNAL_90ccd298_4_k_cu_main4cuda3std6ranges3__45__cpo7advanceE[1];
.global .align 1 .b8 _ZN30_INTERNAL_90ccd298_4_k_cu_main4cuda3std6ranges3__45__cpo9iter_swapE[1];
.global .align 1 .b8 _ZN30_INTERNAL_90ccd298_4_k_cu_main4cuda3std6ranges3__45__cpo4nextE[1];
.global .align 1 .b8 _ZN30_INTERNAL_90ccd298_4_k_cu_main4cuda3std6ranges3__45__cpo4prevE[1];
.global .align 1 .b8 _ZN30_INTERNAL_90ccd298_4_k_cu_main4cuda3std6ranges3__45__cpo4dataE[1];
.global .align 1 .b8 _ZN30_INTERNAL_90ccd298_4_k_cu_main4cuda3std6ranges3__45__cpo5cdataE[1];
.global .align 1 .b8 _ZN30_INTERNAL_90ccd298_4_k_cu_main4cuda3std6ranges3__45__cpo4sizeE[1];
.global .align 1 .b8 _ZN30_INTERNAL_90ccd298_4_k_cu_main4cuda3std6ranges3__45__cpo5ssizeE[1];
.global .align 1 .b8 _ZN30_INTERNAL_90ccd298_4_k_cu_main4cuda3std6ranges3__45__cpo8distanceE[1];
.global .align 1 .b8 _ZN30_INTERNAL_90ccd298_4_k_cu_main6thrust24THRUST_300001_SM_1000_NS8cuda_cub3parE[1];
.global .align 1 .b8 _ZN30_INTERNAL_90ccd298_4_k_cu_main6thrust24THRUST_300001_SM_1000_NS8cuda_cub10par_nosyncE[1];
.global .align 1 .b8 _ZN30_INTERNAL_90ccd298_4_k_cu_main6thrust24THRUST_300001_SM_1000_NS6system6detail10sequential3seqE[1];
.global .align 1 .b8 _ZN30_INTERNAL_90ccd298_4_k_cu_main6thrust24THRUST_300001_SM_1000_NS12placeholders2_1E[1];
.global .align 1 .b8 _ZN30_INTERNAL_90ccd298_4_k_cu_main6thrust24THRUST_300001_SM_1000_NS12placeholders2_2E[1];
.global .align 1 .b8 _ZN30_INTERNAL_90ccd298_4_k_cu_main6thrust24THRUST_300001_SM_1000_NS12placeholders2_3E[1];
.global .align 1 .b8 _ZN30_INTERNAL_90ccd298_4_k_cu_main6thrust24THRUST_300001_SM_1000_NS12placeholders2_4E[1];
.global .align 1 .b8 _ZN30_INTERNAL_90ccd298_4_k_cu_main6thrust24THRUST_300001_SM_1000_NS12placeholders2_5E[1];
.global .align 1 .b8 _ZN30_INTERNAL_90ccd298_4_k_cu_main6thrust24THRUST_300001_SM_1000_NS12placeholders2_6E[1];
.global .align 1 .b8 _ZN30_INTERNAL_90ccd298_4_k_cu_main6thrust24THRUST_300001_SM_1000_NS12placeholders2_7E[1];
.global .align 1 .b8 _ZN30_INTERNAL_90ccd298_4_k_cu_main6thrust24THRUST_300001_SM_1000_NS12placeholders2_8E[1];
.global .align 1 .b8 _ZN30_INTERNAL_90ccd298_4_k_cu_main6thrust24THRUST_300001_SM_1000_NS12placeholders2_9E[1];
.global .align 1 .b8 _ZN30_INTERNAL_90ccd298_4_k_cu_main6thrust24THRUST_300001_SM_1000_NS12placeholders3_10E[1];
.global .align 1 .b8 _ZN30_INTERNAL_90ccd298_4_k_cu_main6thrust24THRUST_300001_SM_1000_NS3seqE[1];

.visible .entry _Z7gpu_sinPfiif(
	.param .u64 .ptr .align 1 _Z7gpu_sinPfiif_param_0,
	.param .u32 _Z7gpu_sinPfiif_param_1,
	.param .u32 _Z7gpu_sinPfiif_param_2,
	.param .f32 _Z7gpu_sinPfiif_param_3
)
{
	.reg .pred 	%p<7>;
	.reg .b32 	%r<48>;
	.reg .b32 	%f<43>;
	.reg .b64 	%rd<5>;

	ld.param.u64 	%rd1, [_Z7gpu_sinPfiif_param_0];
	ld.param.u32 	%r20, [_Z7gpu_sinPfiif_param_1];
	ld.param.u32 	%r19, [_Z7gpu_sinPfiif_param_2];
	ld.param.f32 	%f15, [_Z7gpu_sinPfiif_param_3];
	mov.u32 	%r21, %ctaid.x;
	mov.u32 	%r22, %ntid.x;
	mov.u32 	%r23, %tid.x;
	mad.lo.s32 	%r1, %r21, %r22, %r23;
	setp.ge.s32 	%p1, %r1, %r20;
	@%p1 bra 	$L__BB0_10;
	cvt.rn.f32.s32 	%f16, %r1;
	mul.f32 	%f42, %f15, %f16;
	setp.lt.s32 	%p2, %r19, 2;
	@%p2 bra 	$L__BB0_9;
	neg.f32 	%f18, %f42;
	mul.f32 	%f2, %f42, %f18;
	add.s32 	%r2, %r19, -1;
	add.s32 	%r25, %r19, -2;
	and.b32  	%r3, %r2, 3;
	setp.lt.u32 	%p3, %r25, 3;
	mov.b32 	%r45, 1;
	mov.f32 	%f39, %f42;
	@%p3 bra 	$L__BB0_6;
	and.b32  	%r28, %r2, -4;
	neg.s32 	%r43, %r28;
	mov.b32 	%r44, 0;
	mov.b32 	%r42, 4;
	mov.f32 	%f39, %f42;
$L__BB0_4:
	add.s32 	%r29, %r42, -2;
	add.s32 	%r30, %r42, -1;
	mul.lo.s32 	%r31, %r30, %r29;
	cvt.rn.f32.u32 	%f19, %r31;
	div.rn.f32 	%f20, %f2, %f19;
	mul.f32 	%f21, %f39, %f20;
	add.f32 	%f22, %f42, %f21;
	add.s32 	%r32, %r42, 5;
	mad.lo.s32 	%r33, %r42, %r42, %r42;
	cvt.rn.f32.u32 	%f23, %r33;
	div.rn.f32 	%f24, %f2, %f23;
	mul.f32 	%f25, %f21, %f24;
	add.f32 	%f26, %f22, %f25;
	add.s32 	%r34, %r42, 2;
	add.s32 	%r35, %r42, 3;
	mul.lo.s32 	%r36, %r35, %r34;
	cvt.rn.f32.u32 	%f27, %r36;
	div.rn.f32 	%f28, %f2, %f27;
	mul.f32 	%f29, %f25, %f28;
	add.f32 	%f30, %f26, %f29;
	add.s32 	%r37, %r42, 4;
	mul.lo.s32 	%r38, %r32, %r37;
	cvt.rn.f32.u32 	%f31, %r38;
	div.rn.f32 	%f32, %f2, %f31;
	mul.f32 	%f39, %f29, %f32;
	add.f32 	%f42, %f30, %f39;
	add.s32 	%r44, %r44, 4;
	add.s32 	%r43, %r43, 4;
	add.s32 	%r42, %r42, 8;
	setp.ne.s32 	%p4, %r43, 0;
	@%p4 bra 	$L__BB0_4;
	add.s32 	%r45, %r44, 1;
$L__BB0_6:
	setp.eq.s32 	%p5, %r3, 0;
	@%p5 bra 	$L__BB0_9;
	shl.b32 	%r39, %r45, 1;
	or.b32  	%r47, %r39, 1;
	neg.s32 	%r46, %r3;
$L__BB0_8:
	.pragma "nounroll";
	add.s32 	%r40, %r47, -1;
	mul.lo.s32 	%r41, %r47, %r40;
	cvt.rn.f32.u32 	%f33, %r41;
	div.rn.f32 	%f34, %f2, %f33;
	mul.f32 	%f39, %f39, %f34;
	add.f32 	%f42, %f42, %f39;
	add.s32 	%r47, %r47, 2;
	add.s32 	%r46, %r46, 1;
	setp.ne.s32 	%p6, %r46, 0;
	@%p6 bra 	$L__BB0_8;
$L__BB0_9:
	cvta.to.global.u64 	%rd2, %rd1;
	mul.wide.s32 	%rd3, %r1, 4;
	add.s64 	%rd4, %rd2, %rd3;
	st.global.f32 	[%rd4], %f42;
$L__BB0_10:
	ret;

}
	// .globl	_ZN3cub18CUB_300001_SM_10006detail11EmptyKernelIvEEvv
.visible .entry _ZN3cub18CUB_300001_SM_10006detail11EmptyKernelIvEEvv()
{


	ret;

}
	// .globl	_ZN3cub18CUB_300001_SM_10006detail8for_each13static_kernelINS2_12policy_hub_t12policy_500_tEmN6thrust24THRUST_300001_SM_1000_NS8cuda_cub20__uninitialized_fill7functorINS7_10device_ptrIfEEfEEEEvT0_T1_
.visible .entry _ZN3cub18CUB_300001_SM_10006detail8for_each13static_kernelINS2_12policy_hub_t12policy_500_tEmN6thrust24THRUST_300001_SM_1000_NS8cuda_cub20__uninitialized_fill7functorINS7_10device_ptrIfEEfEEEEvT0_T1_(
	.param .u64 _ZN3cub18CUB_300001_SM_10006detail8for_each13static_kernelINS2_12policy_hub_t12policy_500_tEmN6thrust24THRUST_300001_SM_1000_NS8cuda_cub20__uninitialized_fill7functorINS7_10device_ptrIfEEfEEEEvT0_T1__param_0,
	.param .align 8 .b8 _ZN3cub18CUB_300001_SM_10006detail8for_each13static_kernelINS2_12policy_hub_t12policy_500_tEmN6thrust24THRUST_300001_SM_1000_NS8cuda_cub20__uninitialized_fill7functorINS7_10device_ptrIfEEfEEEEvT0_T1__param_1[16]
)
.maxntid 256
{
	.reg .pred 	%p<4>;
	.reg .b16 	%rs<5>;
	.reg .b32 	%r<10>;
	.reg .b32 	%f<3>;
	.reg .b64 	%rd<16>;

	ld.param.f32 	%f2, [_ZN3cub18CUB_300001_SM_10006detail8for_each13static_kernelINS2_12policy_hub_t12policy_500_tEmN6thrust24THRUST_300001_SM_1000_NS8cuda_cub20__uninitialized_fill7functorINS7_10device_ptrIfEEfEEEEvT0_T1__param_1+8];
	ld.param.u64 	%rd4, [_ZN3cub18CUB_300001_SM_10006detail8for_each13static_kernelINS2_12policy_hub_t12policy_500_tEmN6thrust24THRUST_300001_SM_1000_NS8cuda_cub20__uninitialized_fill7functorINS7_10device_ptrIfEEfEEEEvT0_T1__param_1];
	ld.param.u64 	%rd5, [_ZN3cub18CUB_300001_SM_10006detail8for_each13static_kernelINS2_12policy_hub_t12policy_500_tEmN6thrust24THRUST_300001_SM_1000_NS8cuda_cub20__uninitialized_fill7functorINS7_10device_ptrIfEEfEEEEvT0_T1__param_0];
	mov.u32 	%r7, %ctaid.x;
	mul.wide.u32 	%rd1, %r7, 512;
	sub.s64 	%rd2, %rd5, %rd1;
	setp.lt.u64 	%p1, %rd2, 512;
	@%p1 bra 	$L__BB2_2;
	mov.u32 	%r9, %tid.x;
	cvta.to.global.u64 	%rd11, %rd4;
	cvt.u64.u32 	%rd12, %r9;
	add.s64 	%rd13, %rd1, %rd12;
	shl.b64 	%rd14, %rd13, 2;
	add.s64 	%rd15, %rd11, %rd14;
	st.global.f32 	[%rd15], %f2;
	st.global.f32 	[%rd15+1024], %f2;
	bra.uni 	$L__BB2_6;
$L__BB2_2:
	cvta.to.global.u64 	%rd6, %rd4;
	mov.u32 	%r1, %tid.x;
	cvt.u64.u32 	%rd7, %r1;
	setp.le.u64 	%p2, %rd2, %rd7;
	add.s64 	%rd8, %rd1, %rd7;
	shl.b64 	%rd9, %rd8, 2;
	add.s64 	%rd3, %rd6, %rd9;
	@%p2 bra 	$L__BB2_4;
	st.global.f32 	[%rd3], %f2;
$L__BB2_4:
	add.s32 	%r8, %r1, 256;
	cvt.u64.u32 	%rd10, %r8;
	setp.le.u64 	%p3, %rd2, %rd10;
	@%p3 bra 	$L__BB2_6;
	st.global.f32 	[%rd3+1024], %f2;
$L__BB2_6:
	ret;

}
	// .globl	_ZN3cub18CUB_300001_SM_10006detail6reduce28DeviceReduceSingleTileKernelINS2_10policy_hubIfjN4cuda3std3__44plusIfEEE10Policy1000EN6thrust24THRUST_300001_SM_1000_NS6detail15normal_iteratorINSD_10device_ptrIfEEEEPfjS9_ffNS7_10__identityEEEvT0_T1_T2_T3_T4_T6_
.visible .entry _ZN3cub18CUB_300001_SM_10006detail6reduce28DeviceReduceSingleTileKernelINS2_10policy_hubIfjN4cuda3std3__44plusIfEEE10Policy1000EN6thrust24THRUST_300001_SM_1000_NS6detail15normal_iteratorINSD_10device_ptrIfEEEEPfjS9_ffNS7_10__identityEEEvT0_T1_T2_T3_T4_T6_(
	.param .align 8 .b8 _ZN3cub18CUB_300001_SM_10006detail6reduce28DeviceReduceSingleTileKernelINS2_10policy_hubIfjN4cuda3std3__44plusIfEEE10Policy1000EN6thrust24THRUST_300001_SM_1000_NS6detail15normal_iteratorINSD_10device_ptrIfEEEEPfjS9_ffNS7_10__identityEEEvT0_T1_T2_T3_T4_T6__param_0[8],
	.param .u64 .ptr .align 1 _ZN3cub18CUB_300001_SM_10006detail6reduce28DeviceReduceSingleTileKernelINS2_10policy_hubIfjN4cuda3std3__44plusIfEEE10Policy1000EN6thrust24THRUST_300001_SM_1000_NS6detail15normal_iteratorINSD_10device_ptrIfEEEEPfjS9_ffNS7_10__identityEEEvT0_T1_T2_T3_T4_T6__param_1,
	.param .u32 _ZN3cub18CUB_300001_SM_10006detail6reduce28DeviceReduceSingleTileKernelINS2_10policy_hubIfjN4cuda3std3__44plusIfEEE10Policy1000EN6thrust24THRUST_300001_SM_1000_NS6detail15normal_iteratorINSD_10device_ptrIfEEEEPfjS9_ffNS7_10__identityEEEvT0_T1_T2_T3_T4_T6__param_2,
	.param .align 1 .b8 _ZN3cub18CUB_300001_SM_10006detail6reduce28DeviceReduceSingleTileKernelINS2_10policy_hubIfjN4cuda3std3__44plusIfEEE10Policy1000EN6thrust24THRUST_300001_SM_1000_NS6detail15normal_iteratorINSD_10device_ptrIfEEEEPfjS9_ffNS7_10__identityEEEvT0_T1_T2_T3_T4_T6__param_3[1],
	.param .f32 _ZN3cub18CUB_300001_SM_10006detail6reduce28DeviceReduceSingleTileKernelINS2_10policy_hubIfjN4cuda3std3__44plusIfEEE10Policy1000EN6thrust24THRUST_300001_SM_1000_NS6detail15normal_iteratorINSD_10device_ptrIfEEEEPfjS9_ffNS7_10__identityEEEvT0_T1_T2_T3_T4_T6__param_4,
	.param .align 1 .b8 _ZN3cub18CUB_300001_SM_10006detail6reduce28DeviceReduceSingleTileKernelINS2_10policy_hubIfjN4cuda3std3__44plusIfEEE10Policy1000EN6thrust24THRUST_300001_SM_1000_NS6detail15normal_iteratorINSD_10device_ptrIfEEEEPfjS9_ffNS7_10__identityEEEvT0_T1_T2_T3_T4_T6__param_5[1]
)
.maxntid 512
.minnctapersm 1
{
	.reg .pred 	%p<67>;
	.reg .b32 	%r<211>;
	.reg .b32 	%f<384>;
	.reg .b64 	%rd<84>;
	// demoted variable
	.shared .align 4 .b8 _ZZN3cub18CUB_300001_SM_10006detail6reduce28DeviceReduceSingleTileKernelINS2_10policy_hubIfjN4cuda3std3__44plusIfEEE10Policy1000EN6thrust24THRUST_300001_SM_1000_NS6detail15normal_iteratorINSD_10device_ptrIfEEEEPfjS9_ffNS7_10__identityEEEvT0_T1_T2_T3_T4_T6_E12temp_storage[84];
	ld.param.u64 	%rd9, [_ZN3cub18CUB_300001_SM_10006detail6reduce28DeviceReduceSingleTileKernelINS2_10policy_hubIfjN4cuda3std3__44plusIfEEE10Policy1000EN6thrust24THRUST_300001_SM_1000_NS6detail15normal_iteratorINSD_10device_ptrIfEEEEPfjS9_ffNS7_10__identityEEEvT0_T1_T2_T3_T4_T6__param_0];
	ld.param.u64 	%rd10, [_ZN3cub18CUB_300001_SM_10006detail6reduce28DeviceReduceSingleTileKernelINS2_10policy_hubIfjN4cuda3std3__44plusIfEEE10Policy1000EN6thrust24THRUST_300001_SM_1000_NS6detail15normal_iteratorINSD_10device_ptrIfEEEEPfjS9_ffNS7_10__identityEEEvT0_T1_T2_T3_T4_T6__param_1];
	ld.param.u32 	%r51, [_ZN3cub18CUB_300001_SM_10006detail6reduce28DeviceReduceSingleTileKernelINS2_10policy_hubIfjN4cuda3std3__44plusIfEEE10Policy1000EN6thrust24THRUST_300001_SM_1000_NS6detail15normal_iteratorINSD_10device_ptrIfEEEEPfjS9_ffNS7_10__identityEEEvT0_T1_T2_T3_T4_T6__param_2];
	ld.param.f32 	%f42, [_ZN3cub18CUB_300001_SM_10006detail6reduce28DeviceReduceSingleTileKernelINS2_10policy_hubIfjN4cuda3std3__44plusIfEEE10Policy1000EN6thrust24THRUST_300001_SM_1000_NS6detail15normal_iteratorINSD_10device_ptrIfEEEEPfjS9_ffNS7_10__identityEEEvT0_T1_T2_T3_T4_T6__param_4];
	cvta.to.global.u64 	%rd1, %rd10;
	setp.ne.s32 	%p1, %r51, 0;
	@%p1 bra 	$L__BB3_3;
	mov.u32 	%r193, %tid.x;
	setp.ne.s32 	%p66, %r193, 0;
	@%p66 bra 	$L__BB3_52;
	st.global.f32 	[%rd1], %f42;
	bra.uni 	$L__BB3_52;
$L__BB3_3:
	cvta.to.global.u64 	%rd2, %rd9;
	setp.gt.u32 	%p2, %r51, 8191;
	@%p2 bra 	$L__BB3_28;
	mov.u32 	%r1, %tid.x;
	setp.ge.u32 	%p24, %r1, %r51;
	mov.f32 	%f371, 0f00000000;
	mov.u32 	%r197, %r1;
	@%p24 bra 	$L__BB3_6;
	mul.wide.u32 	%rd73, %r1, 4;
	add.s64 	%rd74, %rd2, %rd73;
	ld.global.f32 	%f371, [%rd74];
	add.s32 	%r197, %r1, 512;
$L__BB3_6:
	setp.ge.u32 	%p25, %r197, %r51;
	@%p25 bra 	$L__BB3_19;
	not.b32 	%r120, %r197;
	add.s32 	%r121, %r51, %r120;
	shr.u32 	%r122, %r121, 9;
	add.s32 	%r4, %r122, 1;
	and.b32  	%r5, %r4, 15;
	setp.lt.u32 	%p26, %r121, 7680;
	@%p26 bra 	$L__BB3_10;
	and.b32  	%r123, %r4, 16777200;
	neg.s32 	%r195, %r123;
	mul.wide.u32 	%rd75, %r197, 4;
	add.s64 	%rd76, %rd75, %rd2;
	add.s64 	%rd82, %rd76, 16384;
$L__BB3_9:
	.pragma "nounroll";
	ld.global.f32 	%f205, [%rd82+-16384];
	add.f32 	%f206, %f371, %f205;
	ld.global.f32 	%f207, [%rd82+-14336];
	add.f32 	%f208, %f206, %f207;
	ld.global.f32 	%f209, [%rd82+-12288];
	add.f32 	%f210, %f208, %f209;
	ld.global.f32 	%f211, [%rd82+-10240];
	add.f32 	%f212, %f210, %f211;
	ld.global.f32 	%f213, [%rd82+-8192];
	add.f32 	%f214, %f212, %f213;
	ld.global.f32 	%f215, [%rd82+-6144];
	add.f32 	%f216, %f214, %f215;
	ld.global.f32 	%f217, [%rd82+-4096];
	add.f32 	%f218, %f216, %f217;
	ld.global.f32 	%f219, [%rd82+-2048];
	add.f32 	%f220, %f218, %f219;
	ld.global.f32 	%f221, [%rd82];
	add.f32 	%f222, %f220, %f221;
	ld.global.f32 	%f223, [%rd82+2048];
	add.f32 	%f224, %f222, %f223;
	ld.global.f32 	%f225, [%rd82+4096];
	add.f32 	%f226, %f224, %f225;
	ld.global.f32 	%f227, [%rd82+6144];
	add.f32 	%f228, %f226, %f227;
	ld.global.f32 	%f229, [%rd82+8192];
	add.f32 	%f230, %f228, %f229;
	ld.global.f32 	%f231, [%rd82+10240];
	add.f32 	%f232, %f230, %f231;
	ld.global.f32 	%f233, [%rd82+12288];
	add.f32 	%f234, %f232, %f233;
	ld.global.f32 	%f235, [%rd82+14336];
	add.f32 	%f371, %f234, %f235;
	add.s32 	%r197, %r197, 8192;
	add.s32 	%r195, %r195, 16;
	add.s64 	%rd82, %rd82, 32768;
	setp.ne.s32 	%p27, %r195, 0;
	@%p27 bra 	$L__BB3_9;
$L__BB3_10:
	setp.eq.s32 	%p28, %r5, 0;
	@%p28 bra 	$L__BB3_19;
	and.b32  	%r12, %r4, 7;
	setp.lt.u32 	%p29, %r5, 8;
	@%p29 bra 	$L__BB3_13;
	mul.wide.u32 	%rd77, %r197, 4;
	add.s64 	%rd78, %rd2, %rd77;
	ld.global.f32 	%f237, [%rd78];
	add.f32 	%f238, %f371, %f237;
	ld.global.f32 	%f239, [%rd78+2048];
	add.f32 	%f240, %f238, %f239;
	ld.global.f32 	%f241, [%rd78+4096];
	add.f32 	%f242, %f240, %f241;
	ld.global.f32 	%f243, [%rd78+6144];
	add.f32 	%f244, %f242, %f243;
	ld.global.f32 	%f245, [%rd78+8192];
	add.f32 	%f246, %f244, %f245;
	ld.global.f32 	%f247, [%rd78+10240];
	add.f32 	%f248, %f246, %f247;
	ld.global.f32 	%f249, [%rd78+12288];
	add.f32 	%f250, %f248, %f249;
	ld.global.f32 	%f251, [%rd78+14336];
	add.f32 	%f371, %f250, %f251;
	add.s32 	%r197, %r197, 4096;
$L__BB3_13:
	setp.eq.s32 	%p30, %r12, 0;
	@%p30 bra 	$L__BB3_19;
	and.b32  	%r15, %r4, 3;
	setp.lt.u32 	%p31, %r12, 4;
	@%p31 bra 	$L__BB3_16;
	mul.wide.u32 	%rd79, %r197, 4;
	add.s64 	%rd80, %rd2, %rd79;
	ld.global.f32 	%f253, [%rd80];
	add.f32 	%f254, %f371, %f253;
	ld.global.f32 	%f255, [%rd80+2048];
	add.f32 	%f256, %f254, %f255;
	ld.global.f32 	%f257, [%rd80+4096];
	add.f32 	%f258, %f256, %f257;
	ld.global.f32 	%f259, [%rd80+6144];
	add.f32 	%f371, %f258, %f259;
	add.s32 	%r197, %r197, 2048;
$L__BB3_16:
	setp.eq.s32 	%p32, %r15, 0;
	@%p32 bra 	$L__BB3_19;
	mul.wide.u32 	%rd81, %r197, 4;
	add.s64 	%rd83, %rd2, %rd81;
	neg.s32 	%r200, %r15;
$L__BB3_18:
	.pragma "nounroll";
	ld.global.f32 	%f260, [%rd83];
	add.f32 	%f371, %f371, %f260;
	add.s64 	%rd83, %rd83, 2048;
	add.s32 	%r200, %r200, 1;
	setp.ne.s32 	%p33, %r200, 0;
	@%p33 bra 	$L__BB3_18;
$L__BB3_19:
	setp.lt.u32 	%p34, %r51, 512;
	@%p34 bra 	$L__BB3_24;
	// begin inline asm
	mov.u32 %r162, %laneid;
	// end inline asm
	mov.b32 	%r164, %f371;
	mov.b32 	%r165, 1;
	mov.b32 	%r186, 31;
	mov.b32 	%r187, -1;
	// begin inline asm
	shfl.sync.down.b32 %r163, %r164, %r165, %r186, %r187;
	// end inline asm
	setp.gt.s32 	%p58, %r162, 30;
	mov.b32 	%f319, %r163;
	add.f32 	%f320, %f371, %f319;
	selp.f32 	%f321, %f371, %f320, %p58;
	mov.b32 	%r169, %f321;
	mov.b32 	%r170, 2;
	// begin inline asm
	shfl.sync.down.b32 %r168, %r169, %r170, %r186, %r187;
	// end inline asm
	setp.gt.s32 	%p59, %r162, 29;
	mov.b32 	%f322, %r168;
	add.f32 	%f323, %f321, %f322;
	selp.f32 	%f324, %f321, %f323, %p59;
	mov.b32 	%r174, %f324;
	mov.b32 	%r175, 4;
	// begin inline asm
	shfl.sync.down.b32 %r173, %r174, %r175, %r186, %r187;
	// end inline asm
	setp.gt.s32 	%p60, %r162, 27;
	mov.b32 	%f325, %r173;
	add.f32 	%f326, %f324, %f325;
	selp.f32 	%f327, %f324, %f326, %p60;
	mov.b32 	%r179, %f327;
	mov.b32 	%r180, 8;
	// begin inline asm
	shfl.sync.down.b32 %r178, %r179, %r180, %r186, %r187;
	// end inline asm
	setp.gt.s32 	%p61, %r162, 23;
	mov.b32 	%f328, %r178;
	add.f32 	%f329, %f327, %f328;
	selp.f32 	%f330, %f327, %f329, %p61;
	mov.b32 	%r184, %f330;
	mov.b32 	%r185, 16;
	// begin inline asm
	shfl.sync.down.b32 %r183, %r184, %r185, %r186, %r187;
	// end inline asm
	setp.gt.s32 	%p62, %r162, 15;
	mov.b32 	%f331, %r183;
	add.f32 	%f16, %f330, %f331;
	selp.f32 	%f383, %f330, %f16, %p62;
	setp.ne.s32 	%p63, %r162, 0;
	@%p63 bra 	$L__BB3_22;
	shr.u32 	%r188, %r1, 3;
	and.b32  	%r189, %r188, 124;
	mov.u32 	%r190, _ZZN3cub18CUB_300001_SM_10006detail6reduce28DeviceReduceSingleTileKernelINS2_10policy_hubIfjN4cuda3std3__44plusIfEEE10Policy1000EN6thrust24THRUST_300001_SM_1000_NS6detail15normal_iteratorINSD_10device_ptrIfEEEEPfjS9_ffNS7_10__identityEEEvT0_T1_T2_T3_T4_T6_E12temp_storage;
	add.s32 	%r191, %r190, %r189;
	st.shared.f32 	[%r191+16], %f16;
$L__BB3_22:
	bar.sync 	0;
	setp.ne.s32 	%p64, %r1, 0;
	@%p64 bra 	$L__BB3_50;
	ld.shared.f32 	%f332, [_ZZN3cub18CUB_300001_SM_10006detail6reduce28DeviceReduceSingleTileKernelINS2_10policy_hubIfjN4cuda3std3__44plusIfEEE10Policy1000EN6thrust24THRUST_300001_SM_1000_NS6detail15normal_iteratorINSD_10device_ptrIfEEEEPfjS9_ffNS7_10__identityEEEvT0_T1_T2_T3_T4_T6_E12temp_storage+20];
	add.f32 	%f333, %f383, %f332;
	ld.shared.f32 	%f334, [_ZZN3cub18CUB_300001_SM_10006detail6reduce28DeviceReduceSingleTileKernelINS2_10policy_hubIfjN4cuda3std3__44plusIfEEE10Policy1000EN6thrust24THRUST_300001_SM_1000_NS6detail15normal_iteratorINSD_10device_ptrIfEEEEPfjS9_ffNS7_10__identityEEEvT0_T1_T2_T3_T4_T6_E12temp_storage+24];
	add.f32 	%f335, %f333, %f334;
	ld.shared.f32 	%f336, [_ZZN3cub18CUB_300001_SM_10006detail6reduce28DeviceReduceSingleTileKernelINS2_10policy_hubIfjN4cuda3std3__44plusIfEEE10Policy1000EN6thrust24THRUST_300001_SM_1000_NS6detail15normal_iteratorINSD_10device_ptrIfEEEEPfjS9_ffNS7_10__identityEEEvT0_T1_T2_T3_T4_T6_E12temp_storage+28];
	add.f32 	%f337, %f335, %f336;
	ld.shared.f32 	%f338, [_ZZN3cub18CUB_300001_SM_10006detail6reduce28DeviceReduceSingleTileKernelINS2_10policy_hubIfjN4cuda3std3__44plusIfEEE10Policy1000EN6thrust24THRUST_300001_SM_1000_NS6detail15normal_iteratorINSD_10device_ptrIfEEEEPfjS9_ffNS7_10__identityEEEvT0_T1_T2_T3_T4_T6_E12temp_storage+32];
	add.f32 	%f339, %f337, %f338;
	ld.shared.f32 	%f340, [_ZZN3cub18CUB_300001_SM_10006detail6reduce28DeviceReduceSingleTileKernelINS2_10policy_hubIfjN4cuda3std3__44plusIfEEE10Policy1000EN6thrust24THRUST_300001_SM_1000_NS6detail15normal_iteratorINSD_10device_ptrIfEEEEPfjS9_ffNS7_10__identityEEEvT0_T1_T2_T3_T4_T6_E12temp_storage+36];
	add.f32 	%f341, %f339, %f340;
	ld.shared.f32 	%f342, [_ZZN3cub18CUB_300001_SM_10006detail6reduce28DeviceReduceSingleTileKernelINS2_10policy_hubIfjN4cuda3std3__44plusIfEEE10Policy1000EN6thrust24THRUST_300001_SM_1000_NS6detail15normal_iteratorINSD_10device_ptrIfEEEEPfjS9_ffNS7_10__identityEEEvT0_T1_T2_T3_T4_T6_E12temp_storage+40];
	add.f32 	%f343, %f341, %f342;
	ld.shared.f32 	%f344, [_ZZN3cub18CUB_300001_SM_10006detail6reduce28DeviceReduceSingleTileKernelINS2_10policy_hubIfjN4cuda3std3__44plusIfEEE10Policy1000EN6thrust24THRUST_300001_SM_1000_NS6detail15normal_iteratorINSD_10device_ptrIfEEEEPfjS9_ffNS7_10__identityEEEvT0_T1_T2_T3_T4_T6_E12temp_storage+44];
	add.f32 	%f345, %f343, %f344;
	ld.shared.f32 	%f346, [_ZZN3cub18CUB_300001_SM_10006detail6reduce28DeviceReduceSingleTileKernelINS2_10policy_hubIfjN4cuda3std3__44plusIfEEE10Policy1000EN6thrust24THRUST_300001_SM_1000_NS6detail15normal_iteratorINSD_10device_ptrIfEEEEPfjS9_ffNS7_10__identityEEEvT0_T1_T2_T3_T4_T6_E12temp_storage+48];
	add.f32 	%f347, %f345, %f346;
	ld.shared.f32 	%f348, [_ZZN3cub18CUB_300001_SM_10006detail6reduce28DeviceReduceSingleTileKernelINS2_10policy_hubIfjN4cuda3std3__44plusIfEEE10Policy1000EN6thrust24THRUST_300001_SM_1000_NS6detail15normal_iteratorINSD_10device_ptrIfEEEEPfjS9_ffNS7_10__identityEEEvT0_T1_T2_T3_T4_T6_E12temp_storage+52];
	add.f32 	%f349, %f347, %f348;
	ld.shared.f32 	%f350, [_ZZN3cub18CUB_300001_SM_10006detail6reduce28DeviceReduceSingleTileKernelINS2_10policy_hubIfjN4cuda3std3__44plusIfEEE10Policy1000EN6thrust24THRUST_300001_SM_1000_NS6detail15normal_iteratorINSD_10device_ptrIfEEEEPfjS9_ffNS7_10__identityEEEvT0_T1_T2_T3_T4_T6_E12temp_storage+56];
	add.f32 	%f351, %f349, %f350;
	ld.shared.f32 	%f352, [_ZZN3cub18CUB_300001_SM_10006detail6reduce28DeviceReduceSingleTileKernelINS2_10policy_hubIfjN4cuda3std3__44plusIfEEE10Policy1000EN6thrust24THRUST_300001_SM_1000_NS6detail15normal_iteratorINSD_10device_ptrIfEEEEPfjS9_ffNS7_10__identityEEEvT0_T1_T2_T3_T4_T6_E12temp_storage+60];
	add.f32 	%f353, %f351, %f352;
	ld.shared.f32 	%f354, [_ZZN3cub18CUB_300001_SM_10006detail6reduce28DeviceReduceSingleTileKernelINS2_10policy_hubIfjN4cuda3std3__44plusIfEEE10Policy1000EN6thrust24THRUST_300001_SM_1000_NS6detail15normal_iteratorINSD_10device_ptrIfEEEEPfjS9_ffNS7_10__identityEEEvT0_T1_T2_T3_T4_T6_E12temp_storage+64];
	add.f32 	%f355, %f353, %f354;
	ld.shared.f32 	%f356, [_ZZN3cub18CUB_300001_SM_10006detail6reduce28DeviceReduceSingleTileKernelINS2_10policy_hubIfjN4cuda3std3__44plusIfEEE10Policy1000EN6thrust24THRUST_300001_SM_1000_NS6detail15normal_iteratorINSD_10device_ptrIfEEEEPfjS9_ffNS7_10__identityEEEvT0_T1_T2_T3_T4_T6_E12temp_storage+68];
	add.f32 	%f357, %f355, %f356;
	ld.shared.f32 	%f358, [_ZZN3cub18CUB_300001_SM_10006detail6reduce28DeviceReduceSingleTileKernelINS2_10policy_hubIfjN4cuda3std3__44plusIfEEE10Policy1000EN6thrust24THRUST_300001_SM_1000_NS6detail15normal_iteratorINSD_10device_ptrIfEEEEPfjS9_ffNS7_10__identityEEEvT0_T1_T2_T3_T4_T6_E12temp_storage+72];
	add.f32 	%f359, %f357, %f358;
	ld.shared.f32 	%f360, [_ZZN3cub18CUB_300001_SM_10006detail6reduce28DeviceReduceSingleTileKernelINS2_10policy_hubIfjN4cuda3std3__44plusIfEEE10Policy1000EN6thrust24THRUST_300001_SM_1000_NS6detail15normal_iteratorINSD_10device_ptrIfEEEEPfjS9_ffNS7_10__identityEEEvT0_T1_T2_T3_T4_T6_E12temp_storage+76];
	add.f32 	%f383, %f359, %f360;
	bra.uni 	$L__BB3_50;
$L__BB3_24:
	// begin inline asm
	mov.u32 %r124, %laneid;
	// end inline asm
	and.b32  	%r150, %r1, 992;
	add.s32 	%r151, %r150, 32;
	setp.gt.u32 	%p35, %r151, %r51;
	not.b32 	%r152, %r150;
	add.s32 	%r153, %r51, %r152;
	selp.b32 	%r148, %r153, 31, %p35;
	mov.b32 	%r126, %f371;
	mov.b32 	%r127, 1;
	mov.b32 	%r149, -1;
	// begin inline asm
	shfl.sync.down.b32 %r125, %r126, %r127, %r148, %r149;
	// end inline asm
	setp.lt.s32 	%p36, %r124, %r148;
	mov.b32 	%f261, %r125;
	add.f32 	%f262, %f371, %f261;
	selp.f32 	%f263, %f262, %f371, %p36;
	mov.b32 	%r131, %f263;
	mov.b32 	%r132, 2;
	// begin inline asm
	shfl.sync.down.b32 %r130, %r131, %r132, %r148, %r149;
	// end inline asm
	add.s32 	%r154, %r124, 2;
	setp.gt.s32 	%p37, %r154, %r148;
	mov.b32 	%f264, %r130;
	add.f32 	%f265, %f263, %f264;
	selp.f32 	%f266, %f263, %f265, %p37;
	mov.b32 	%r136, %f266;
	mov.b32 	%r137, 4;
	// begin inline asm
	shfl.sync.down.b32 %r135, %r136, %r137, %r148, %r149;
	// end inline asm
	add.s32 	%r155, %r124, 4;
	setp.gt.s32 	%p38, %r155, %r148;
	mov.b32 	%f267, %r135;
	add.f32 	%f268, %f266, %f267;
	selp.f32 	%f269, %f266, %f268, %p38;
	mov.b32 	%r141, %f269;
	mov.b32 	%r142, 8;
	// begin inline asm
	shfl.sync.down.b32 %r140, %r141, %r142, %r148, %r149;
	// end inline asm
	add.s32 	%r156, %r124, 8;
	setp.gt.s32 	%p39, %r156, %r148;
	mov.b32 	%f270, %r140;
	add.f32 	%f271, %f269, %f270;
	selp.f32 	%f272, %f269, %f271, %p39;
	mov.b32 	%r146, %f272;
	mov.b32 	%r147, 16;
	// begin inline asm
	shfl.sync.down.b32 %r145, %r146, %r147, %r148, %r149;
	// end inline asm
	add.s32 	%r157, %r124, 16;
	setp.gt.s32 	%p40, %r157, %r148;
	mov.b32 	%f273, %r145;
	add.f32 	%f274, %f272, %f273;
	selp.f32 	%f383, %f272, %f274, %p40;
	setp.ne.s32 	%p41, %r124, 0;
	@%p41 bra 	$L__BB3_26;
	shr.u32 	%r158, %r1, 3;
	and.b32  	%r159, %r158, 124;
	mov.u32 	%r160, _ZZN3cub18CUB_300001_SM_10006detail6reduce28DeviceReduceSingleTileKernelINS2_10policy_hubIfjN4cuda3std3__44plusIfEEE10Policy1000EN6thrust24THRUST_300001_SM_1000_NS6detail15normal_iteratorINSD_10device_ptrIfEEEEPfjS9_ffNS7_10__identityEEEvT0_T1_T2_T3_T4_T6_E12temp_storage;
	add.s32 	%r161, %r160, %r159;
	st.shared.f32 	[%r161+16], %f383;
$L__BB3_26:
	bar.sync 	0;
	setp.ne.s32 	%p42, %r1, 0;
	@%p42 bra 	$L__BB3_50;
	setp.gt.u32 	%p43, %r51, 32;
	ld.shared.f32 	%f275, [_ZZN3cub18CUB_300001_SM_10006detail6reduce28DeviceReduceSingleTileKernelINS2_10policy_hubIfjN4cuda3std3__44plusIfEEE10Policy1000EN6thrust24THRUST_300001_SM_1000_NS6detail15normal_iteratorINSD_10device_ptrIfEEEEPfjS9_ffNS7_10__identityEEEvT0_T1_T2_T3_T4_T6_E12temp_storage+20];
	add.f32 	%f276, %f383, %f275;
	selp.f32 	%f277, %f276, %f383, %p43;
	setp.gt.u32 	%p44, %r51, 64;
	ld.shared.f32 	%f278, [_ZZN3cub18CUB_300001_SM_10006detail6reduce28DeviceReduceSingleTileKernelINS2_10policy_hubIfjN4cuda3std3__44plusIfEEE10Policy1000EN6thrust24THRUST_300001_SM_1000_NS6detail15normal_iteratorINSD_10device_ptrIfEEEEPfjS9_ffNS7_10__identityEEEvT0_T1_T2_T3_T4_T6_E12temp_storage+24];
	add.f32 	%f279, %f278, %f277;
	selp.f32 	%f280, %f279, %f277, %p44;
	setp.gt.u32 	%p45, %r51, 96;
	ld.shared.f32 	%f281, [_ZZN3cub18CUB_300001_SM_10006detail6reduce28DeviceReduceSingleTileKernelINS2_10policy_hubIfjN4cuda3std3__44plusIfEEE10Policy1000EN6thrust24THRUST_300001_SM_1000_NS6detail15normal_iteratorINSD_10device_ptrIfEEEEPfjS9_ffNS7_10__identityEEEvT0_T1_T2_T3_T4_T6_E12temp_storage+28];
	add.f32 	%f282, %f281, %f280;
	selp.f32 	%f283, %f282, %f280, %p45;
	setp.gt.u32 	%p46, %r51, 128;
	ld.shared.f32 	%f284, [_ZZN3cub18CUB_300001_SM_10006detail6reduce28DeviceReduceSingleTileKernelINS2_10policy_hubIfjN4cuda3std3__44plusIfEEE10Policy1000EN6thrust24THRUST_300001_SM_1000_NS6detail15normal_iteratorINSD_10device_ptrIfEEEEPfjS9_ffNS7_10__identityEEEvT0_T1_T2_T3_T4_T6_E12temp_storage+32];
	add.f32 	%f285, %f284, %f283;
	selp.f32 	%f286, %f285, %f283, %p46;
	setp.gt.u32 	%p47, %r51, 160;
	ld.shared.f32 	%f287, [_ZZN3cub18CUB_300001_SM_10006detail6reduce28DeviceReduceSingleTileKernelINS2_10policy_hubIfjN4cuda3std3__44plusIfEEE10Policy1000EN6thrust24THRUST_300001_SM_1000_NS6detail15normal_iteratorINSD_10device_ptrIfEEEEPfjS9_ffNS7_10__identityEEEvT0_T1_T2_T3_T4_T6_E12temp_storage+36];
	add.f32 	%f288, %f287, %f286;
	selp.f32 	%f289, %f288, %f286, %p47;
	setp.gt.u32 	%p48, %r51, 192;
	ld.shared.f32 	%f290, [_ZZN3cub18CUB_300001_SM_10006detail6reduce28DeviceReduceSingleTileKernelINS2_10policy_hubIfjN4cuda3std3__44plusIfEEE10Policy1000EN6thrust24THRUST_300001_SM_1000_NS6detail15normal_iteratorINSD_10device_ptrIfEEEEPfjS9_ffNS7_10__identityEEEvT0_T1_T2_T3_T4_T6_E12temp_storage+40];
	add.f32 	%f291, %f290, %f289;
	selp.f32 	%f292, %f291, %f289, %p48;
	setp.gt.u32 	%p49, %r51, 224;
	ld.shared.f32 	%f293, [_ZZN3cub18CUB_300001_SM_10006detail6reduce28DeviceReduceSingleTileKernelINS2_10policy_hubIfjN4cuda3std3__44plusIfEEE10Policy1000EN6thrust24THRUST_300001_SM_1000_NS6detail15normal_iteratorINSD_10device_ptrIfEEEEPfjS9_ffNS7_10__identityEEEvT0_T1_T2_T3_T4_T6_E12temp_storage+44];
	add.f32 	%f294, %f293, %f292;
	selp.f32 	%f295, %f294, %f292, %p49;
	setp.gt.u32 	%p50, %r51, 256;
	ld.shared.f32 	%f296, [_ZZN3cub18CUB_300001_SM_10006detail6reduce28DeviceReduceSingleTileKernelINS2_10policy_hubIfjN4cuda3std3__44plusIfEEE10Policy1000EN6thrust24THRUST_300001_SM_1000_NS6detail15normal_iteratorINSD_10device_ptrIfEEEEPfjS9_ffNS7_10__identityEEEvT0_T1_T2_T3_T4_T6_E12temp_storage+48];
	add.f32 	%f297, %f296, %f295;
	selp.f32 	%f298, %f297, %f295, %p50;
	setp.gt.u32 	%p51, %r51, 288;
	ld.shared.f32 	%f299, [_ZZN3cub18CUB_300001_SM_10006detail6reduce28DeviceReduceSingleTileKernelINS2_10policy_hubIfjN4cuda3std3__44plusIfEEE10Policy1000EN6thrust24THRUST_300001_SM_1000_NS6detail15normal_iteratorINSD_10device_ptrIfEEEEPfjS9_ffNS7_10__identityEEEvT0_T1_T2_T3_T4_T6_E12temp_storage+52];
	add.f32 	%f300, %f299, %f298;
	selp.f32 	%f301, %f300, %f298, %p51;
	setp.gt.u32 	%p52, %r51, 320;
	ld.shared.f32 	%f302, [_ZZN3cub18CUB_300001_SM_10006detail6reduce28DeviceReduceSingleTileKernelINS2_10policy_hubIfjN4cuda3std3__44plusIfEEE10Policy1000EN6thrust24THRUST_300001_SM_1000_NS6detail15normal_iteratorINSD_10device_ptrIfEEEEPfjS9_ffNS7_10__identityEEEvT0_T1_T2_T3_T4_T6_E12temp_storage+56];
	add.f32 	%f303, %f302, %f301;
	selp.f32 	%f304, %f303, %f301, %p52;
	setp.gt.u32 	%p53, %r51, 352;
	ld.shared.f32 	%f305, [_ZZN3cub18CUB_300001_SM_10006detail6reduce28DeviceReduceSingleTileKernelINS2_10policy_hubIfjN4cuda3std3__44plusIfEEE10Policy1000EN6thrust24THRUST_300001_SM_1000_NS6detail15normal_iteratorINSD_10device_ptrIfEEEEPfjS9_ffNS7_10__identityEEEvT0_T1_T2_T3_T4_T6_E12temp_storage+60];
	add.f32 	%f306, %f305, %f304;
	selp.f32 	%f307, %f306, %f304, %p53;
	setp.gt.u32 	%p54, %r51, 384;
	ld.shared.f32 	%f308, [_ZZN3cub18CUB_300001_SM_10006detail6reduce28DeviceReduceSingleTileKernelINS2_10policy_hubIfjN4cuda3std3__44plusIfEEE10Policy1000EN6thrust24THRUST_300001_SM_1000_NS6detail15normal_iteratorINSD_10device_ptrIfEEEEPfjS9_ffNS7_10__identityEEEvT0_T1_T2_T3_T4_T6_E12temp_storage+64];
	add.f32 	%f309, %f308, %f307;
	selp.f32 	%f310, %f309, %f307, %p54;
	setp.gt.u32 	%p55, %r51, 416;
	ld.shared.f32 	%f311, [_ZZN3cub18CUB_300001_SM_10006detail6reduce28DeviceReduceSingleTileKernelINS2_10policy_hubIfjN4cuda3std3__44plusIfEEE10Policy1000EN6thrust24THRUST_300001_SM_1000_NS6detail15normal_iteratorINSD_10device_ptrIfEEEEPfjS9_ffNS7_10__identityEEEvT0_T1_T2_T3_T4_T6_E12temp_storage+68];
	add.f32 	%f312, %f311, %f310;
	selp.f32 	%f313, %f312, %f310, %p55;
	setp.gt.u32 	%p56, %r51, 448;
	ld.shared.f32 	%f314, [_ZZN3cub18CUB_300001_SM_10006detail6reduce28DeviceReduceSingleTileKernelINS2_10policy_hubIfjN4cuda3std3__44plusIfEEE10Policy1000EN6thrust24THRUST_300001_SM_1000_NS6detail15normal_iteratorINSD_10device_ptrIfEEEEPfjS9_ffNS7_10__identityEEEvT0_T1_T2_T3_T4_T6_E12temp_storage+72];
	add.f32 	%f315, %f314, %f313;
	selp.f32 	%f316, %f315, %f313, %p56;
	setp.gt.u32 	%p57, %r51, 480;
	ld.shared.f32 	%f317, [_ZZN3cub18CUB_300001_SM_10006detail6reduce28DeviceReduceSingleTileKernelINS2_10policy_hubIfjN4cuda3std3__44plusIfEEE10Policy1000EN6thrust24THRUST_300001_SM_1000_NS6detail15normal_iteratorINSD_10device_ptrIfEEEEPfjS9_ffNS7_10__identityEEEvT0_T1_T2_T3_T4_T6_E12temp_storage+76];
	add.f32 	%f318, %f317, %f316;
	selp.f32 	%f383, %f318, %f316, %p57;
	bra.uni 	$L__BB3_50;
$L__BB3_28:
	mov.u32 	%r21, %tid.x;
	mul.wide.u32 	%rd11, %r21, 4;
	add.s64 	%rd12, %rd2, %rd11;
	ld.global.f32 	%f43, [%rd12];
	ld.global.f32 	%f44, [%rd12+2048];
	ld.global.f32 	%f45, [%rd12+4096];
	ld.global.f32 	%f46, [%rd12+6144];
	ld.global.f32 	%f47, [%rd12+8192];
	ld.global.f32 	%f48, [%rd12+10240];
	ld.global.f32 	%f49, [%rd12+12288];
	ld.global.f32 	%f50, [%rd12+14336];
	ld.global.f32 	%f51, [%rd12+16384];
	ld.global.f32 	%f52, [%rd12+18432];
	ld.global.f32 	%f53, [%rd12+20480];
	ld.global.f32 	%f54, [%rd12+22528];
	ld.global.f32 	%f55, [%rd12+24576];
	ld.global.f32 	%f56, [%rd12+26624];
	ld.global.f32 	%f57, [%rd12+28672];
	ld.global.f32 	%f58, [%rd12+30720];
	add.f32 	%f59, %f43, %f44;
	add.f32 	%f60, %f45, %f46;
	add.f32 	%f61, %f47, %f48;
	add.f32 	%f62, %f49, %f50;
	add.f32 	%f63, %f51, %f52;
	add.f32 	%f64, %f53, %f54;
	add.f32 	%f65, %f55, %f56;
	add.f32 	%f66, %f57, %f58;
	add.f32 	%f67, %f59, %f60;
	add.f32 	%f68, %f61, %f62;
	add.f32 	%f69, %f63, %f64;
	add.f32 	%f70, %f65, %f66;
	add.f32 	%f71, %f67, %f68;
	add.f32 	%f72, %f69, %f70;
	add.f32 	%f382, %f71, %f72;
	add.s32 	%r22, %r51, -8192;
	setp.lt.u32 	%p3, %r22, 8192;
	mov.b32 	%r202, 8192;
	@%p3 bra 	$L__BB3_32;
	mov.b32 	%r202, 8192;
$L__BB3_30:
	add.s32 	%r54, %r21, %r202;
	mul.wide.u32 	%rd13, %r54, 4;
	add.s64 	%rd14, %rd2, %rd13;
	ld.global.f32 	%f73, [%rd14];
	ld.global.f32 	%f74, [%rd14+2048];
	ld.global.f32 	%f75, [%rd14+4096];
	ld.global.f32 	%f76, [%rd14+6144];
	ld.global.f32 	%f77, [%rd14+8192];
	ld.global.f32 	%f78, [%rd14+10240];
	ld.global.f32 	%f79, [%rd14+12288];
	ld.global.f32 	%f80, [%rd14+14336];
	ld.global.f32 	%f81, [%rd14+16384];
	ld.global.f32 	%f82, [%rd14+18432];
	ld.global.f32 	%f83, [%rd14+20480];
	ld.global.f32 	%f84, [%rd14+22528];
	ld.global.f32 	%f85, [%rd14+24576];
	ld.global.f32 	%f86, [%rd14+26624];
	ld.global.f32 	%f87, [%rd14+28672];
	ld.global.f32 	%f88, [%rd14+30720];
	add.f32 	%f89, %f382, %f73;
	add.f32 	%f90, %f74, %f75;
	add.f32 	%f91, %f76, %f77;
	add.f32 	%f92, %f78, %f79;
	add.f32 	%f93, %f80, %f81;
	add.f32 	%f94, %f82, %f83;
	add.f32 	%f95, %f84, %f85;
	add.f32 	%f96, %f86, %f87;
	add.f32 	%f97, %f89, %f90;
	add.f32 	%f98, %f91, %f92;
	add.f32 	%f99, %f93, %f94;
	add.f32 	%f100, %f95, %f96;
	add.f32 	%f101, %f97, %f98;
	add.f32 	%f102, %f99, %f100;
	add.f32 	%f103, %f101, %f102;
	add.f32 	%f382, %f103, %f88;
	sub.s32 	%r55, %r51, %r202;
	setp.lt.u32 	%p4, %r55, 8192;
	@%p4 bra 	$L__BB3_46;
	add.s32 	%r202, %r202, 8192;
	setp.le.u32 	%p5, %r202, %r22;
	@%p5 bra 	$L__BB3_30;
$L__BB3_32:
	setp.le.u32 	%p6, %r51, %r202;
	sub.s32 	%r56, %r51, %r202;
	setp.ge.s32 	%p7, %r21, %r56;
	or.pred  	%p8, %p6, %p7;
	@%p8 bra 	$L__BB3_46;
	not.b32 	%r58, %r21;
	add.s32 	%r59, %r51, %r58;
	sub.s32 	%r60, %r59, %r202;
	shr.u32 	%r61, %r60, 9;
	add.s32 	%r26, %r61, 1;
	and.b32  	%r27, %r26, 15;
	setp.lt.u32 	%p9, %r60, 7680;
	mov.u32 	%r207, %r21;
	@%p9 bra 	$L__BB3_37;
	or.b32  	%r205, %r21, 4096;
	add.s32 	%r204, %r21, %r202;
	and.b32  	%r62, %r26, 16777200;
	neg.s32 	%r203, %r62;
$L__BB3_35:
	.pragma "nounroll";
	mul.wide.u32 	%rd15, %r204, 4;
	add.s64 	%rd16, %rd2, %rd15;
	ld.global.f32 	%f105, [%rd16];
	add.f32 	%f106, %f382, %f105;
	add.s32 	%r63, %r204, 512;
	mul.wide.u32 	%rd17, %r63, 4;
	add.s64 	%rd18, %rd2, %rd17;
	ld.global.f32 	%f107, [%rd18];
	add.f32 	%f108, %f106, %f107;
	add.s32 	%r64, %r204, 1024;
	mul.wide.u32 	%rd19, %r64, 4;
	add.s64 	%rd20, %rd2, %rd19;
	ld.global.f32 	%f109, [%rd20];
	add.f32 	%f110, %f108, %f109;
	add.s32 	%r65, %r204, 1536;
	mul.wide.u32 	%rd21, %r65, 4;
	add.s64 	%rd22, %rd2, %rd21;
	ld.global.f32 	%f111, [%rd22];
	add.f32 	%f112, %f110, %f111;
	add.s32 	%r66, %r204, 2048;
	mul.wide.u32 	%rd23, %r66, 4;
	add.s64 	%rd24, %rd2, %rd23;
	ld.global.f32 	%f113, [%rd24];
	add.f32 	%f114, %f112, %f113;
	add.s32 	%r67, %r204, 2560;
	mul.wide.u32 	%rd25, %r67, 4;
	add.s64 	%rd26, %rd2, %rd25;
	ld.global.f32 	%f115, [%rd26];
	add.f32 	%f116, %f114, %f115;
	add.s32 	%r68, %r204, 3072;
	mul.wide.u32 	%rd27, %r68, 4;
	add.s64 	%rd28, %rd2, %rd27;
	ld.global.f32 	%f117, [%rd28];
	add.f32 	%f118, %f116, %f117;
	add.s32 	%r69, %r204, 3584;
	mul.wide.u32 	%rd29, %r69, 4;
	add.s64 	%rd30, %rd2, %rd29;
	ld.global.f32 	%f119, [%rd30];
	add.f32 	%f120, %f118, %f119;
	add.s32 	%r70, %r204, 4096;
	mul.wide.u32 	%rd31, %r70, 4;
	add.s64 	%rd32, %rd2, %rd31;
	ld.global.f32 	%f121, [%rd32];
	add.f32 	%f122, %f120, %f121;
	add.s32 	%r71, %r204, 4608;
	mul.wide.u32 	%rd33, %r71, 4;
	add.s64 	%rd34, %rd2, %rd33;
	ld.global.f32 	%f123, [%rd34];
	add.f32 	%f124, %f122, %f123;
	add.s32 	%r72, %r204, 5120;
	mul.wide.u32 	%rd35, %r72, 4;
	add.s64 	%rd36, %rd2, %rd35;
	ld.global.f32 	%f125, [%rd36];
	add.f32 	%f126, %f124, %f125;
	add.s32 	%r73, %r204, 5632;
	mul.wide.u32 	%rd37, %r73, 4;
	add.s64 	%rd38, %rd2, %rd37;
	ld.global.f32 	%f127, [%rd38];
	add.f32 	%f128, %f126, %f127;
	add.s32 	%r74, %r204, 6144;
	mul.wide.u32 	%rd39, %r74, 4;
	add.s64 	%rd40, %rd2, %rd39;
	ld.global.f32 	%f129, [%rd40];
	add.f32 	%f130, %f128, %f129;
	add.s32 	%r75, %r204, 6656;
	mul.wide.u32 	%rd41, %r75, 4;
	add.s64 	%rd42, %rd2, %rd41;
	ld.global.f32 	%f131, [%rd42];
	add.f32 	%f132, %f130, %f131;
	add.s32 	%r76, %r204, 7168;
	mul.wide.u32 	%rd43, %r76, 4;
	add.s64 	%rd44, %rd2, %rd43;
	ld.global.f32 	%f133, [%rd44];
	add.f32 	%f134, %f132, %f133;
	add.s32 	%r77, %r204, 7680;
	mul.wide.u32 	%rd45, %r77, 4;
	add.s64 	%rd46, %rd2, %rd45;
	ld.global.f32 	%f135, [%rd46];
	add.f32 	%f382, %f134, %f135;
	add.s32 	%r205, %r205, 8192;
	add.s32 	%r204, %r204, 8192;
	add.s32 	%r203, %r203, 16;
	setp.ne.s32 	%p10, %r203, 0;
	@%p10 bra 	$L__BB3_35;
	add.s32 	%r207, %r205, -4096;
$L__BB3_37:
	setp.eq.s32 	%p11, %r27, 0;
	@%p11 bra 	$L__BB3_46;
	and.b32  	%r39, %r26, 7;
	setp.lt.u32 	%p12, %r27, 8;
	@%p12 bra 	$L__BB3_40;
	add.s32 	%r78, %r207, %r202;
	mul.wide.u32 	%rd47, %r78, 4;
	add.s64 	%rd48, %rd2, %rd47;
	ld.global.f32 	%f137, [%rd48];
	add.f32 	%f138, %f382, %f137;
	add.s32 	%r79, %r78, 512;
	mul.wide.u32 	%rd49, %r79, 4;
	add.s64 	%rd50, %rd2, %rd49;
	ld.global.f32 	%f139, [%rd50];
	add.f32 	%f140, %f138, %f139;
	add.s32 	%r80, %r78, 1024;
	mul.wide.u32 	%rd51, %r80, 4;
	add.s64 	%rd52, %rd2, %rd51;
	ld.global.f32 	%f141, [%rd52];
	add.f32 	%f142, %f140, %f141;
	add.s32 	%r81, %r78, 1536;
	mul.wide.u32 	%rd53, %r81, 4;
	add.s64 	%rd54, %rd2, %rd53;
	ld.global.f32 	%f143, [%rd54];
	add.f32 	%f144, %f142, %f143;
	add.s32 	%r82, %r78, 2048;
	mul.wide.u32 	%rd55, %r82, 4;
	add.s64 	%rd56, %rd2, %rd55;
	ld.global.f32 	%f145, [%rd56];
	add.f32 	%f146, %f144, %f145;
	add.s32 	%r83, %r78, 2560;
	mul.wide.u32 	%rd57, %r83, 4;
	add.s64 	%rd58, %rd2, %rd57;
	ld.global.f32 	%f147, [%rd58];
	add.f32 	%f148, %f146, %f147;
	add.s32 	%r84, %r78, 3072;
	mul.wide.u32 	%rd59, %r84, 4;
	add.s64 	%rd60, %rd2, %rd59;
	ld.global.f32 	%f149, [%rd60];
	add.f32 	%f150, %f148, %f149;
	add.s32 	%r85, %r78, 3584;
	mul.wide.u32 	%rd61, %r85, 4;
	add.s64 	%rd62, %rd2, %rd61;
	ld.global.f32 	%f151, [%rd62];
	add.f32 	%f382, %f150, %f151;
	add.s32 	%r207, %r207, 4096;
$L__BB3_40:
	setp.eq.s32 	%p13, %r39, 0;
	@%p13 bra 	$L__BB3_46;
	and.b32  	%r42, %r26, 3;
	setp.lt.u32 	%p14, %r39, 4;
	@%p14 bra 	$L__BB3_43;
	add.s32 	%r86, %r207, %r202;
	mul.wide.u32 	%rd63, %r86, 4;
	add.s64 	%rd64, %rd2, %rd63;
	ld.global.f32 	%f153, [%rd64];
	add.f32 	%f154, %f382, %f153;
	add.s32 	%r87, %r86, 512;
	mul.wide.u32 	%rd65, %r87, 4;
	add.s64 	%rd66, %rd2, %rd65;
	ld.global.f32 	%f155, [%rd66];
	add.f32 	%f156, %f154, %f155;
	add.s32 	%r88, %r86, 1024;
	mul.wide.u32 	%rd67, %r88, 4;
	add.s64 	%rd68, %rd2, %rd67;
	ld.global.f32 	%f157, [%rd68];
	add.f32 	%f158, %f156, %f157;
	add.s32 	%r89, %r86, 1536;
	mul.wide.u32 	%rd69, %r89, 4;
	add.s64 	%rd70, %rd2, %rd69;
	ld.global.f32 	%f159, [%rd70];
	add.f32 	%f382, %f158, %f159;
	add.s32 	%r207, %r207, 2048;
$L__BB3_43:
	setp.eq.s32 	%p15, %r42, 0;
	@%p15 bra 	$L__BB3_46;
	add.s32 	%r210, %r207, %r202;
	neg.s32 	%r209, %r42;
$L__BB3_45:
	.pragma "nounroll";
	mul.wide.u32 	%rd71, %r210, 4;
	add.s64 	%rd72, %rd2, %rd71;
	ld.global.f32 	%f160, [%rd72];
	add.f32 	%f382, %f382, %f160;
	add.s32 	%r210, %r210, 512;
	add.s32 	%r209, %r209, 1;
	setp.ne.s32 	%p16, %r209, 0;
	@%p16 bra 	$L__BB3_45;
$L__BB3_46:
	// begin inline asm
	mov.u32 %r90, %laneid;
	// end inline asm
	mov.b32 	%r92, %f382;
	mov.b32 	%r93, 1;
	mov.b32 	%r114, 31;
	mov.b32 	%r115, -1;
	// begin inline asm
	shfl.sync.down.b32 %r91, %r92, %r93, %r114, %r115;
	// end inline asm
	setp.gt.s32 	%p17, %r90, 30;
	mov.b32 	%f161, %r91;
	add.f32 	%f162, %f382, %f161;
	selp.f32 	%f163, %f382, %f162, %p17;
	mov.b32 	%r97, %f163;
	mov.b32 	%r98, 2;
	// begin inline asm
	shfl.sync.down.b32 %r96, %r97, %r98, %r114, %r115;
	// end inline asm
	setp.gt.s32 	%p18, %r90, 29;
	mov.b32 	%f164, %r96;
	add.f32 	%f165, %f163, %f164;
	selp.f32 	%f166, %f163, %f165, %p18;
	mov.b32 	%r102, %f166;
	mov.b32 	%r103, 4;
	// begin inline asm
	shfl.sync.down.b32 %r101, %r102, %r103, %r114, %r115;
	// end inline asm
	setp.gt.s32 	%p19, %r90, 27;
	mov.b32 	%f167, %r101;
	add.f32 	%f168, %f166, %f167;
	selp.f32 	%f169, %f166, %f168, %p19;
	mov.b32 	%r107, %f169;
	mov.b32 	%r108, 8;
	// begin inline asm
	shfl.sync.down.b32 %r106, %r107, %r108, %r114, %r115;
	// end inline asm
	setp.gt.s32 	%p20, %r90, 23;
	mov.b32 	%f170, %r106;
	add.f32 	%f171, %f169, %f170;
	selp.f32 	%f172, %f169, %f171, %p20;
	mov.b32 	%r112, %f172;
	mov.b32 	%r113, 16;
	// begin inline asm
	shfl.sync.down.b32 %r111, %r112, %r113, %r114, %r115;
	// end inline asm
	setp.gt.s32 	%p21, %r90, 15;
	mov.b32 	%f173, %r111;
	add.f32 	%f38, %f172, %f173;
	selp.f32 	%f383, %f172, %f38, %p21;
	setp.ne.s32 	%p22, %r90, 0;
	@%p22 bra 	$L__BB3_48;
	shr.u32 	%r116, %r21, 3;
	and.b32  	%r117, %r116, 124;
	mov.u32 	%r118, _ZZN3cub18CUB_300001_SM_10006detail6reduce28DeviceReduceSingleTileKernelINS2_10policy_hubIfjN4cuda3std3__44plusIfEEE10Policy1000EN6thrust24THRUST_300001_SM_1000_NS6detail15normal_iteratorINSD_10device_ptrIfEEEEPfjS9_ffNS7_10__identityEEEvT0_T1_T2_T3_T4_T6_E12temp_storage;
	add.s32 	%r119, %r118, %r117;
	st.shared.f32 	[%r119+16], %f38;
$L__BB3_48:
	bar.sync 	0;
	setp.ne.s32 	%p23, %r21, 0;
	@%p23 bra 	$L__BB3_50;
	ld.shared.f32 	%f174, [_ZZN3cub18CUB_300001_SM_10006detail6reduce28DeviceReduceSingleTileKernelINS2_10policy_hubIfjN4cuda3std3__44plusIfEEE10Policy1000EN6thrust24THRUST_300001_SM_1000_NS6detail15normal_iteratorINSD_10device_ptrIfEEEEPfjS9_ffNS7_10__identityEEEvT0_T1_T2_T3_T4_T6_E12temp_storage+20];
	add.f32 	%f175, %f383, %f174;
	ld.shared.f32 	%f176, [_ZZN3cub18CUB_300001_SM_10006detail6reduce28DeviceReduceSingleTileKernelINS2_10policy_hubIfjN4cuda3std3__44plusIfEEE10Policy1000EN6thrust24THRUST_300001_SM_1000_NS6detail15normal_iteratorINSD_10device_ptrIfEEEEPfjS9_ffNS7_10__identityEEEvT0_T1_T2_T3_T4_T6_E12temp_storage+24];
	add.f32 	%f177, %f175, %f176;
	ld.shared.f32 	%f178, [_ZZN3cub18CUB_300001_SM_10006detail6reduce28DeviceReduceSingleTileKernelINS2_10policy_hubIfjN4cuda3std3__44plusIfEEE10Policy1000EN6thrust24THRUST_300001_SM_1000_NS6detail15normal_iteratorINSD_10device_ptrIfEEEEPfjS9_ffNS7_10__identityEEEvT0_T1_T2_T3_T4_T6_E12temp_storage+28];
	add.f32 	%f179, %f177, %f178;
	ld.shared.f32 	%f180, [_ZZN3cub18CUB_300001_SM_10006detail6reduce28DeviceReduceSingleTileKernelINS2_10policy_hubIfjN4cuda3std3__44plusIfEEE10Policy1000EN6thrust24THRUST_300001_SM_1000_NS6detail15normal_iteratorINSD_10device_ptrIfEEEEPfjS9_ffNS7_10__identityEEEvT0_T1_T2_T3_T4_T6_E12temp_storage+32];
	add.f32 	%f181, %f179, %f180;
	ld.shared.f32 	%f182, [_ZZN3cub18CUB_300001_SM_10006detail6reduce28DeviceReduceSingleTileKernelINS2_10policy_hubIfjN4cuda3std3__44plusIfEEE10Policy1000EN6thrust24THRUST_300001_SM_1000_NS6detail15normal_iteratorINSD_10device_ptrIfEEEEPfjS9_ffNS7_10__identityEEEvT0_T1_T2_T3_T4_T6_E12temp_storage+36];
	add.f32 	%f183, %f181, %f182;
	ld.shared.f32 	%f184, [_ZZN3cub18CUB_300001_SM_10006detail6reduce28DeviceReduceSingleTileKernelINS2_10policy_hubIfjN4cuda3std3__44plusIfEEE10Policy1000EN6thrust24THRUST_300001_SM_1000_NS6detail15normal_iteratorINSD_10device_ptrIfEEEEPfjS9_ffNS7_10__identityEEEvT0_T1_T2_T3_T4_T6_E12temp_storage+40];
	add.f32 	%f185, %f183, %f184;
	ld.shared.f32 	%f186, [_ZZN3cub18CUB_300001_SM_10006detail6reduce28DeviceReduceSingleTileKernelINS2_10policy_hubIfjN4cuda3std3__44plusIfEEE10Policy1000EN6thrust24THRUST_300001_SM_1000_NS6detail15normal_iteratorINSD_10device_ptrIfEEEEPfjS9_ffNS7_10__identityEEEvT0_T1_T2_T3_T4_T6_E12temp_storage+44];
	add.f32 	%f187, %f185, %f186;
	ld.shared.f32 	%f188, [_ZZN3cub18CUB_300001_SM_10006detail6reduce28DeviceReduceSingleTileKernelINS2_10policy_hubIfjN4cuda3std3__44plusIfEEE10Policy1000EN6thrust24THRUST_300001_SM_1000_NS6detail15normal_iteratorINSD_10device_ptrIfEEEEPfjS9_ffNS7_10__identityEEEvT0_T1_T2_T3_T4_T6_E12temp_storage+48];
	add.f32 	%f189, %f187, %f188;
	ld.shared.f32 	%f190, [_ZZN3cub18CUB_300001_SM_10006detail6reduce28DeviceReduceSingleTileKernelINS2_10policy_hubIfjN4cuda3std3__44plusIfEEE10Policy1000EN6thrust24THRUST_300001_SM_1000_NS6detail15normal_iteratorINSD_10device_ptrIfEEEEPfjS9_ffNS7_10__identityEEEvT0_T1_T2_T3_T4_T6_E12temp_storage+52];
	add.f32 	%f191, %f189, %f190;
	ld.shared.f32 	%f192, [_ZZN3cub18CUB_300001_SM_10006detail6reduce28DeviceReduceSingleTileKernelINS2_10policy_hubIfjN4cuda3std3__44plusIfEEE10Policy1000EN6thrust24THRUST_300001_SM_1000_NS6detail15normal_iteratorINSD_10device_ptrIfEEEEPfjS9_ffNS7_10__identityEEEvT0_T1_T2_T3_T4_T6_E12temp_storage+56];
	add.f32 	%f193, %f191, %f192;
	ld.shared.f32 	%f194, [_ZZN3cub18CUB_300001_SM_10006detail6reduce28DeviceReduceSingleTileKernelINS2_10policy_hubIfjN4cuda3std3__44plusIfEEE10Policy1000EN6thrust24THRUST_300001_SM_1000_NS6detail15normal_iteratorINSD_10device_ptrIfEEEEPfjS9_ffNS7_10__identityEEEvT0_T1_T2_T3_T4_T6_E12temp_storage+60];
	add.f32 	%f195, %f193, %f194;
	ld.shared.f32 	%f196, [_ZZN3cub18CUB_300001_SM_10006detail6reduce28DeviceReduceSingleTileKernelINS2_10policy_hubIfjN4cuda3std3__44plusIfEEE10Policy1000EN6thrust24THRUST_300001_SM_1000_NS6detail15normal_iteratorINSD_10device_ptrIfEEEEPfjS9_ffNS7_10__identityEEEvT0_T1_T2_T3_T4_T6_E12temp_storage+64];
	add.f32 	%f197, %f195, %f196;
	ld.shared.f32 	%f198, [_ZZN3cub18CUB_300001_SM_10006detail6reduce28DeviceReduceSingleTileKernelINS2_10policy_hubIfjN4cuda3std3__44plusIfEEE10Policy1000EN6thrust24THRUST_300001_SM_1000_NS6detail15normal_iteratorINSD_10device_ptrIfEEEEPfjS9_ffNS7_10__identityEEEvT0_T1_T2_T3_T4_T6_E12temp_storage+68];
	add.f32 	%f199, %f197, %f198;
	ld.shared.f32 	%f200, [_ZZN3cub18CUB_300001_SM_10006detail6reduce28DeviceReduceSingleTileKernelINS2_10policy_hubIfjN4cuda3std3__44plusIfEEE10Policy1000EN6thrust24THRUST_300001_SM_1000_NS6detail15normal_iteratorINSD_10device_ptrIfEEEEPfjS9_ffNS7_10__identityEEEvT0_T1_T2_T3_T4_T6_E12temp_storage+72];
	add.f32 	%f201, %f199, %f200;
	ld.shared.f32 	%f202, [_ZZN3cub18CUB_300001_SM_10006detail6reduce28DeviceReduceSingleTileKernelINS2_10policy_hubIfjN4cuda3std3__44plusIfEEE10Policy1000EN6thrust24THRUST_300001_SM_1000_NS6detail15normal_iteratorINSD_10device_ptrIfEEEEPfjS9_ffNS7_10__identityEEEvT0_T1_T2_T3_T4_T6_E12temp_storage+76];
	add.f32 	%f383, %f201, %f202;
$L__BB3_50:
	mov.u32 	%r192, %tid.x;
	setp.ne.s32 	%p65, %r192, 0;
	@%p65 bra 	$L__BB3_52;
	add.f32 	%f361, %f42, %f383;
	st.global.f32 	[%rd1], %f361;
$L__BB3_52:
	ret;

}
	// .globl	_ZN3cub18CUB_300001_SM_10006detail6reduce18DeviceReduceKernelINS2_10policy_hubIfjN4cuda3std3__44plusIfEEE10Policy1000EN6thrust24THRUST_300001_SM_1000_NS6detail15normal_iteratorINSD_10device_ptrIfEEEEjS9_fNS7_10__identityEEEvT0_PT3_T1_NS0_13GridEvenShareISN_EET2_T4_
.visible .entry _ZN3cub18CUB_300001_SM_10006detail6reduce18DeviceReduceKernelINS2_10policy_hubIfjN4cuda3std3__44plusIfEEE10Policy1000EN6thrust24THRUST_300001_SM_1000_NS6detail15normal_iteratorINSD_10device_ptrIfEEEEjS9_fNS7_10__identityEEEvT0_PT3_T1_NS0_13GridEvenShareISN_EET2_T4_(
	.param .align 8 .b8 _ZN3cub18CUB_300001_SM_10006detail6reduce18DeviceReduceKernelINS2_10policy_hubIfjN4cuda3std3__44plusIfEEE10Policy1000EN6thrust24THRUST_300001_SM_1000_NS6detail15normal_iteratorINSD_10device_ptrIfEEEEjS9_fNS7_10__identityEEEvT0_PT3_T1_NS0_13GridEvenShareISN_EET2_T4__param_0[8],
	.param .u64 .ptr .align 1 _ZN3cub18CUB_300001_SM_10006detail6reduce18DeviceReduceKernelINS2_10policy_hubIfjN4cuda3std3__44plusIfEEE10Policy1000EN6thrust24THRUST_300001_SM_1000_NS6detail15normal_iteratorINSD_10device_ptrIfEEEEjS9_fNS7_10__identityEEEvT0_PT3_T1_NS0_13GridEvenShareISN_EET2_T4__param_1,
	.param .u32 _ZN3cub18CUB_300001_SM_10006detail6reduce18DeviceReduceKernelINS2_10policy_hubIfjN4cuda3std3__44plusIfEEE10Policy1000EN6thrust24THRUST_300001_SM_1000_NS6detail15normal_iteratorINSD_10device_ptrIfEEEEjS9_fNS7_10__identityEEEvT0_PT3_T1_NS0_13GridEvenShareISN_EET2_T4__param_2,
	.param .align 4 .b8 _ZN3cub18CUB_300001_SM_10006detail6reduce18DeviceReduceKernelINS2_10policy_hubIfjN4cuda3std3__44plusIfEEE10Policy1000EN6thrust24THRUST_300001_SM_1000_NS6detail15normal_iteratorINSD_10device_ptrIfEEEEjS9_fNS7_10__identityEEEvT0_PT3_T1_NS0_13GridEvenShareISN_EET2_T4__param_3[40],
	.param .align 1 .b8 _ZN3cub18CUB_300001_SM_10006detail6reduce18DeviceReduceKernelINS2_10policy_hubIfjN4cuda3std3__44plusIfEEE10Policy1000EN6thrust24THRUST_300001_SM_1000_NS6detail15normal_iteratorINSD_10device_ptrIfEEEEjS9_fNS7_10__identityEEEvT0_PT3_T1_NS0_13GridEvenShareISN_EET2_T4__param_4[1],
	.param .align 1 .b8 _ZN3cub18CUB_300001_SM_10006detail6reduce18DeviceReduceKernelINS2_10policy_hubIfjN4cuda3std3__44plusIfEEE10Policy1000EN6thrust24THRUST_300001_SM_1000_NS6detail15normal_iteratorINSD_10device_ptrIfEEEEjS9_fNS7_10__identityEEEvT0_PT3_T1_NS0_13GridEvenShareISN_EET2_T4__param_5[1]
)
.maxntid 512
{
	.reg .pred 	%p<65>;
	.reg .b16 	%rs<4>;
	.reg .b32 	%r<279>;
	.reg .b32 	%f<380>;
	.reg .b64 	%rd<130>;
	// demoted variable
	.shared .align 4 .b8 _ZZN3cub18CUB_300001_SM_10006detail6reduce18DeviceReduceKernelINS2_10policy_hubIfjN4cuda3std3__44plusIfEEE10Policy1000EN6thrust24THRUST_300001_SM_1000_NS6detail15normal_iteratorINSD_10device_ptrIfEEEEjS9_fNS7_10__identityEEEvT0_PT3_T1_NS0_13GridEvenShareISN_EET2_T4_E12temp_storage[84];
	ld.param.u32 	%r1, [_ZN3cub18CUB_300001_SM_10006detail6reduce18DeviceReduceKernelINS2_10policy_hubIfjN4cuda3std3__44plusIfEEE10Policy1000EN6thrust24THRUST_300001_SM_1000_NS6detail15normal_iteratorINSD_10device_ptrIfEEEEjS9_fNS7_10__identityEEEvT0_PT3_T1_NS0_13GridEvenShareISN_EET2_T4__param_3+20];
	ld.param.u32 	%r2, [_ZN3cub18CUB_300001_SM_10006detail6reduce18DeviceReduceKernelINS2_10policy_hubIfjN4cuda3std3__44plusIfEEE10Policy1000EN6thrust24THRUST_300001_SM_1000_NS6detail15normal_iteratorINSD_10device_ptrIfEEEEjS9_fNS7_10__identityEEEvT0_PT3_T1_NS0_13GridEvenShareISN_EET2_T4__param_3+24];
	ld.param.u64 	%rd3, [_ZN3cub18CUB_300001_SM_10006detail6reduce18DeviceReduceKernelINS2_10policy_hubIfjN4cuda3std3__44plusIfEEE10Policy1000EN6thrust24THRUST_300001_SM_1000_NS6detail15normal_iteratorINSD_10device_ptrIfEEEEjS9_fNS7_10__identityEEEvT0_PT3_T1_NS0_13GridEvenShareISN_EET2_T4__param_0];
	cvta.to.global.u64 	%rd1, %rd3;
	mov.u32 	%r3, %ctaid.x;
	shl.b32 	%r4, %r2, 13;
	shl.b32 	%r270, %r3, 13;
	sub.s32 	%r6, %r1, %r270;
	setp.gt.u32 	%p1, %r6, 8191;
	@%p1 bra 	$L__BB4_26;
	mov.u32 	%r7, %tid.x;
	setp.ge.u32 	%p23, %r7, %r6;
	mov.f32 	%f368, 0f00000000;
	mov.u32 	%r261, %r7;
	@%p23 bra 	$L__BB4_3;
	add.s32 	%r155, %r270, %r7;
	mul.wide.u32 	%rd66, %r155, 4;
	add.s64 	%rd67, %rd1, %rd66;
	ld.global.f32 	%f368, [%rd67];
	add.s32 	%r261, %r7, 512;
$L__BB4_3:
	setp.ge.u32 	%p24, %r261, %r6;
	@%p24 bra 	$L__BB4_17;
	not.b32 	%r156, %r261;
	add.s32 	%r157, %r1, %r156;
	sub.s32 	%r158, %r157, %r270;
	shr.u32 	%r159, %r158, 9;
	add.s32 	%r10, %r159, 1;
	and.b32  	%r11, %r10, 15;
	setp.lt.u32 	%p25, %r158, 7680;
	@%p25 bra 	$L__BB4_8;
	or.b32  	%r260, %r261, 4096;
	add.s32 	%r259, %r261, %r270;
	and.b32  	%r160, %r10, 16777200;
	neg.s32 	%r258, %r160;
$L__BB4_6:
	.pragma "nounroll";
	mul.wide.u32 	%rd68, %r259, 4;
	add.s64 	%rd69, %rd1, %rd68;
	ld.global.f32 	%f203, [%rd69];
	add.f32 	%f204, %f368, %f203;
	add.s32 	%r161, %r259, 512;
	mul.wide.u32 	%rd70, %r161, 4;
	add.s64 	%rd71, %rd1, %rd70;
	ld.global.f32 	%f205, [%rd71];
	add.f32 	%f206, %f204, %f205;
	add.s32 	%r162, %r259, 1024;
	mul.wide.u32 	%rd72, %r162, 4;
	add.s64 	%rd73, %rd1, %rd72;
	ld.global.f32 	%f207, [%rd73];
	add.f32 	%f208, %f206, %f207;
	add.s32 	%r163, %r259, 1536;
	mul.wide.u32 	%rd74, %r163, 4;
	add.s64 	%rd75, %rd1, %rd74;
	ld.global.f32 	%f209, [%rd75];
	add.f32 	%f210, %f208, %f209;
	add.s32 	%r164, %r259, 2048;
	mul.wide.u32 	%rd76, %r164, 4;
	add.s64 	%rd77, %rd1, %rd76;
	ld.global.f32 	%f211, [%rd77];
	add.f32 	%f212, %f210, %f211;
	add.s32 	%r165, %r259, 2560;
	mul.wide.u32 	%rd78, %r165, 4;
	add.s64 	%rd79, %rd1, %rd78;
	ld.global.f32 	%f213, [%rd79];
	add.f32 	%f214, %f212, %f213;
	add.s32 	%r166, %r259, 3072;
	mul.wide.u32 	%rd80, %r166, 4;
	add.s64 	%rd81, %rd1, %rd80;
	ld.global.f32 	%f215, [%rd81];
	add.f32 	%f216, %f214, %f215;
	add.s32 	%r167, %r259, 3584;
	mul.wide.u32 	%rd82, %r167, 4;
	add.s64 	%rd83, %rd1, %rd82;
	ld.global.f32 	%f217, [%rd83];
	add.f32 	%f218, %f216, %f217;
	add.s32 	%r168, %r259, 4096;
	mul.wide.u32 	%rd84, %r168, 4;
	add.s64 	%rd85, %rd1, %rd84;
	ld.global.f32 	%f219, [%rd85];
	add.f32 	%f220, %f218, %f219;
	add.s32 	%r169, %r259, 4608;
	mul.wide.u32 	%rd86, %r169, 4;
	add.s64 	%rd87, %rd1, %rd86;
	ld.global.f32 	%f221, [%rd87];
	add.f32 	%f222, %f220, %f221;
	add.s32 	%r170, %r259, 5120;
	mul.wide.u32 	%rd88, %r170, 4;
	add.s64 	%rd89, %rd1, %rd88;
	ld.global.f32 	%f223, [%rd89];
	add.f32 	%f224, %f222, %f223;
	add.s32 	%r171, %r259, 5632;
	mul.wide.u32 	%rd90, %r171, 4;
	add.s64 	%rd91, %rd1, %rd90;
	ld.global.f32 	%f225, [%rd91];
	add.f32 	%f226, %f224, %f225;
	add.s32 	%r172, %r259, 6144;
	mul.wide.u32 	%rd92, %r172, 4;
	add.s64 	%rd93, %rd1, %rd92;
	ld.global.f32 	%f227, [%rd93];
	add.f32 	%f228, %f226, %f227;
	add.s32 	%r173, %r259, 6656;
	mul.wide.u32 	%rd94, %r173, 4;
	add.s64 	%rd95, %rd1, %rd94;
	ld.global.f32 	%f229, [%rd95];
	add.f32 	%f230, %f228, %f229;
	add.s32 	%r174, %r259, 7168;
	mul.wide.u32 	%rd96, %r174, 4;
	add.s64 	%rd97, %rd1, %rd96;
	ld.global.f32 	%f231, [%rd97];
	add.f32 	%f232, %f230, %f231;
	add.s32 	%r175, %r259, 7680;
	mul.wide.u32 	%rd98, %r175, 4;
	add.s64 	%rd99, %rd1, %rd98;
	ld.global.f32 	%f233, [%rd99];
	add.f32 	%f368, %f232, %f233;
	add.s32 	%r260, %r260, 8192;
	add.s32 	%r259, %r259, 8192;
	add.s32 	%r258, %r258, 16;
	setp.ne.s32 	%p26, %r258, 0;
	@%p26 bra 	$L__BB4_6;
	add.s32 	%r261, %r260, -4096;
$L__BB4_8:
	setp.eq.s32 	%p27, %r11, 0;
	@%p27 bra 	$L__BB4_17;
	and.b32  	%r23, %r10, 7;
	setp.lt.u32 	%p28, %r11, 8;
	@%p28 bra 	$L__BB4_11;
	add.s32 	%r176, %r270, %r261;
	mul.wide.u32 	%rd100, %r176, 4;
	add.s64 	%rd101, %rd1, %rd100;
	ld.global.f32 	%f235, [%rd101];
	add.f32 	%f236, %f368, %f235;
	add.s32 	%r177, %r176, 512;
	mul.wide.u32 	%rd102, %r177, 4;
	add.s64 	%rd103, %rd1, %rd102;
	ld.global.f32 	%f237, [%rd103];
	add.f32 	%f238, %f236, %f237;
	add.s32 	%r178, %r176, 1024;
	mul.wide.u32 	%rd104, %r178, 4;
	add.s64 	%rd105, %rd1, %rd104;
	ld.global.f32 	%f239, [%rd105];
	add.f32 	%f240, %f238, %f239;
	add.s32 	%r179, %r176, 1536;
	mul.wide.u32 	%rd106, %r179, 4;
	add.s64 	%rd107, %rd1, %rd106;
	ld.global.f32 	%f241, [%rd107];
	add.f32 	%f242, %f240, %f241;
	add.s32 	%r180, %r176, 2048;
	mul.wide.u32 	%rd108, %r180, 4;
	add.s64 	%rd109, %rd1, %rd108;
	ld.global.f32 	%f243, [%rd109];
	add.f32 	%f244, %f242, %f243;
	add.s32 	%r181, %r176, 2560;
	mul.wide.u32 	%rd110, %r181, 4;
	add.s64 	%rd111, %rd1, %rd110;
	ld.global.f32 	%f245, [%rd111];
	add.f32 	%f246, %f244, %f245;
	add.s32 	%r182, %r176, 3072;
	mul.wide.u32 	%rd112, %r182, 4;
	add.s64 	%rd113, %rd1, %rd112;
	ld.global.f32 	%f247, [%rd113];
	add.f32 	%f248, %f246, %f247;
	add.s32 	%r183, %r176, 3584;
	mul.wide.u32 	%rd114, %r183, 4;
	add.s64 	%rd115, %rd1, %rd114;
	ld.global.f32 	%f249, [%rd115];
	add.f32 	%f368, %f248, %f249;
	add.s32 	%r261, %r261, 4096;
$L__BB4_11:
	setp.eq.s32 	%p29, %r23, 0;
	@%p29 bra 	$L__BB4_17;
	and.b32  	%r26, %r10, 3;
	setp.lt.u32 	%p30, %r23, 4;
	@%p30 bra 	$L__BB4_14;
	add.s32 	%r184, %r270, %r261;
	mul.wide.u32 	%rd116, %r184, 4;
	add.s64 	%rd117, %rd1, %rd116;
	ld.global.f32 	%f251, [%rd117];
	add.f32 	%f252, %f368, %f251;
	add.s32 	%r185, %r184, 512;
	mul.wide.u32 	%rd118, %r185, 4;
	add.s64 	%rd119, %rd1, %rd118;
	ld.global.f32 	%f253, [%rd119];
	add.f32 	%f254, %f252, %f253;
	add.s32 	%r186, %r184, 1024;
	mul.wide.u32 	%rd120, %r186, 4;
	add.s64 	%rd121, %rd1, %rd120;
	ld.global.f32 	%f255, [%rd121];
	add.f32 	%f256, %f254, %f255;
	add.s32 	%r187, %r184, 1536;
	mul.wide.u32 	%rd122, %r187, 4;
	add.s64 	%rd123, %rd1, %rd122;
	ld.global.f32 	%f257, [%rd123];
	add.f32 	%f368, %f256, %f257;
	add.s32 	%r261, %r261, 2048;
$L__BB4_14:
	setp.eq.s32 	%p31, %r26, 0;
	@%p31 bra 	$L__BB4_17;
	add.s32 	%r265, %r261, %r270;
	neg.s32 	%r264, %r26;
$L__BB4_16:
	.pragma "nounroll";
	mul.wide.u32 	%rd124, %r265, 4;
	add.s64 	%rd125, %rd1, %rd124;
	ld.global.f32 	%f258, [%rd125];
	add.f32 	%f368, %f368, %f258;
	add.s32 	%r265, %r265, 512;
	add.s32 	%r264, %r264, 1;
	setp.ne.s32 	%p32, %r264, 0;
	@%p32 bra 	$L__BB4_16;
$L__BB4_17:
	setp.lt.u32 	%p33, %r6, 512;
	@%p33 bra 	$L__BB4_22;
	// begin inline asm
	mov.u32 %r226, %laneid;
	// end inline asm
	mov.b32 	%r228, %f368;
	mov.b32 	%r229, 1;
	mov.b32 	%r250, 31;
	mov.b32 	%r251, -1;
	// begin inline asm
	shfl.sync.down.b32 %r227, %r228, %r229, %r250, %r251;
	// end inline asm
	setp.gt.s32 	%p57, %r226, 30;
	mov.b32 	%f317, %r227;
	add.f32 	%f318, %f368, %f317;
	selp.f32 	%f319, %f368, %f318, %p57;
	mov.b32 	%r233, %f319;
	mov.b32 	%r234, 2;
	// begin inline asm
	shfl.sync.down.b32 %r232, %r233, %r234, %r250, %r251;
	// end inline asm
	setp.gt.s32 	%p58, %r226, 29;
	mov.b32 	%f320, %r232;
	add.f32 	%f321, %f319, %f320;
	selp.f32 	%f322, %f319, %f321, %p58;
	mov.b32 	%r238, %f322;
	mov.b32 	%r239, 4;
	// begin inline asm
	shfl.sync.down.b32 %r237, %r238, %r239, %r250, %r251;
	// end inline asm
	setp.gt.s32 	%p59, %r226, 27;
	mov.b32 	%f323, %r237;
	add.f32 	%f324, %f322, %f323;
	selp.f32 	%f325, %f322, %f324, %p59;
	mov.b32 	%r243, %f325;
	mov.b32 	%r244, 8;
	// begin inline asm
	shfl.sync.down.b32 %r242, %r243, %r244, %r250, %r251;
	// end inline asm
	setp.gt.s32 	%p60, %r226, 23;
	mov.b32 	%f326, %r242;
	add.f32 	%f327, %f325, %f326;
	selp.f32 	%f328, %f325, %f327, %p60;
	mov.b32 	%r248, %f328;
	mov.b32 	%r249, 16;
	// begin inline asm
	shfl.sync.down.b32 %r247, %r248, %r249, %r250, %r251;
	// end inline asm
	setp.gt.s32 	%p61, %r226, 15;
	mov.b32 	%f329, %r247;
	add.f32 	%f16, %f328, %f329;
	selp.f32 	%f379, %f328, %f16, %p61;
	setp.ne.s32 	%p62, %r226, 0;
	@%p62 bra 	$L__BB4_20;
	shr.u32 	%r252, %r7, 3;
	and.b32  	%r253, %r252, 124;
	mov.u32 	%r254, _ZZN3cub18CUB_300001_SM_10006detail6reduce18DeviceReduceKernelINS2_10policy_hubIfjN4cuda3std3__44plusIfEEE10Policy1000EN6thrust24THRUST_300001_SM_1000_NS6detail15normal_iteratorINSD_10device_ptrIfEEEEjS9_fNS7_10__identityEEEvT0_PT3_T1_NS0_13GridEvenShareISN_EET2_T4_E12temp_storage;
	add.s32 	%r255, %r254, %r253;
	st.shared.f32 	[%r255+16], %f16;
$L__BB4_20:
	bar.sync 	0;
	setp.ne.s32 	%p63, %r7, 0;
	@%p63 bra 	$L__BB4_48;
	ld.shared.f32 	%f330, [_ZZN3cub18CUB_300001_SM_10006detail6reduce18DeviceReduceKernelINS2_10policy_hubIfjN4cuda3std3__44plusIfEEE10Policy1000EN6thrust24THRUST_300001_SM_1000_NS6detail15normal_iteratorINSD_10device_ptrIfEEEEjS9_fNS7_10__identityEEEvT0_PT3_T1_NS0_13GridEvenShareISN_EET2_T4_E12temp_storage+20];
	add.f32 	%f331, %f379, %f330;
	ld.shared.f32 	%f332, [_ZZN3cub18CUB_300001_SM_10006detail6reduce18DeviceReduceKernelINS2_10policy_hubIfjN4cuda3std3__44plusIfEEE10Policy1000EN6thrust24THRUST_300001_SM_1000_NS6detail15normal_iteratorINSD_10device_ptrIfEEEEjS9_fNS7_10__identityEEEvT0_PT3_T1_NS0_13GridEvenShareISN_EET2_T4_E12temp_storage+24];
	add.f32 	%f333, %f331, %f332;
	ld.shared.f32 	%f334, [_ZZN3cub18CUB_300001_SM_10006detail6reduce18DeviceReduceKernelINS2_10policy_hubIfjN4cuda3std3__44plusIfEEE10Policy1000EN6thrust24THRUST_300001_SM_1000_NS6detail15normal_iteratorINSD_10device_ptrIfEEEEjS9_fNS7_10__identityEEEvT0_PT3_T1_NS0_13GridEvenShareISN_EET2_T4_E12temp_storage+28];
	add.f32 	%f335, %f333, %f334;
	ld.shared.f32 	%f336, [_ZZN3cub18CUB_300001_SM_10006detail6reduce18DeviceReduceKernelINS2_10policy_hubIfjN4cuda3std3__44plusIfEEE10Policy1000EN6thrust24THRUST_300001_SM_1000_NS6detail15normal_iteratorINSD_10device_ptrIfEEEEjS9_fNS7_10__identityEEEvT0_PT3_T1_NS0_13GridEvenShareISN_EET2_T4_E12temp_storage+32];
	add.f32 	%f337, %f335, %f336;
	ld.shared.f32 	%f338, [_ZZN3cub18CUB_300001_SM_10006detail6reduce18DeviceReduceKernelINS2_10policy_hubIfjN4cuda3std3__44plusIfEEE10Policy1000EN6thrust24THRUST_300001_SM_1000_NS6detail15normal_iteratorINSD_10device_ptrIfEEEEjS9_fNS7_10__identityEEEvT0_PT3_T1_NS0_13GridEvenShareISN_EET2_T4_E12temp_storage+36];
	add.f32 	%f339, %f337, %f338;
	ld.shared.f32 	%f340, [_ZZN3cub18CUB_300001_SM_10006detail6reduce18DeviceReduceKernelINS2_10policy_hubIfjN4cuda3std3__44plusIfEEE10Policy1000EN6thrust24THRUST_300001_SM_1000_NS6detail15normal_iteratorINSD_10device_ptrIfEEEEjS9_fNS7_10__identityEEEvT0_PT3_T1_NS0_13GridEvenShareISN_EET2_T4_E12temp_storage+40];
	add.f32 	%f341, %f339, %f340;
	ld.shared.f32 	%f342, [_ZZN3cub18CUB_300001_SM_10006detail6reduce18DeviceReduceKernelINS2_10policy_hubIfjN4cuda3std3__44plusIfEEE10Policy1000EN6thrust24THRUST_300001_SM_1000_NS6detail15normal_iteratorINSD_10device_ptrIfEEEEjS9_fNS7_10__identityEEEvT0_PT3_T1_NS0_13GridEvenShareISN_EET2_T4_E12temp_storage+44];
	add.f32 	%f343, %f341, %f342;
	ld.shared.f32 	%f344, [_ZZN3cub18CUB_300001_SM_10006detail6reduce18DeviceReduceKernelINS2_10policy_hubIfjN4cuda3std3__44plusIfEEE10Policy1000EN6thrust24THRUST_300001_SM_1000_NS6detail15normal_iteratorINSD_10device_ptrIfEEEEjS9_fNS7_10__identityEEEvT0_PT3_T1_NS0_13GridEvenShareISN_EET2_T4_E12temp_storage+48];
	add.f32 	%f345, %f343, %f344;
	ld.shared.f32 	%f346, [_ZZN3cub18CUB_300001_SM_10006detail6reduce18DeviceReduceKernelINS2_10policy_hubIfjN4cuda3std3__44plusIfEEE10Policy1000EN6thrust24THRUST_300001_SM_1000_NS6detail15normal_iteratorINSD_10device_ptrIfEEEEjS9_fNS7_10__identityEEEvT0_PT3_T1_NS0_13GridEvenShareISN_EET2_T4_E12temp_storage+52];
	add.f32 	%f347, %f345, %f346;
	ld.shared.f32 	%f348, [_ZZN3cub18CUB_300001_SM_10006detail6reduce18DeviceReduceKernelINS2_10policy_hubIfjN4cuda3std3__44plusIfEEE10Policy1000EN6thrust24THRUST_300001_SM_1000_NS6detail15normal_iteratorINSD_10device_ptrIfEEEEjS9_fNS7_10__identityEEEvT0_PT3_T1_NS0_13GridEvenShareISN_EET2_T4_E12temp_storage+56];
	add.f32 	%f349, %f347, %f348;
	ld.shared.f32 	%f350, [_ZZN3cub18CUB_300001_SM_10006detail6reduce18DeviceReduceKernelINS2_10policy_hubIfjN4cuda3std3__44plusIfEEE10Policy1000EN6thrust24THRUST_300001_SM_1000_NS6detail15normal_iteratorINSD_10device_ptrIfEEEEjS9_fNS7_10__identityEEEvT0_PT3_T1_NS0_13GridEvenShareISN_EET2_T4_E12temp_storage+60];
	add.f32 	%f351, %f349, %f350;
	ld.shared.f32 	%f352, [_ZZN3cub18CUB_300001_SM_10006detail6reduce18DeviceReduceKernelINS2_10policy_hubIfjN4cuda3std3__44plusIfEEE10Policy1000EN6thrust24THRUST_300001_SM_1000_NS6detail15normal_iteratorINSD_10device_ptrIfEEEEjS9_fNS7_10__identityEEEvT0_PT3_T1_NS0_13GridEvenShareISN_EET2_T4_E12temp_storage+64];
	add.f32 	%f353, %f351, %f352;
	ld.shared.f32 	%f354, [_ZZN3cub18CUB_300001_SM_10006detail6reduce18DeviceReduceKernelINS2_10policy_hubIfjN4cuda3std3__44plusIfEEE10Policy1000EN6thrust24THRUST_300001_SM_1000_NS6detail15normal_iteratorINSD_10device_ptrIfEEEEjS9_fNS7_10__identityEEEvT0_PT3_T1_NS0_13GridEvenShareISN_EET2_T4_E12temp_storage+68];
	add.f32 	%f355, %f353, %f354;
	ld.shared.f32 	%f356, [_ZZN3cub18CUB_300001_SM_10006detail6reduce18DeviceReduceKernelINS2_10policy_hubIfjN4cuda3std3__44plusIfEEE10Policy1000EN6thrust24THRUST_300001_SM_1000_NS6detail15normal_iteratorINSD_10device_ptrIfEEEEjS9_fNS7_10__identityEEEvT0_PT3_T1_NS0_13GridEvenShareISN_EET2_T4_E12temp_storage+72];
	add.f32 	%f357, %f355, %f356;
	ld.shared.f32 	%f358, [_ZZN3cub18CUB_300001_SM_10006detail6reduce18DeviceReduceKernelINS2_10policy_hubIfjN4cuda3std3__44plusIfEEE10Policy1000EN6thrust24THRUST_300001_SM_1000_NS6detail15normal_iteratorINSD_10device_ptrIfEEEEjS9_fNS7_10__identityEEEvT0_PT3_T1_NS0_13GridEvenShareISN_EET2_T4_E12temp_storage+76];
	add.f32 	%f379, %f357, %f358;
	bra.uni 	$L__BB4_48;
$L__BB4_22:
	// begin inline asm
	mov.u32 %r188, %laneid;
	// end inline asm
	and.b32  	%r214, %r7, 992;
	add.s32 	%r215, %r214, 32;
	setp.gt.u32 	%p34, %r215, %r6;
	not.b32 	%r216, %r214;
	add.s32 	%r217, %r6, %r216;
	selp.b32 	%r212, %r217, 31, %p34;
	mov.b32 	%r190, %f368;
	mov.b32 	%r191, 1;
	mov.b32 	%r213, -1;
	// begin inline asm
	shfl.sync.down.b32 %r189, %r190, %r191, %r212, %r213;
	// end inline asm
	setp.lt.s32 	%p35, %r188, %r212;
	mov.b32 	%f259, %r189;
	add.f32 	%f260, %f368, %f259;
	selp.f32 	%f261, %f260, %f368, %p35;
	mov.b32 	%r195, %f261;
	mov.b32 	%r196, 2;
	// begin inline asm
	shfl.sync.down.b32 %r194, %r195, %r196, %r212, %r213;
	// end inline asm
	add.s32 	%r218, %r188, 2;
	setp.gt.s32 	%p36, %r218, %r212;
	mov.b32 	%f262, %r194;
	add.f32 	%f263, %f261, %f262;
	selp.f32 	%f264, %f261, %f263, %p36;
	mov.b32 	%r200, %f264;
	mov.b32 	%r201, 4;
	// begin inline asm
	shfl.sync.down.b32 %r199, %r200, %r201, %r212, %r213;
	// end inline asm
	add.s32 	%r219, %r188, 4;
	setp.gt.s32 	%p37, %r219, %r212;
	mov.b32 	%f265, %r199;
	add.f32 	%f266, %f264, %f265;
	selp.f32 	%f267, %f264, %f266, %p37;
	mov.b32 	%r205, %f267;
	mov.b32 	%r206, 8;
	// begin inline asm
	shfl.sync.down.b32 %r204, %r205, %r206, %r212, %r213;
	// end inline asm
	add.s32 	%r220, %r188, 8;
	setp.gt.s32 	%p38, %r220, %r212;
	mov.b32 	%f268, %r204;
	add.f32 	%f269, %f267, %f268;
	selp.f32 	%f270, %f267, %f269, %p38;
	mov.b32 	%r210, %f270;
	mov.b32 	%r211, 16;
	// begin inline asm
	shfl.sync.down.b32 %r209, %r210, %r211, %r212, %r213;
	// end inline asm
	add.s32 	%r221, %r188, 16;
	setp.gt.s32 	%p39, %r221, %r212;
	mov.b32 	%f271, %r209;
	add.f32 	%f272, %f270, %f271;
	selp.f32 	%f379, %f270, %f272, %p39;
	setp.ne.s32 	%p40, %r188, 0;
	@%p40 bra 	$L__BB4_24;
	shr.u32 	%r222, %r7, 3;
	and.b32  	%r223, %r222, 124;
	mov.u32 	%r224, _ZZN3cub18CUB_300001_SM_10006detail6reduce18DeviceReduceKernelINS2_10policy_hubIfjN4cuda3std3__44plusIfEEE10Policy1000EN6thrust24THRUST_300001_SM_1000_NS6detail15normal_iteratorINSD_10device_ptrIfEEEEjS9_fNS7_10__identityEEEvT0_PT3_T1_NS0_13GridEvenShareISN_EET2_T4_E12temp_storage;
	add.s32 	%r225, %r224, %r223;
	st.shared.f32 	[%r225+16], %f379;
$L__BB4_24:
	bar.sync 	0;
	setp.ne.s32 	%p41, %r7, 0;
	@%p41 bra 	$L__BB4_48;
	setp.gt.u32 	%p42, %r6, 32;
	ld.shared.f32 	%f273, [_ZZN3cub18CUB_300001_SM_10006detail6reduce18DeviceReduceKernelINS2_10policy_hubIfjN4cuda3std3__44plusIfEEE10Policy1000EN6thrust24THRUST_300001_SM_1000_NS6detail15normal_iteratorINSD_10device_ptrIfEEEEjS9_fNS7_10__identityEEEvT0_PT3_T1_NS0_13GridEvenShareISN_EET2_T4_E12temp_storage+20];
	add.f32 	%f274, %f379, %f273;
	selp.f32 	%f275, %f274, %f379, %p42;
	setp.gt.u32 	%p43, %r6, 64;
	ld.shared.f32 	%f276, [_ZZN3cub18CUB_300001_SM_10006detail6reduce18DeviceReduceKernelINS2_10policy_hubIfjN4cuda3std3__44plusIfEEE10Policy1000EN6thrust24THRUST_300001_SM_1000_NS6detail15normal_iteratorINSD_10device_ptrIfEEEEjS9_fNS7_10__identityEEEvT0_PT3_T1_NS0_13GridEvenShareISN_EET2_T4_E12temp_storage+24];
	add.f32 	%f277, %f276, %f275;
	selp.f32 	%f278, %f277, %f275, %p43;
	setp.gt.u32 	%p44, %r6, 96;
	ld.shared.f32 	%f279, [_ZZN3cub18CUB_300001_SM_10006detail6reduce18DeviceReduceKernelINS2_10policy_hubIfjN4cuda3std3__44plusIfEEE10Policy1000EN6thrust24THRUST_300001_SM_1000_NS6detail15normal_iteratorINSD_10device_ptrIfEEEEjS9_fNS7_10__identityEEEvT0_PT3_T1_NS0_13GridEvenShareISN_EET2_T4_E12temp_storage+28];
	add.f32 	%f280, %f279, %f278;
	selp.f32 	%f281, %f280, %f278, %p44;
	setp.gt.u32 	%p45, %r6, 128;
	ld.shared.f32 	%f282, [_ZZN3cub18CUB_300001_SM_10006detail6reduce18DeviceReduceKernelINS2_10policy_hubIfjN4cuda3std3__44plusIfEEE10Policy1000EN6thrust24THRUST_300001_SM_1000_NS6detail15normal_iteratorINSD_10device_ptrIfEEEEjS9_fNS7_10__identityEEEvT0_PT3_T1_NS0_13GridEvenShareISN_EET2_T4_E12temp_storage+32];
	add.f32 	%f283, %f282, %f281;
	selp.f32 	%f284, %f283, %f281, %p45;
	setp.gt.u32 	%p46, %r6, 160;
	ld.shared.f32 	%f285, [_ZZN3cub18CUB_300001_SM_10006detail6reduce18DeviceReduceKernelINS2_10policy_hubIfjN4cuda3std3__44plusIfEEE10Policy1000EN6thrust24THRUST_300001_SM_1000_NS6detail15normal_iteratorINSD_10device_ptrIfEEEEjS9_fNS7_10__identityEEEvT0_PT3_T1_NS0_13GridEvenShareISN_EET2_T4_E12temp_storage+36];
	add.f32 	%f286, %f285, %f284;
	selp.f32 	%f287, %f286, %f284, %p46;
	setp.gt.u32 	%p47, %r6, 192;
	ld.shared.f32 	%f288, [_ZZN3cub18CUB_300001_SM_10006detail6reduce18DeviceReduceKernelINS2_10policy_hubIfjN4cuda3std3__44plusIfEEE10Policy1000EN6thrust24THRUST_300001_SM_1000_NS6detail15normal_iteratorINSD_10device_ptrIfEEEEjS9_fNS7_10__identityEEEvT0_PT3_T1_NS0_13GridEvenShareISN_EET2_T4_E12temp_storage+40];
	add.f32 	%f289, %f288, %f287;
	selp.f32 	%f290, %f289, %f287, %p47;
	setp.gt.u32 	%p48, %r6, 224;
	ld.shared.f32 	%f291, [_ZZN3cub18CUB_300001_SM_10006detail6reduce18DeviceReduceKernelINS2_10policy_hubIfjN4cuda3std3__44plusIfEEE10Policy1000EN6thrust24THRUST_300001_SM_1000_NS6detail15normal_iteratorINSD_10device_ptrIfEEEEjS9_fNS7_10__identityEEEvT0_PT3_T1_NS0_13GridEvenShareISN_EET2_T4_E12temp_storage+44];
	add.f32 	%f292, %f291, %f290;
	selp.f32 	%f293, %f292, %f290, %p48;
	setp.gt.u32 	%p49, %r6, 256;
	ld.shared.f32 	%f294, [_ZZN3cub18CUB_300001_SM_10006detail6reduce18DeviceReduceKernelINS2_10policy_hubIfjN4cuda3std3__44plusIfEEE10Policy1000EN6thrust24THRUST_300001_SM_1000_NS6detail15normal_iteratorINSD_10device_ptrIfEEEEjS9_fNS7_10__identityEEEvT0_PT3_T1_NS0_13GridEvenShareISN_EET2_T4_E12temp_storage+48];
	add.f32 	%f295, %f294, %f293;
	selp.f32 	%f296, %f295, %f293, %p49;
	setp.gt.u32 	%p50, %r6, 288;
	ld.shared.f32 	%f297, [_ZZN3cub18CUB_300001_SM_10006detail6reduce18DeviceReduceKernelINS2_10policy_hubIfjN4cuda3std3__44plusIfEEE10Policy1000EN6thrust24THRUST_300001_SM_1000_NS6detail15normal_iteratorINSD_10device_ptrIfEEEEjS9_fNS7_10__identityEEEvT0_PT3_T1_NS0_13GridEvenShareISN_EET2_T4_E12temp_storage+52];
	add.f32 	%f298, %f297, %f296;
	selp.f32 	%f299, %f298, %f296, %p50;
	setp.gt.u32 	%p51, %r6, 320;
	ld.shared.f32 	%f300, [_ZZN3cub18CUB_300001_SM_10006detail6reduce18DeviceReduceKernelINS2_10policy_hubIfjN4cuda3std3__44plusIfEEE10Policy1000EN6thrust24THRUST_300001_SM_1000_NS6detail15normal_iteratorINSD_10device_ptrIfEEEEjS9_fNS7_10__identityEEEvT0_PT3_T1_NS0_13GridEvenShareISN_EET2_T4_E12temp_storage+56];
	add.f32 	%f301, %f300, %f299;
	selp.f32 	%f302, %f301, %f299, %p51;
	setp.gt.u32 	%p52, %r6, 352;
	ld.shared.f32 	%f303, [_ZZN3cub18CUB_300001_SM_10006detail6reduce18DeviceReduceKernelINS2_10policy_hubIfjN4cuda3std3__44plusIfEEE10Policy1000EN6thrust24THRUST_300001_SM_1000_NS6detail15normal_iteratorINSD_10device_ptrIfEEEEjS9_fNS7_10__identityEEEvT0_PT3_T1_NS0_13GridEvenShareISN_EET2_T4_E12temp_storage+60];
	add.f32 	%f304, %f303, %f302;
	selp.f32 	%f305, %f304, %f302, %p52;
	setp.gt.u32 	%p53, %r6, 384;
	ld.shared.f32 	%f306, [_ZZN3cub18CUB_300001_SM_10006detail6reduce18DeviceReduceKernelINS2_10policy_hubIfjN4cuda3std3__44plusIfEEE10Policy1000EN6thrust24THRUST_300001_SM_1000_NS6detail15normal_iteratorINSD_10device_ptrIfEEEEjS9_fNS7_10__identityEEEvT0_PT3_T1_NS0_13GridEvenShareISN_EET2_T4_E12temp_storage+64];
	add.f32 	%f307, %f306, %f305;
	selp.f32 	%f308, %f307, %f305, %p53;
	setp.gt.u32 	%p54, %r6, 416;
	ld.shared.f32 	%f309, [_ZZN3cub18CUB_300001_SM_10006detail6reduce18DeviceReduceKernelINS2_10policy_hubIfjN4cuda3std3__44plusIfEEE10Policy1000EN6thrust24THRUST_300001_SM_1000_NS6detail15normal_iteratorINSD_10device_ptrIfEEEEjS9_fNS7_10__identityEEEvT0_PT3_T1_NS0_13GridEvenShareISN_EET2_T4_E12temp_storage+68];
	add.f32 	%f310, %f309, %f308;
	selp.f32 	%f311, %f310, %f308, %p54;
	setp.gt.u32 	%p55, %r6, 448;
	ld.shared.f32 	%f312, [_ZZN3cub18CUB_300001_SM_10006detail6reduce18DeviceReduceKernelINS2_10policy_hubIfjN4cuda3std3__44plusIfEEE10Policy1000EN6thrust24THRUST_300001_SM_1000_NS6detail15normal_iteratorINSD_10device_ptrIfEEEEjS9_fNS7_10__identityEEEvT0_PT3_T1_NS0_13GridEvenShareISN_EET2_T4_E12temp_storage+72];
	add.f32 	%f313, %f312, %f311;
	selp.f32 	%f314, %f313, %f311, %p55;
	setp.gt.u32 	%p56, %r6, 480;
	ld.shared.f32 	%f315, [_ZZN3cub18CUB_300001_SM_10006detail6reduce18DeviceReduceKernelINS2_10policy_hubIfjN4cuda3std3__44plusIfEEE10Policy1000EN6thrust24THRUST_300001_SM_1000_NS6detail15normal_iteratorINSD_10device_ptrIfEEEEjS9_fNS7_10__identityEEEvT0_PT3_T1_NS0_13GridEvenShareISN_EET2_T4_E12temp_storage+76];
	add.f32 	%f316, %f315, %f314;
	selp.f32 	%f379, %f316, %f314, %p56;
	bra.uni 	$L__BB4_48;
$L__BB4_26:
	mov.u32 	%r35, %tid.x;
	add.s32 	%r72, %r35, %r270;
	mul.wide.u32 	%rd4, %r72, 4;
	add.s64 	%rd5, %rd1, %rd4;
	ld.global.f32 	%f41, [%rd5];
	ld.global.f32 	%f42, [%rd5+2048];
	ld.global.f32 	%f43, [%rd5+4096];
	ld.global.f32 	%f44, [%rd5+6144];
	ld.global.f32 	%f45, [%rd5+8192];
	ld.global.f32 	%f46, [%rd5+10240];
	ld.global.f32 	%f47, [%rd5+12288];
	ld.global.f32 	%f48, [%rd5+14336];
	ld.global.f32 	%f49, [%rd5+16384];
	ld.global.f32 	%f50, [%rd5+18432];
	ld.global.f32 	%f51, [%rd5+20480];
	ld.global.f32 	%f52, [%rd5+22528];
	ld.global.f32 	%f53, [%rd5+24576];
	ld.global.f32 	%f54, [%rd5+26624];
	ld.global.f32 	%f55, [%rd5+28672];
	ld.global.f32 	%f56, [%rd5+30720];
	add.f32 	%f57, %f41, %f42;
	add.f32 	%f58, %f43, %f44;
	add.f32 	%f59, %f45, %f46;
	add.f32 	%f60, %f47, %f48;
	add.f32 	%f61, %f49, %f50;
	add.f32 	%f62, %f51, %f52;
	add.f32 	%f63, %f53, %f54;
	add.f32 	%f64, %f55, %f56;
	add.f32 	%f65, %f57, %f58;
	add.f32 	%f66, %f59, %f60;
	add.f32 	%f67, %f61, %f62;
	add.f32 	%f68, %f63, %f64;
	add.f32 	%f69, %f65, %f66;
	add.f32 	%f70, %f67, %f68;
	add.f32 	%f378, %f69, %f70;
	setp.lt.u32 	%p2, %r6, %r4;
	@%p2 bra 	$L__BB4_44;
	add.s32 	%r36, %r4, %r270;
	not.b32 	%r74, %r35;
	add.s32 	%r75, %r74, %r1;
	sub.s32 	%r76, %r75, %r4;
	sub.s32 	%r267, %r76, %r270;
	add.s32 	%r77, %r36, %r35;
	add.s32 	%r266, %r77, 4096;
	mov.b32 	%r269, 0;
	mov.u32 	%r268, %r36;
$L__BB4_28:
	add.s32 	%r270, %r270, %r4;
	add.s32 	%r79, %r1, -8192;
	setp.gt.u32 	%p3, %r270, %r79;
	@%p3 bra 	$L__BB4_30;
	add.s32 	%r80, %r35, %r270;
	mul.wide.u32 	%rd6, %r80, 4;
	add.s64 	%rd7, %rd1, %rd6;
	ld.global.f32 	%f71, [%rd7];
	ld.global.f32 	%f72, [%rd7+2048];
	ld.global.f32 	%f73, [%rd7+4096];
	ld.global.f32 	%f74, [%rd7+6144];
	ld.global.f32 	%f75, [%rd7+8192];
	ld.global.f32 	%f76, [%rd7+10240];
	ld.global.f32 	%f77, [%rd7+12288];
	ld.global.f32 	%f78, [%rd7+14336];
	ld.global.f32 	%f79, [%rd7+16384];
	ld.global.f32 	%f80, [%rd7+18432];
	ld.global.f32 	%f81, [%rd7+20480];
	ld.global.f32 	%f82, [%rd7+22528];
	ld.global.f32 	%f83, [%rd7+24576];
	ld.global.f32 	%f84, [%rd7+26624];
	ld.global.f32 	%f85, [%rd7+28672];
	ld.global.f32 	%f86, [%rd7+30720];
	add.f32 	%f87, %f378, %f71;
	add.f32 	%f88, %f72, %f73;
	add.f32 	%f89, %f74, %f75;
	add.f32 	%f90, %f76, %f77;
	add.f32 	%f91, %f78, %f79;
	add.f32 	%f92, %f80, %f81;
	add.f32 	%f93, %f82, %f83;
	add.f32 	%f94, %f84, %f85;
	add.f32 	%f95, %f87, %f88;
	add.f32 	%f96, %f89, %f90;
	add.f32 	%f97, %f91, %f92;
	add.f32 	%f98, %f93, %f94;
	add.f32 	%f99, %f95, %f96;
	add.f32 	%f100, %f97, %f98;
	add.f32 	%f101, %f99, %f100;
	add.f32 	%f378, %f101, %f86;
	sub.s32 	%r81, %r1, %r270;
	setp.lt.u32 	%p4, %r81, %r4;
	add.s32 	%r269, %r269, 1;
	add.s32 	%r268, %r268, %r4;
	sub.s32 	%r267, %r267, %r4;
	add.s32 	%r266, %r266, %r4;
	@%p4 bra 	$L__BB4_44;
	bra.uni 	$L__BB4_28;
$L__BB4_30:
	setp.le.u32 	%p5, %r1, %r270;
	sub.s32 	%r83, %r1, %r270;
	setp.ge.s32 	%p6, %r35, %r83;
	or.pred  	%p7, %p5, %p6;
	@%p7 bra 	$L__BB4_44;
	not.b32 	%r85, %r35;
	add.s32 	%r86, %r1, %r85;
	sub.s32 	%r87, %r86, %r36;
	mul.lo.s32 	%r88, %r2, %r269;
	shl.b32 	%r89, %r88, 13;
	sub.s32 	%r90, %r87, %r89;
	shr.u32 	%r91, %r90, 9;
	add.s32 	%r49, %r91, 1;
	and.b32  	%r50, %r49, 15;
	setp.lt.u32 	%p8, %r90, 7680;
	mov.u32 	%r275, %r35;
	@%p8 bra 	$L__BB4_35;
	or.b32  	%r273, %r35, 4096;
	shr.u32 	%r92, %r267, 9;
	add.s32 	%r93, %r92, 1;
	and.b32  	%r94, %r93, 16777200;
	neg.s32 	%r271, %r94;
$L__BB4_33:
	.pragma "nounroll";
	add.s32 	%r95, %r266, -4096;
	mul.wide.u32 	%rd8, %r95, 4;
	add.s64 	%rd9, %rd1, %rd8;
	ld.global.f32 	%f103, [%rd9];
	add.f32 	%f104, %f378, %f103;
	add.s32 	%r96, %r266, -3584;
	mul.wide.u32 	%rd10, %r96, 4;
	add.s64 	%rd11, %rd1, %rd10;
	ld.global.f32 	%f105, [%rd11];
	add.f32 	%f106, %f104, %f105;
	add.s32 	%r97, %r266, -3072;
	mul.wide.u32 	%rd12, %r97, 4;
	add.s64 	%rd13, %rd1, %rd12;
	ld.global.f32 	%f107, [%rd13];
	add.f32 	%f108, %f106, %f107;
	add.s32 	%r98, %r266, -2560;
	mul.wide.u32 	%rd14, %r98, 4;
	add.s64 	%rd15, %rd1, %rd14;
	ld.global.f32 	%f109, [%rd15];
	add.f32 	%f110, %f108, %f109;
	add.s32 	%r99, %r266, -2048;
	mul.wide.u32 	%rd16, %r99, 4;
	add.s64 	%rd17, %rd1, %rd16;
	ld.global.f32 	%f111, [%rd17];
	add.f32 	%f112, %f110, %f111;
	add.s32 	%r100, %r266, -1536;
	mul.wide.u32 	%rd18, %r100, 4;
	add.s64 	%rd19, %rd1, %rd18;
	ld.global.f32 	%f113, [%rd19];
	add.f32 	%f114, %f112, %f113;
	add.s32 	%r101, %r266, -1024;
	mul.wide.u32 	%rd20, %r101, 4;
	add.s64 	%rd21, %rd1, %rd20;
	ld.global.f32 	%f115, [%rd21];
	add.f32 	%f116, %f114, %f115;
	add.s32 	%r102, %r266, 3584;
	add.s32 	%r103, %r266, -512;
	mul.wide.u32 	%rd22, %r103, 4;
	add.s64 	%rd23, %rd1, %rd22;
	ld.global.f32 	%f117, [%rd23];
	add.f32 	%f118, %f116, %f117;
	mul.wide.u32 	%rd24, %r266, 4;
	add.s64 	%rd25, %rd1, %rd24;
	ld.global.f32 	%f119, [%rd25];
	add.f32 	%f120, %f118, %f119;
	add.s32 	%r104, %r266, 512;
	mul.wide.u32 	%rd26, %r104, 4;
	add.s64 	%rd27, %rd1, %rd26;
	ld.global.f32 	%f121, [%rd27];
	add.f32 	%f122, %f120, %f121;
	add.s32 	%r105, %r266, 1024;
	mul.wide.u32 	%rd28, %r105, 4;
	add.s64 	%rd29, %rd1, %rd28;
	ld.global.f32 	%f123, [%rd29];
	add.f32 	%f124, %f122, %f123;
	add.s32 	%r106, %r266, 1536;
	mul.wide.u32 	%rd30, %r106, 4;
	add.s64 	%rd31, %rd1, %rd30;
	ld.global.f32 	%f125, [%rd31];
	add.f32 	%f126, %f124, %f125;
	add.s32 	%r107, %r266, 2048;
	mul.wide.u32 	%rd32, %r107, 4;
	add.s64 	%rd33, %rd1, %rd32;
	ld.global.f32 	%f127, [%rd33];
	add.f32 	%f128, %f126, %f127;
	add.s32 	%r108, %r266, 2560;
	mul.wide.u32 	%rd34, %r108, 4;
	add.s64 	%rd35, %rd1, %rd34;
	ld.global.f32 	%f129, [%rd35];
	add.f32 	%f130, %f128, %f129;
	add.s32 	%r109, %r266, 3072;
	mul.wide.u32 	%rd36, %r109, 4;
	add.s64 	%rd37, %rd1, %rd36;
	ld.global.f32 	%f131, [%rd37];
	add.f32 	%f132, %f130, %f131;
	mul.wide.u32 	%rd38, %r102, 4;
	add.s64 	%rd39, %rd1, %rd38;
	ld.global.f32 	%f133, [%rd39];
	add.f32 	%f378, %f132, %f133;
	add.s32 	%r273, %r273, 8192;
	add.s32 	%r266, %r266, 8192;
	add.s32 	%r271, %r271, 16;
	setp.ne.s32 	%p9, %r271, 0;
	@%p9 bra 	$L__BB4_33;
	add.s32 	%r275, %r273, -4096;
$L__BB4_35:
	setp.eq.s32 	%p10, %r50, 0;
	@%p10 bra 	$L__BB4_44;
	and.b32  	%r61, %r49, 7;
	setp.lt.u32 	%p11, %r50, 8;
	@%p11 bra 	$L__BB4_38;
	add.s32 	%r110, %r275, %r270;
	mul.wide.u32 	%rd40, %r110, 4;
	add.s64 	%rd41, %rd1, %rd40;
	ld.global.f32 	%f135, [%rd41];
	add.f32 	%f136, %f378, %f135;
	add.s32 	%r111, %r110, 512;
	mul.wide.u32 	%rd42, %r111, 4;
	add.s64 	%rd43, %rd1, %rd42;
	ld.global.f32 	%f137, [%rd43];
	add.f32 	%f138, %f136, %f137;
	add.s32 	%r112, %r110, 1024;
	mul.wide.u32 	%rd44, %r112, 4;
	add.s64 	%rd45, %rd1, %rd44;
	ld.global.f32 	%f139, [%rd45];
	add.f32 	%f140, %f138, %f139;
	add.s32 	%r113, %r110, 1536;
	mul.wide.u32 	%rd46, %r113, 4;
	add.s64 	%rd47, %rd1, %rd46;
	ld.global.f32 	%f141, [%rd47];
	add.f32 	%f142, %f140, %f141;
	add.s32 	%r114, %r110, 2048;
	mul.wide.u32 	%rd48, %r114, 4;
	add.s64 	%rd49, %rd1, %rd48;
	ld.global.f32 	%f143, [%rd49];
	add.f32 	%f144, %f142, %f143;
	add.s32 	%r115, %r110, 2560;
	mul.wide.u32 	%rd50, %r115, 4;
	add.s64 	%rd51, %rd1, %rd50;
	ld.global.f32 	%f145, [%rd51];
	add.f32 	%f146, %f144, %f145;
	add.s32 	%r116, %r110, 3072;
	mul.wide.u32 	%rd52, %r116, 4;
	add.s64 	%rd53, %rd1, %rd52;
	ld.global.f32 	%f147, [%rd53];
	add.f32 	%f148, %f146, %f147;
	add.s32 	%r117, %r110, 3584;
	mul.wide.u32 	%rd54, %r117, 4;
	add.s64 	%rd55, %rd1, %rd54;
	ld.global.f32 	%f149, [%rd55];
	add.f32 	%f378, %f148, %f149;
	add.s32 	%r275, %r275, 4096;
$L__BB4_38:
	setp.eq.s32 	%p12, %r61, 0;
	@%p12 bra 	$L__BB4_44;
	setp.lt.u32 	%p13, %r61, 4;
	@%p13 bra 	$L__BB4_41;
	add.s32 	%r118, %r275, %r270;
	mul.wide.u32 	%rd56, %r118, 4;
	add.s64 	%rd57, %rd1, %rd56;
	ld.global.f32 	%f151, [%rd57];
	add.f32 	%f152, %f378, %f151;
	add.s32 	%r119, %r118, 512;
	mul.wide.u32 	%rd58, %r119, 4;
	add.s64 	%rd59, %rd1, %rd58;
	ld.global.f32 	%f153, [%rd59];
	add.f32 	%f154, %f152, %f153;
	add.s32 	%r120, %r118, 1024;
	mul.wide.u32 	%rd60, %r120, 4;
	add.s64 	%rd61, %rd1, %rd60;
	ld.global.f32 	%f155, [%rd61];
	add.f32 	%f156, %f154, %f155;
	add.s32 	%r121, %r118, 1536;
	mul.wide.u32 	%rd62, %r121, 4;
	add.s64 	%rd63, %rd1, %rd62;
	ld.global.f32 	%f157, [%rd63];
	add.f32 	%f378, %f156, %f157;
	add.s32 	%r275, %r275, 2048;
$L__BB4_41:
	and.b32  	%r122, %r49, 3;
	setp.eq.s32 	%p14, %r122, 0;
	@%p14 bra 	$L__BB4_44;
	add.s32 	%r278, %r275, %r268;
	cvt.u16.u32 	%rs1, %r267;
	shr.u16 	%rs2, %rs1, 9;
	add.s16 	%rs3, %rs2, 1;
	cvt.u32.u16 	%r123, %rs3;
	and.b32  	%r124, %r123, 3;
	neg.s32 	%r277, %r124;
$L__BB4_43:
	.pragma "nounroll";
	mul.wide.u32 	%rd64, %r278, 4;
	add.s64 	%rd65, %rd1, %rd64;
	ld.global.f32 	%f158, [%rd65];
	add.f32 	%f378, %f378, %f158;
	add.s32 	%r278, %r278, 512;
	add.s32 	%r277, %r277, 1;
	setp.ne.s32 	%p15, %r277, 0;
	@%p15 bra 	$L__BB4_43;
$L__BB4_44:
	// begin inline asm
	mov.u32 %r125, %laneid;
	// end inline asm
	mov.b32 	%r127, %f378;
	mov.b32 	%r128, 1;
	mov.b32 	%r149, 31;
	mov.b32 	%r150, -1;
	// begin inline asm
	shfl.sync.down.b32 %r126, %r127, %r128, %r149, %r150;
	// end inline asm
	setp.gt.s32 	%p16, %r125, 30;
	mov.b32 	%f159, %r126;
	add.f32 	%f160, %f378, %f159;
	selp.f32 	%f161, %f378, %f160, %p16;
	mov.b32 	%r132, %f161;
	mov.b32 	%r133, 2;
	// begin inline asm
	shfl.sync.down.b32 %r131, %r132, %r133, %r149, %r150;
	// end inline asm
	setp.gt.s32 	%p17, %r125, 29;
	mov.b32 	%f162, %r131;
	add.f32 	%f163, %f161, %f162;
	selp.f32 	%f164, %f161, %f163, %p17;
	mov.b32 	%r137, %f164;
	mov.b32 	%r138, 4;
	// begin inline asm
	shfl.sync.down.b32 %r136, %r137, %r138, %r149, %r150;
	// end inline asm
	setp.gt.s32 	%p18, %r125, 27;
	mov.b32 	%f165, %r136;
	add.f32 	%f166, %f164, %f165;
	selp.f32 	%f167, %f164, %f166, %p18;
	mov.b32 	%r142, %f167;
	mov.b32 	%r143, 8;
	// begin inline asm
	shfl.sync.down.b32 %r141, %r142, %r143, %r149, %r150;
	// end inline asm
	setp.gt.s32 	%p19, %r125, 23;
	mov.b32 	%f168, %r141;
	add.f32 	%f169, %f167, %f168;
	selp.f32 	%f170, %f167, %f169, %p19;
	mov.b32 	%r147, %f170;
	mov.b32 	%r148, 16;
	// begin inline asm
	shfl.sync.down.b32 %r146, %r147, %r148, %r149, %r150;
	// end inline asm
	setp.gt.s32 	%p20, %r125, 15;
	mov.b32 	%f171, %r146;
	add.f32 	%f37, %f170, %f171;
	selp.f32 	%f379, %f170, %f37, %p20;
	setp.ne.s32 	%p21, %r125, 0;
	@%p21 bra 	$L__BB4_46;
	shr.u32 	%r151, %r35, 3;
	and.b32  	%r152, %r151, 124;
	mov.u32 	%r153, _ZZN3cub18CUB_300001_SM_10006detail6reduce18DeviceReduceKernelINS2_10policy_hubIfjN4cuda3std3__44plusIfEEE10Policy1000EN6thrust24THRUST_300001_SM_1000_NS6detail15normal_iteratorINSD_10device_ptrIfEEEEjS9_fNS7_10__identityEEEvT0_PT3_T1_NS0_13GridEvenShareISN_EET2_T4_E12temp_storage;
	add.s32 	%r154, %r153, %r152;
	st.shared.f32 	[%r154+16], %f37;
$L__BB4_46:
	bar.sync 	0;
	setp.ne.s32 	%p22, %r35, 0;
	@%p22 bra 	$L__BB4_48;
	ld.shared.f32 	%f172, [_ZZN3cub18CUB_300001_SM_10006detail6reduce18DeviceReduceKernelINS2_10policy_hubIfjN4cuda3std3__44plusIfEEE10Policy1000EN6thrust24THRUST_300001_SM_1000_NS6detail15normal_iteratorINSD_10device_ptrIfEEEEjS9_fNS7_10__identityEEEvT0_PT3_T1_NS0_13GridEvenShareISN_EET2_T4_E12temp_storage+20];
	add.f32 	%f173, %f379, %f172;
	ld.shared.f32 	%f174, [_ZZN3cub18CUB_300001_SM_10006detail6reduce18DeviceReduceKernelINS2_10policy_hubIfjN4cuda3std3__44plusIfEEE10Policy1000EN6thrust24THRUST_300001_SM_1000_NS6detail15normal_iteratorINSD_10device_ptrIfEEEEjS9_fNS7_10__identityEEEvT0_PT3_T1_NS0_13GridEvenShareISN_EET2_T4_E12temp_storage+24];
	add.f32 	%f175, %f173, %f174;
	ld.shared.f32 	%f176, [_ZZN3cub18CUB_300001_SM_10006detail6reduce18DeviceReduceKernelINS2_10policy_hubIfjN4cuda3std3__44plusIfEEE10Policy1000EN6thrust24THRUST_300001_SM_1000_NS6detail15normal_iteratorINSD_10device_ptrIfEEEEjS9_fNS7_10__identityEEEvT0_PT3_T1_NS0_13GridEvenShareISN_EET2_T4_E12temp_storage+28];
	add.f32 	%f177, %f175, %f176;
	ld.shared.f32 	%f178, [_ZZN3cub18CUB_300001_SM_10006detail6reduce18DeviceReduceKernelINS2_10policy_hubIfjN4cuda3std3__44plusIfEEE10Policy1000EN6thrust24THRUST_300001_SM_1000_NS6detail15normal_iteratorINSD_10device_ptrIfEEEEjS9_fNS7_10__identityEEEvT0_PT3_T1_NS0_13GridEvenShareISN_EET2_T4_E12temp_storage+32];
	add.f32 	%f179, %f177, %f178;
	ld.shared.f32 	%f180, [_ZZN3cub18CUB_300001_SM_10006detail6reduce18DeviceReduceKernelINS2_10policy_hubIfjN4cuda3std3__44plusIfEEE10Policy1000EN6thrust24THRUST_300001_SM_1000_NS6detail15normal_iteratorINSD_10device_ptrIfEEEEjS9_fNS7_10__identityEEEvT0_PT3_T1_NS0_13GridEvenShareISN_EET2_T4_E12temp_storage+36];
	add.f32 	%f181, %f179, %f180;
	ld.shared.f32 	%f182, [_ZZN3cub18CUB_300001_SM_10006detail6reduce18DeviceReduceKernelINS2_10policy_hubIfjN4cuda3std3__44plusIfEEE10Policy1000EN6thrust24THRUST_300001_SM_1000_NS6detail15normal_iteratorINSD_10device_ptrIfEEEEjS9_fNS7_10__identityEEEvT0_PT3_T1_NS0_13GridEvenShareISN_EET2_T4_E12temp_storage+40];
	add.f32 	%f183, %f181, %f182;
	ld.shared.f32 	%f184, [_ZZN3cub18CUB_300001_SM_10006detail6reduce18DeviceReduceKernelINS2_10policy_hubIfjN4cuda3std3__44plusIfEEE10Policy1000EN6thrust24THRUST_300001_SM_1000_NS6detail15normal_iteratorINSD_10device_ptrIfEEEEjS9_fNS7_10__identityEEEvT0_PT3_T1_NS0_13GridEvenShareISN_EET2_T4_E12temp_storage+44];
	add.f32 	%f185, %f183, %f184;
	ld.shared.f32 	%f186, [_ZZN3cub18CUB_300001_SM_10006detail6reduce18DeviceReduceKernelINS2_10policy_hubIfjN4cuda3std3__44plusIfEEE10Policy1000EN6thrust24THRUST_300001_SM_1000_NS6detail15normal_iteratorINSD_10device_ptrIfEEEEjS9_fNS7_10__identityEEEvT0_PT3_T1_NS0_13GridEvenShareISN_EET2_T4_E12temp_storage+48];
	add.f32 	%f187, %f185, %f186;
	ld.shared.f32 	%f188, [_ZZN3cub18CUB_300001_SM_10006detail6reduce18DeviceReduceKernelINS2_10policy_hubIfjN4cuda3std3__44plusIfEEE10Policy1000EN6thrust24THRUST_300001_SM_1000_NS6detail15normal_iteratorINSD_10device_ptrIfEEEEjS9_fNS7_10__identityEEEvT0_PT3_T1_NS0_13GridEvenShareISN_EET2_T4_E12temp_storage+52];
	add.f32 	%f189, %f187, %f188;
	ld.shared.f32 	%f190, [_ZZN3cub18CUB_300001_SM_10006detail6reduce18DeviceReduceKernelINS2_10policy_hubIfjN4cuda3std3__44plusIfEEE10Policy1000EN6thrust24THRUST_300001_SM_1000_NS6detail15normal_iteratorINSD_10device_ptrIfEEEEjS9_fNS7_10__identityEEEvT0_PT3_T1_NS0_13GridEvenShareISN_EET2_T4_E12temp_storage+56];
	add.f32 	%f191, %f189, %f190;
	ld.shared.f32 	%f192, [_ZZN3cub18CUB_300001_SM_10006detail6reduce18DeviceReduceKernelINS2_10policy_hubIfjN4cuda3std3__44plusIfEEE10Policy1000EN6thrust24THRUST_300001_SM_1000_NS6detail15normal_iteratorINSD_10device_ptrIfEEEEjS9_fNS7_10__identityEEEvT0_PT3_T1_NS0_13GridEvenShareISN_EET2_T4_E12temp_storage+60];
	add.f32 	%f193, %f191, %f192;
	ld.shared.f32 	%f194, [_ZZN3cub18CUB_300001_SM_10006detail6reduce18DeviceReduceKernelINS2_10policy_hubIfjN4cuda3std3__44plusIfEEE10Policy1000EN6thrust24THRUST_300001_SM_1000_NS6detail15normal_iteratorINSD_10device_ptrIfEEEEjS9_fNS7_10__identityEEEvT0_PT3_T1_NS0_13GridEvenShareISN_EET2_T4_E12temp_storage+64];
	add.f32 	%f195, %f193, %f194;
	ld.shared.f32 	%f196, [_ZZN3cub18CUB_300001_SM_10006detail6reduce18DeviceReduceKernelINS2_10policy_hubIfjN4cuda3std3__44plusIfEEE10Policy1000EN6thrust24THRUST_300001_SM_1000_NS6detail15normal_iteratorINSD_10device_ptrIfEEEEjS9_fNS7_10__identityEEEvT0_PT3_T1_NS0_13GridEvenShareISN_EET2_T4_E12temp_storage+68];
	add.f32 	%f197, %f195, %f196;
	ld.shared.f32 	%f198, [_ZZN3cub18CUB_300001_SM_10006detail6reduce18DeviceReduceKernelINS2_10policy_hubIfjN4cuda3std3__44plusIfEEE10Policy1000EN6thrust24THRUST_300001_SM_1000_NS6detail15normal_iteratorINSD_10device_ptrIfEEEEjS9_fNS7_10__identityEEEvT0_PT3_T1_NS0_13GridEvenShareISN_EET2_T4_E12temp_storage+72];
	add.f32 	%f199, %f197, %f198;
	ld.shared.f32 	%f200, [_ZZN3cub18CUB_300001_SM_10006detail6reduce18DeviceReduceKernelINS2_10policy_hubIfjN4cuda3std3__44plusIfEEE10Policy1000EN6thrust24THRUST_300001_SM_1000_NS6detail15normal_iteratorINSD_10device_ptrIfEEEEjS9_fNS7_10__identityEEEvT0_PT3_T1_NS0_13GridEvenShareISN_EET2_T4_E12temp_storage+76];
	add.f32 	%f379, %f199, %f200;
$L__BB4_48:
	mov.u32 	%r256, %tid.x;
	setp.ne.s32 	%p64, %r256, 0;
	@%p64 bra 	$L__BB4_50;
	ld.param.u64 	%rd129, [_ZN3cub18CUB_300001_SM_10006detail6reduce18DeviceReduceKernelINS2_10policy_hubIfjN4cuda3std3__44plusIfEEE10Policy1000EN6thrust24THRUST_300001_SM_1000_NS6detail15normal_iteratorINSD_10device_ptrIfEEEEjS9_fNS7_10__identityEEEvT0_PT3_T1_NS0_13GridEvenShareISN_EET2_T4__param_1];
	cvta.to.global.u64 	%rd126, %rd129;
	mul.wide.u32 	%rd127, %r3, 4;
	add.s64 	%rd128, %rd126, %rd127;
	st.global.f32 	[%rd128], %f379;
$L__BB4_50:
	ret;

}
	// .globl	_ZN3cub18CUB_300001_SM_10006detail6reduce28DeviceReduceSingleTileKernelINS2_10policy_hubIfjN4cuda3std3__44plusIfEEE10Policy1000EPfSC_iS9_ffNS7_10__identityEEEvT0_T1_T2_T3_T4_T6_
.visible .entry _ZN3cub18CUB_300001_SM_10006detail6reduce28DeviceReduceSingleTileKernelINS2_10policy_hubIfjN4cuda3std3__44plusIfEEE10Policy1000EPfSC_iS9_ffNS7_10__identityEEEvT0_T1_T2_T3_T4_T6_(
	.param .u64 .ptr .align 1 _ZN3cub18CUB_300001_SM_10006detail6reduce28DeviceReduceSingleTileKernelINS2_10policy_hubIfjN4cuda3std3__44plusIfEEE10Policy1000EPfSC_iS9_ffNS7_10__identityEEEvT0_T1_T2_T3_T4_T6__param_0,
	.param .u64 .ptr .align 1 _ZN3cub18CUB_300001_SM_10006detail6reduce28DeviceReduceSingleTileKernelINS2_10policy_hubIfjN4cuda3std3__44plusIfEEE10Policy1000EPfSC_iS9_ffNS7_10__identityEEEvT0_T1_T2_T3_T4_T6__param_1,
	.param .u32 _ZN3cub18CUB_300001_SM_10006detail6reduce28DeviceReduceSingleTileKernelINS2_10policy_hubIfjN4cuda3std3__44plusIfEEE10Policy1000EPfSC_iS9_ffNS7_10__identityEEEvT0_T1_T2_T3_T4_T6__param_2,
	.param .align 1 .b8 _ZN3cub18CUB_300001_SM_10006detail6reduce28DeviceReduceSingleTileKernelINS2_10policy_hubIfjN4cuda3std3__44plusIfEEE10Policy1000EPfSC_iS9_ffNS7_10__identityEEEvT0_T1_T2_T3_T4_T6__param_3[1],
	.param .f32 _ZN3cub18CUB_300001_SM_10006detail6reduce28DeviceReduceSingleTileKernelINS2_10policy_hubIfjN4cuda3std3__44plusIfEEE10Policy1000EPfSC_iS9_ffNS7_10__identityEEEvT0_T1_T2_T3_T4_T6__param_4,
	.param .align 1 .b8 _ZN3cub18CUB_300001_SM_10006detail6reduce28DeviceReduceSingleTileKernelINS2_10policy_hubIfjN4cuda3std3__44plusIfEEE10Policy1000EPfSC_iS9_ffNS7_10__identityEEEvT0_T1_T2_T3_T4_T6__param_5[1]
)
.maxntid 512
.minnctapersm 1
{
	.reg .pred 	%p<113>;
	.reg .b32 	%r<407>;
	.reg .b32 	%f<531>;
	.reg .b64 	%rd<133>;
	// demoted variable
	.shared .align 4 .b8 _ZZN3cub18CUB_300001_SM_10006detail6reduce28DeviceReduceSingleTileKernelINS2_10policy_hubIfjN4cuda3std3__44plusIfEEE10Policy1000EPfSC_iS9_ffNS7_10__identityEEEvT0_T1_T2_T3_T4_T6_E12temp_storage[84];
	ld.param.u64 	%rd16, [_ZN3cub18CUB_300001_SM_10006detail6reduce28DeviceReduceSingleTileKernelINS2_10policy_hubIfjN4cuda3std3__44plusIfEEE10Policy1000EPfSC_iS9_ffNS7_10__identityEEEvT0_T1_T2_T3_T4_T6__param_0];
	ld.param.u64 	%rd17, [_ZN3cub18CUB_300001_SM_10006detail6reduce28DeviceReduceSingleTileKernelINS2_10policy_hubIfjN4cuda3std3__44plusIfEEE10Policy1000EPfSC_iS9_ffNS7_10__identityEEEvT0_T1_T2_T3_T4_T6__param_1];
	ld.param.u32 	%r67, [_ZN3cub18CUB_300001_SM_10006detail6reduce28DeviceReduceSingleTileKernelINS2_10policy_hubIfjN4cuda3std3__44plusIfEEE10Policy1000EPfSC_iS9_ffNS7_10__identityEEEvT0_T1_T2_T3_T4_T6__param_2];
	ld.param.f32 	%f58, [_ZN3cub18CUB_300001_SM_10006detail6reduce28DeviceReduceSingleTileKernelINS2_10policy_hubIfjN4cuda3std3__44plusIfEEE10Policy1000EPfSC_iS9_ffNS7_10__identityEEEvT0_T1_T2_T3_T4_T6__param_4];
	cvta.to.global.u64 	%rd1, %rd17;
	setp.ne.s32 	%p1, %r67, 0;
	@%p1 bra 	$L__BB5_3;
	mov.u32 	%r380, %tid.x;
	setp.ne.s32 	%p112, %r380, 0;
	@%p112 bra 	$L__BB5_74;
	st.global.f32 	[%rd1], %f58;
	bra.uni 	$L__BB5_74;
$L__BB5_3:
	and.b64  	%rd18, %rd16, 7;
	setp.ne.s64 	%p2, %rd18, 0;
	@%p2 bra 	$L__BB5_38;
	setp.gt.s32 	%p57, %r67, 8191;
	@%p57 bra 	$L__BB5_22;
	mov.u32 	%r1, %tid.x;
	setp.ge.s32 	%p74, %r1, %r67;
	mov.f32 	%f509, 0f00000000;
	mov.u32 	%r384, %r1;
	@%p74 bra 	$L__BB5_7;
	mul.wide.u32 	%rd121, %r1, 4;
	add.s64 	%rd120, %rd16, %rd121;
	// begin inline asm
	ld.global.nc.u32 %r300, [%rd120];
	// end inline asm
	mov.b32 	%f509, %r300;
	add.s32 	%r384, %r1, 512;
$L__BB5_7:
	setp.ge.s32 	%p75, %r384, %r67;
	@%p75 bra 	$L__BB5_13;
	not.b32 	%r301, %r384;
	add.s32 	%r4, %r67, %r301;
	and.b32  	%r302, %r4, 1536;
	setp.eq.s32 	%p76, %r302, 1536;
	@%p76 bra 	$L__BB5_11;
	mul.wide.u32 	%rd122, %r384, 4;
	add.s64 	%rd129, %rd16, %rd122;
	shr.u32 	%r303, %r4, 9;
	add.s32 	%r304, %r303, 1;
	and.b32  	%r305, %r304, 3;
	neg.s32 	%r382, %r305;
$L__BB5_10:
	.pragma "nounroll";
	// begin inline asm
	ld.global.nc.u32 %r306, [%rd129];
	// end inline asm
	mov.b32 	%f395, %r306;
	add.f32 	%f509, %f509, %f395;
	add.s32 	%r384, %r384, 512;
	add.s64 	%rd129, %rd129, 2048;
	add.s32 	%r382, %r382, 1;
	setp.ne.s32 	%p77, %r382, 0;
	@%p77 bra 	$L__BB5_10;
$L__BB5_11:
	setp.lt.u32 	%p78, %r4, 1536;
	@%p78 bra 	$L__BB5_13;
$L__BB5_12:
	mul.wide.s32 	%rd128, %r384, 4;
	add.s64 	%rd124, %rd16, %rd128;
	// begin inline asm
	ld.global.nc.u32 %r307, [%rd124];
	// end inline asm
	mov.b32 	%f396, %r307;
	add.f32 	%f397, %f509, %f396;
	add.s64 	%rd125, %rd124, 2048;
	// begin inline asm
	ld.global.nc.u32 %r308, [%rd125];
	// end inline asm
	mov.b32 	%f398, %r308;
	add.f32 	%f399, %f397, %f398;
	add.s64 	%rd126, %rd124, 4096;
	// begin inline asm
	ld.global.nc.u32 %r309, [%rd126];
	// end inline asm
	mov.b32 	%f400, %r309;
	add.f32 	%f401, %f399, %f400;
	add.s64 	%rd127, %rd124, 6144;
	// begin inline asm
	ld.global.nc.u32 %r310, [%rd127];
	// end inline asm
	mov.b32 	%f402, %r310;
	add.f32 	%f509, %f401, %f402;
	add.s32 	%r384, %r384, 2048;
	setp.lt.s32 	%p79, %r384, %r67;
	@%p79 bra 	$L__BB5_12;
$L__BB5_13:
	setp.lt.s32 	%p80, %r67, 512;
	@%p80 bra 	$L__BB5_18;
	// begin inline asm
	mov.u32 %r349, %laneid;
	// end inline asm
	mov.b32 	%r351, %f509;
	mov.b32 	%r352, 1;
	mov.b32 	%r373, 31;
	mov.b32 	%r374, -1;
	// begin inline asm
	shfl.sync.down.b32 %r350, %r351, %r352, %r373, %r374;
	// end inline asm
	setp.gt.s32 	%p104, %r349, 30;
	mov.b32 	%f461, %r350;
	add.f32 	%f462, %f509, %f461;
	selp.f32 	%f463, %f509, %f462, %p104;
	mov.b32 	%r356, %f463;
	mov.b32 	%r357, 2;
	// begin inline asm
	shfl.sync.down.b32 %r355, %r356, %r357, %r373, %r374;
	// end inline asm
	setp.gt.s32 	%p105, %r349, 29;
	mov.b32 	%f464, %r355;
	add.f32 	%f465, %f463, %f464;
	selp.f32 	%f466, %f463, %f465, %p105;
	mov.b32 	%r361, %f466;
	mov.b32 	%r362, 4;
	// begin inline asm
	shfl.sync.down.b32 %r360, %r361, %r362, %r373, %r374;
	// end inline asm
	setp.gt.s32 	%p106, %r349, 27;
	mov.b32 	%f467, %r360;
	add.f32 	%f468, %f466, %f467;
	selp.f32 	%f469, %f466, %f468, %p106;
	mov.b32 	%r366, %f469;
	mov.b32 	%r367, 8;
	// begin inline asm
	shfl.sync.down.b32 %r365, %r366, %r367, %r373, %r374;
	// end inline asm
	setp.gt.s32 	%p107, %r349, 23;
	mov.b32 	%f470, %r365;
	add.f32 	%f471, %f469, %f470;
	selp.f32 	%f472, %f469, %f471, %p107;
	mov.b32 	%r371, %f472;
	mov.b32 	%r372, 16;
	// begin inline asm
	shfl.sync.down.b32 %r370, %r371, %r372, %r373, %r374;
	// end inline asm
	setp.gt.s32 	%p108, %r349, 15;
	mov.b32 	%f473, %r370;
	add.f32 	%f10, %f472, %f473;
	selp.f32 	%f530, %f472, %f10, %p108;
	setp.ne.s32 	%p109, %r349, 0;
	@%p109 bra 	$L__BB5_16;
	shr.u32 	%r375, %r1, 3;
	and.b32  	%r376, %r375, 124;
	mov.u32 	%r377, _ZZN3cub18CUB_300001_SM_10006detail6reduce28DeviceReduceSingleTileKernelINS2_10policy_hubIfjN4cuda3std3__44plusIfEEE10Policy1000EPfSC_iS9_ffNS7_10__identityEEEvT0_T1_T2_T3_T4_T6_E12temp_storage;
	add.s32 	%r378, %r377, %r376;
	st.shared.f32 	[%r378+16], %f10;
$L__BB5_16:
	bar.sync 	0;
	setp.ne.s32 	%p110, %r1, 0;
	@%p110 bra 	$L__BB5_72;
	ld.shared.f32 	%f474, [_ZZN3cub18CUB_300001_SM_10006detail6reduce28DeviceReduceSingleTileKernelINS2_10policy_hubIfjN4cuda3std3__44plusIfEEE10Policy1000EPfSC_iS9_ffNS7_10__identityEEEvT0_T1_T2_T3_T4_T6_E12temp_storage+20];
	add.f32 	%f475, %f530, %f474;
	ld.shared.f32 	%f476, [_ZZN3cub18CUB_300001_SM_10006detail6reduce28DeviceReduceSingleTileKernelINS2_10policy_hubIfjN4cuda3std3__44plusIfEEE10Policy1000EPfSC_iS9_ffNS7_10__identityEEEvT0_T1_T2_T3_T4_T6_E12temp_storage+24];
	add.f32 	%f477, %f475, %f476;
	ld.shared.f32 	%f478, [_ZZN3cub18CUB_300001_SM_10006detail6reduce28DeviceReduceSingleTileKernelINS2_10policy_hubIfjN4cuda3std3__44plusIfEEE10Policy1000EPfSC_iS9_ffNS7_10__identityEEEvT0_T1_T2_T3_T4_T6_E12temp_storage+28];
	add.f32 	%f479, %f477, %f478;
	ld.shared.f32 	%f480, [_ZZN3cub18CUB_300001_SM_10006detail6reduce28DeviceReduceSingleTileKernelINS2_10policy_hubIfjN4cuda3std3__44plusIfEEE10Policy1000EPfSC_iS9_ffNS7_10__identityEEEvT0_T1_T2_T3_T4_T6_E12temp_storage+32];
	add.f32 	%f481, %f479, %f480;
	ld.shared.f32 	%f482, [_ZZN3cub18CUB_300001_SM_10006detail6reduce28DeviceReduceSingleTileKernelINS2_10policy_hubIfjN4cuda3std3__44plusIfEEE10Policy1000EPfSC_iS9_ffNS7_10__identityEEEvT0_T1_T2_T3_T4_T6_E12temp_storage+36];
	add.f32 	%f483, %f481, %f482;
	ld.shared.f32 	%f484, [_ZZN3cub18CUB_300001_SM_10006detail6reduce28DeviceReduceSingleTileKernelINS2_10policy_hubIfjN4cuda3std3__44plusIfEEE10Policy1000EPfSC_iS9_ffNS7_10__identityEEEvT0_T1_T2_T3_T4_T6_E12temp_storage+40];
	add.f32 	%f485, %f483, %f484;
	ld.shared.f32 	%f486, [_ZZN3cub18CUB_300001_SM_10006detail6reduce28DeviceReduceSingleTileKernelINS2_10policy_hubIfjN4cuda3std3__44plusIfEEE10Policy1000EPfSC_iS9_ffNS7_10__identityEEEvT0_T1_T2_T3_T4_T6_E12temp_storage+44];
	add.f32 	%f487, %f485, %f486;
	ld.shared.f32 	%f488, [_ZZN3cub18CUB_300001_SM_10006detail6reduce28DeviceReduceSingleTileKernelINS2_10policy_hubIfjN4cuda3std3__44plusIfEEE10Policy1000EPfSC_iS9_ffNS7_10__identityEEEvT0_T1_T2_T3_T4_T6_E12temp_storage+48];
	add.f32 	%f489, %f487, %f488;
	ld.shared.f32 	%f490, [_ZZN3cub18CUB_300001_SM_10006detail6reduce28DeviceReduceSingleTileKernelINS2_10policy_hubIfjN4cuda3std3__44plusIfEEE10Policy1000EPfSC_iS9_ffNS7_10__identityEEEvT0_T1_T2_T3_T4_T6_E12temp_storage+52];
	add.f32 	%f491, %f489, %f490;
	ld.shared.f32 	%f492, [_ZZN3cub18CUB_300001_SM_10006detail6reduce28DeviceReduceSingleTileKernelINS2_10policy_hubIfjN4cuda3std3__44plusIfEEE10Policy1000EPfSC_iS9_ffNS7_10__identityEEEvT0_T1_T2_T3_T4_T6_E12temp_storage+56];
	add.f32 	%f493, %f491, %f492;
	ld.shared.f32 	%f494, [_ZZN3cub18CUB_300001_SM_10006detail6reduce28DeviceReduceSingleTileKernelINS2_10policy_hubIfjN4cuda3std3__44plusIfEEE10Policy1000EPfSC_iS9_ffNS7_10__identityEEEvT0_T1_T2_T3_T4_T6_E12temp_storage+60];
	add.f32 	%f495, %f493, %f494;
	ld.shared.f32 	%f496, [_ZZN3cub18CUB_300001_SM_10006detail6reduce28DeviceReduceSingleTileKernelINS2_10policy_hubIfjN4cuda3std3__44plusIfEEE10Policy1000EPfSC_iS9_ffNS7_10__identityEEEvT0_T1_T2_T3_T4_T6_E12temp_storage+64];
	add.f32 	%f497, %f495, %f496;
	ld.shared.f32 	%f498, [_ZZN3cub18CUB_300001_SM_10006detail6reduce28DeviceReduceSingleTileKernelINS2_10policy_hubIfjN4cuda3std3__44plusIfEEE10Policy1000EPfSC_iS9_ffNS7_10__identityEEEvT0_T1_T2_T3_T4_T6_E12temp_storage+68];
	add.f32 	%f499, %f497, %f498;
	ld.shared.f32 	%f500, [_ZZN3cub18CUB_300001_SM_10006detail6reduce28DeviceReduceSingleTileKernelINS2_10policy_hubIfjN4cuda3std3__44plusIfEEE10Policy1000EPfSC_iS9_ffNS7_10__identityEEEvT0_T1_T2_T3_T4_T6_E12temp_storage+72];
	add.f32 	%f501, %f499, %f500;
	ld.shared.f32 	%f502, [_ZZN3cub18CUB_300001_SM_10006detail6reduce28DeviceReduceSingleTileKernelINS2_10policy_hubIfjN4cuda3std3__44plusIfEEE10Policy1000EPfSC_iS9_ffNS7_10__identityEEEvT0_T1_T2_T3_T4_T6_E12temp_storage+76];
	add.f32 	%f530, %f501, %f502;
	bra.uni 	$L__BB5_72;
$L__BB5_18:
	// begin inline asm
	mov.u32 %r311, %laneid;
	// end inline asm
	and.b32  	%r337, %r1, 992;
	add.s32 	%r338, %r337, 32;
	setp.gt.s32 	%p81, %r338, %r67;
	not.b32 	%r339, %r337;
	add.s32 	%r340, %r67, %r339;
	selp.b32 	%r335, %r340, 31, %p81;
	mov.b32 	%r313, %f509;
	mov.b32 	%r314, 1;
	mov.b32 	%r336, -1;
	// begin inline asm
	shfl.sync.down.b32 %r312, %r313, %r314, %r335, %r336;
	// end inline asm
	setp.lt.s32 	%p82, %r311, %r335;
	mov.b32 	%f403, %r312;
	add.f32 	%f404, %f509, %f403;
	selp.f32 	%f405, %f404, %f509, %p82;
	mov.b32 	%r318, %f405;
	mov.b32 	%r319, 2;
	// begin inline asm
	shfl.sync.down.b32 %r317, %r318, %r319, %r335, %r336;
	// end inline asm
	add.s32 	%r341, %r311, 2;
	setp.gt.s32 	%p83, %r341, %r335;
	mov.b32 	%f406, %r317;
	add.f32 	%f407, %f405, %f406;
	selp.f32 	%f408, %f405, %f407, %p83;
	mov.b32 	%r323, %f408;
	mov.b32 	%r324, 4;
	// begin inline asm
	shfl.sync.down.b32 %r322, %r323, %r324, %r335, %r336;
	// end inline asm
	add.s32 	%r342, %r311, 4;
	setp.gt.s32 	%p84, %r342, %r335;
	mov.b32 	%f409, %r322;
	add.f32 	%f410, %f408, %f409;
	selp.f32 	%f411, %f408, %f410, %p84;
	mov.b32 	%r328, %f411;
	mov.b32 	%r329, 8;
	// begin inline asm
	shfl.sync.down.b32 %r327, %r328, %r329, %r335, %r336;
	// end inline asm
	add.s32 	%r343, %r311, 8;
	setp.gt.s32 	%p85, %r343, %r335;
	mov.b32 	%f412, %r327;
	add.f32 	%f413, %f411, %f412;
	selp.f32 	%f414, %f411, %f413, %p85;
	mov.b32 	%r333, %f414;
	mov.b32 	%r334, 16;
	// begin inline asm
	shfl.sync.down.b32 %r332, %r333, %r334, %r335, %r336;
	// end inline asm
	add.s32 	%r344, %r311, 16;
	setp.gt.s32 	%p86, %r344, %r335;
	mov.b32 	%f415, %r332;
	add.f32 	%f416, %f414, %f415;
	selp.f32 	%f530, %f414, %f416, %p86;
	setp.ne.s32 	%p87, %r311, 0;
	@%p87 bra 	$L__BB5_20;
	shr.u32 	%r345, %r1, 3;
	and.b32  	%r346, %r345, 124;
	mov.u32 	%r347, _ZZN3cub18CUB_300001_SM_10006detail6reduce28DeviceReduceSingleTileKernelINS2_10policy_hubIfjN4cuda3std3__44plusIfEEE10Policy1000EPfSC_iS9_ffNS7_10__identityEEEvT0_T1_T2_T3_T4_T6_E12temp_storage;
	add.s32 	%r348, %r347, %r346;
	st.shared.f32 	[%r348+16], %f530;
$L__BB5_20:
	bar.sync 	0;
	setp.ne.s32 	%p88, %r1, 0;
	@%p88 bra 	$L__BB5_72;
	setp.gt.s32 	%p89, %r67, 32;
	ld.shared.f32 	%f417, [_ZZN3cub18CUB_300001_SM_10006detail6reduce28DeviceReduceSingleTileKernelINS2_10policy_hubIfjN4cuda3std3__44plusIfEEE10Policy1000EPfSC_iS9_ffNS7_10__identityEEEvT0_T1_T2_T3_T4_T6_E12temp_storage+20];
	add.f32 	%f418, %f530, %f417;
	selp.f32 	%f419, %f418, %f530, %p89;
	setp.gt.s32 	%p90, %r67, 64;
	ld.shared.f32 	%f420, [_ZZN3cub18CUB_300001_SM_10006detail6reduce28DeviceReduceSingleTileKernelINS2_10policy_hubIfjN4cuda3std3__44plusIfEEE10Policy1000EPfSC_iS9_ffNS7_10__identityEEEvT0_T1_T2_T3_T4_T6_E12temp_storage+24];
	add.f32 	%f421, %f420, %f419;
	selp.f32 	%f422, %f421, %f419, %p90;
	setp.gt.s32 	%p91, %r67, 96;
	ld.shared.f32 	%f423, [_ZZN3cub18CUB_300001_SM_10006detail6reduce28DeviceReduceSingleTileKernelINS2_10policy_hubIfjN4cuda3std3__44plusIfEEE10Policy1000EPfSC_iS9_ffNS7_10__identityEEEvT0_T1_T2_T3_T4_T6_E12temp_storage+28];
	add.f32 	%f424, %f423, %f422;
	selp.f32 	%f425, %f424, %f422, %p91;
	setp.gt.s32 	%p92, %r67, 128;
	ld.shared.f32 	%f426, [_ZZN3cub18CUB_300001_SM_10006detail6reduce28DeviceReduceSingleTileKernelINS2_10policy_hubIfjN4cuda3std3__44plusIfEEE10Policy1000EPfSC_iS9_ffNS7_10__identityEEEvT0_T1_T2_T3_T4_T6_E12temp_storage+32];
	add.f32 	%f427, %f426, %f425;
	selp.f32 	%f428, %f427, %f425, %p92;
	setp.gt.s32 	%p93, %r67, 160;
	ld.shared.f32 	%f429, [_ZZN3cub18CUB_300001_SM_10006detail6reduce28DeviceReduceSingleTileKernelINS2_10policy_hubIfjN4cuda3std3__44plusIfEEE10Policy1000EPfSC_iS9_ffNS7_10__identityEEEvT0_T1_T2_T3_T4_T6_E12temp_storage+36];
	add.f32 	%f430, %f429, %f428;
	selp.f32 	%f431, %f430, %f428, %p93;
	setp.gt.s32 	%p94, %r67, 192;
	ld.shared.f32 	%f432, [_ZZN3cub18CUB_300001_SM_10006detail6reduce28DeviceReduceSingleTileKernelINS2_10policy_hubIfjN4cuda3std3__44plusIfEEE10Policy1000EPfSC_iS9_ffNS7_10__identityEEEvT0_T1_T2_T3_T4_T6_E12temp_storage+40];
	add.f32 	%f433, %f432, %f431;
	selp.f32 	%f434, %f433, %f431, %p94;
	setp.gt.s32 	%p95, %r67, 224;
	ld.shared.f32 	%f435, [_ZZN3cub18CUB_300001_SM_10006detail6reduce28DeviceReduceSingleTileKernelINS2_10policy_hubIfjN4cuda3std3__44plusIfEEE10Policy1000EPfSC_iS9_ffNS7_10__identityEEEvT0_T1_T2_T3_T4_T6_E12temp_storage+44];
	add.f32 	%f436, %f435, %f434;
	selp.f32 	%f437, %f436, %f434, %p95;
	setp.gt.s32 	%p96, %r67, 256;
	ld.shared.f32 	%f438, [_ZZN3cub18CUB_300001_SM_10006detail6reduce28DeviceReduceSingleTileKernelINS2_10policy_hubIfjN4cuda3std3__44plusIfEEE10Policy1000EPfSC_iS9_ffNS7_10__identityEEEvT0_T1_T2_T3_T4_T6_E12temp_storage+48];
	add.f32 	%f439, %f438, %f437;
	selp.f32 	%f440, %f439, %f437, %p96;
	setp.gt.s32 	%p97, %r67, 288;
	ld.shared.f32 	%f441, [_ZZN3cub18CUB_300001_SM_10006detail6reduce28DeviceReduceSingleTileKernelINS2_10policy_hubIfjN4cuda3std3__44plusIfEEE10Policy1000EPfSC_iS9_ffNS7_10__identityEEEvT0_T1_T2_T3_T4_T6_E12temp_storage+52];
	add.f32 	%f442, %f441, %f440;
	selp.f32 	%f443, %f442, %f440, %p97;
	setp.gt.s32 	%p98, %r67, 320;
	ld.shared.f32 	%f444, [_ZZN3cub18CUB_300001_SM_10006detail6reduce28DeviceReduceSingleTileKernelINS2_10policy_hubIfjN4cuda3std3__44plusIfEEE10Policy1000EPfSC_iS9_ffNS7_10__identityEEEvT0_T1_T2_T3_T4_T6_E12temp_storage+56];
	add.f32 	%f445, %f444, %f443;
	selp.f32 	%f446, %f445, %f443, %p98;
	setp.gt.s32 	%p99, %r67, 352;
	ld.shared.f32 	%f447, [_ZZN3cub18CUB_300001_SM_10006detail6reduce28DeviceReduceSingleTileKernelINS2_10policy_hubIfjN4cuda3std3__44plusIfEEE10Policy1000EPfSC_iS9_ffNS7_10__identityEEEvT0_T1_T2_T3_T4_T6_E12temp_storage+60];
	add.f32 	%f448, %f447, %f446;
	selp.f32 	%f449, %f448, %f446, %p99;
	setp.gt.s32 	%p100, %r67, 384;
	ld.shared.f32 	%f450, [_ZZN3cub18CUB_300001_SM_10006detail6reduce28DeviceReduceSingleTileKernelINS2_10policy_hubIfjN4cuda3std3__44plusIfEEE10Policy1000EPfSC_iS9_ffNS7_10__identityEEEvT0_T1_T2_T3_T4_T6_E12temp_storage+64];
	add.f32 	%f451, %f450, %f449;
	selp.f32 	%f452, %f451, %f449, %p100;
	setp.gt.s32 	%p101, %r67, 416;
	ld.shared.f32 	%f453, [_ZZN3cub18CUB_300001_SM_10006detail6reduce28DeviceReduceSingleTileKernelINS2_10policy_hubIfjN4cuda3std3__44plusIfEEE10Policy1000EPfSC_iS9_ffNS7_10__identityEEEvT0_T1_T2_T3_T4_T6_E12temp_storage+68];
	add.f32 	%f454, %f453, %f452;
	selp.f32 	%f455, %f454, %f452, %p101;
	setp.gt.s32 	%p102, %r67, 448;
	ld.shared.f32 	%f456, [_ZZN3cub18CUB_300001_SM_10006detail6reduce28DeviceReduceSingleTileKernelINS2_10policy_hubIfjN4cuda3std3__44plusIfEEE10Policy1000EPfSC_iS9_ffNS7_10__identityEEEvT0_T1_T2_T3_T4_T6_E12temp_storage+72];
	add.f32 	%f457, %f456, %f455;
	selp.f32 	%f458, %f457, %f455, %p102;
	setp.gt.s32 	%p103, %r67, 480;
	ld.shared.f32 	%f459, [_ZZN3cub18CUB_300001_SM_10006detail6reduce28DeviceReduceSingleTileKernelINS2_10policy_hubIfjN4cuda3std3__44plusIfEEE10Policy1000EPfSC_iS9_ffNS7_10__identityEEEvT0_T1_T2_T3_T4_T6_E12temp_storage+76];
	add.f32 	%f460, %f459, %f458;
	selp.f32 	%f530, %f460, %f458, %p103;
	bra.uni 	$L__BB5_72;
$L__BB5_22:
	mov.u32 	%r13, %tid.x;
	shl.b32 	%r224, %r13, 1;
	mul.wide.u32 	%rd90, %r224, 4;
	add.s64 	%rd75, %rd16, %rd90;
	// begin inline asm
	ld.global.nc.u64 %rd74, [%rd75];
	// end inline asm
	mov.b64 	{%r225, %r226}, %rd74;
	mov.b32 	%f281, %r226;
	mov.b32 	%f282, %r225;
	add.s64 	%rd77, %rd75, 4096;
	// begin inline asm
	ld.global.nc.u64 %rd76, [%rd77];
	// end inline asm
	mov.b64 	{%r227, %r228}, %rd76;
	mov.b32 	%f283, %r228;
	mov.b32 	%f284, %r227;
	add.s64 	%rd79, %rd75, 8192;
	// begin inline asm
	ld.global.nc.u64 %rd78, [%rd79];
	// end inline asm
	mov.b64 	{%r229, %r230}, %rd78;
	mov.b32 	%f285, %r230;
	mov.b32 	%f286, %r229;
	add.s64 	%rd81, %rd75, 12288;
	// begin inline asm
	ld.global.nc.u64 %rd80, [%rd81];
	// end inline asm
	mov.b64 	{%r231, %r232}, %rd80;
	mov.b32 	%f287, %r232;
	mov.b32 	%f288, %r231;
	add.s64 	%rd83, %rd75, 16384;
	// begin inline asm
	ld.global.nc.u64 %rd82, [%rd83];
	// end inline asm
	mov.b64 	{%r233, %r234}, %rd82;
	mov.b32 	%f289, %r234;
	mov.b32 	%f290, %r233;
	add.s64 	%rd85, %rd75, 20480;
	// begin inline asm
	ld.global.nc.u64 %rd84, [%rd85];
	// end inline asm
	mov.b64 	{%r235, %r236}, %rd84;
	mov.b32 	%f291, %r236;
	mov.b32 	%f292, %r235;
	add.s64 	%rd87, %rd75, 24576;
	// begin inline asm
	ld.global.nc.u64 %rd86, [%rd87];
	// end inline asm
	mov.b64 	{%r237, %r238}, %rd86;
	mov.b32 	%f293, %r238;
	mov.b32 	%f294, %r237;
	add.s64 	%rd89, %rd75, 28672;
	// begin inline asm
	ld.global.nc.u64 %rd88, [%rd89];
	// end inline asm
	mov.b64 	{%r239, %r240}, %rd88;
	mov.b32 	%f295, %r240;
	mov.b32 	%f296, %r239;
	add.f32 	%f297, %f282, %f281;
	add.f32 	%f298, %f284, %f283;
	add.f32 	%f299, %f286, %f285;
	add.f32 	%f300, %f288, %f287;
	add.f32 	%f301, %f290, %f289;
	add.f32 	%f302, %f292, %f291;
	add.f32 	%f303, %f294, %f293;
	add.f32 	%f304, %f296, %f295;
	add.f32 	%f305, %f297, %f298;
	add.f32 	%f306, %f299, %f300;
	add.f32 	%f307, %f301, %f302;
	add.f32 	%f308, %f303, %f304;
	add.f32 	%f309, %f305, %f306;
	add.f32 	%f310, %f307, %f308;
	add.f32 	%f516, %f309, %f310;
	setp.lt.u32 	%p58, %r67, 16384;
	mov.b32 	%r387, 8192;
	@%p58 bra 	$L__BB5_26;
	add.s32 	%r14, %r67, -8192;
	mov.b32 	%r387, 8192;
$L__BB5_24:
	mul.wide.s32 	%rd107, %r387, 4;
	add.s64 	%rd92, %rd75, %rd107;
	// begin inline asm
	ld.global.nc.u64 %rd91, [%rd92];
	// end inline asm
	mov.b64 	{%r242, %r243}, %rd91;
	mov.b32 	%f311, %r243;
	mov.b32 	%f312, %r242;
	add.s64 	%rd94, %rd92, 4096;
	// begin inline asm
	ld.global.nc.u64 %rd93, [%rd94];
	// end inline asm
	mov.b64 	{%r244, %r245}, %rd93;
	mov.b32 	%f313, %r245;
	mov.b32 	%f314, %r244;
	add.s64 	%rd96, %rd92, 8192;
	// begin inline asm
	ld.global.nc.u64 %rd95, [%rd96];
	// end inline asm
	mov.b64 	{%r246, %r247}, %rd95;
	mov.b32 	%f315, %r247;
	mov.b32 	%f316, %r246;
	add.s64 	%rd98, %rd92, 12288;
	// begin inline asm
	ld.global.nc.u64 %rd97, [%rd98];
	// end inline asm
	mov.b64 	{%r248, %r249}, %rd97;
	mov.b32 	%f317, %r249;
	mov.b32 	%f318, %r248;
	add.s64 	%rd100, %rd92, 16384;
	// begin inline asm
	ld.global.nc.u64 %rd99, [%rd100];
	// end inline asm
	mov.b64 	{%r250, %r251}, %rd99;
	mov.b32 	%f319, %r251;
	mov.b32 	%f320, %r250;
	add.s64 	%rd102, %rd92, 20480;
	// begin inline asm
	ld.global.nc.u64 %rd101, [%rd102];
	// end inline asm
	mov.b64 	{%r252, %r253}, %rd101;
	mov.b32 	%f321, %r253;
	mov.b32 	%f322, %r252;
	add.s64 	%rd104, %rd92, 24576;
	// begin inline asm
	ld.global.nc.u64 %rd103, [%rd104];
	// end inline asm
	mov.b64 	{%r254, %r255}, %rd103;
	mov.b32 	%f323, %r255;
	mov.b32 	%f324, %r254;
	add.s64 	%rd106, %rd92, 28672;
	// begin inline asm
	ld.global.nc.u64 %rd105, [%rd106];
	// end inline asm
	mov.b64 	{%r256, %r257}, %rd105;
	mov.b32 	%f325, %r257;
	mov.b32 	%f326, %r256;
	add.f32 	%f327, %f516, %f312;
	add.f32 	%f328, %f311, %f314;
	add.f32 	%f329, %f313, %f316;
	add.f32 	%f330, %f315, %f318;
	add.f32 	%f331, %f317, %f320;
	add.f32 	%f332, %f319, %f322;
	add.f32 	%f333, %f321, %f324;
	add.f32 	%f334, %f323, %f326;
	add.f32 	%f335, %f327, %f328;
	add.f32 	%f336, %f329, %f330;
	add.f32 	%f337, %f331, %f332;
	add.f32 	%f338, %f333, %f334;
	add.f32 	%f339, %f335, %f336;
	add.f32 	%f340, %f337, %f338;
	add.f32 	%f341, %f339, %f340;
	add.f32 	%f516, %f341, %f325;
	sub.s32 	%r258, %r67, %r387;
	setp.lt.s32 	%p59, %r258, 8192;
	@%p59 bra 	$L__BB5_34;
	add.s32 	%r387, %r387, 8192;
	setp.le.s32 	%p60, %r387, %r14;
	@%p60 bra 	$L__BB5_24;
$L__BB5_26:
	setp.le.s32 	%p61, %r67, %r387;
	@%p61 bra 	$L__BB5_34;
	sub.s32 	%r18, %r67, %r387;
	setp.ge.s32 	%p62, %r13, %r18;
	@%p62 bra 	$L__BB5_34;
	not.b32 	%r259, %r13;
	add.s32 	%r260, %r67, %r259;
	sub.s32 	%r19, %r260, %r387;
	and.b32  	%r261, %r19, 1536;
	setp.eq.s32 	%p63, %r261, 1536;
	mov.u32 	%r391, %r13;
	@%p63 bra 	$L__BB5_31;
	add.s32 	%r389, %r13, %r387;
	shr.u32 	%r262, %r19, 9;
	add.s32 	%r263, %r262, 1;
	and.b32  	%r264, %r263, 3;
	neg.s32 	%r388, %r264;
	mov.u32 	%r391, %r13;
$L__BB5_30:
	.pragma "nounroll";
	mul.wide.u32 	%rd109, %r389, 4;
	add.s64 	%rd108, %rd16, %rd109;
	// begin inline asm
	ld.global.nc.u32 %r265, [%rd108];
	// end inline asm
	mov.b32 	%f343, %r265;
	add.f32 	%f516, %f516, %f343;
	add.s32 	%r391, %r391, 512;
	add.s32 	%r389, %r389, 512;
	add.s32 	%r388, %r388, 1;
	setp.ne.s32 	%p64, %r388, 0;
	@%p64 bra 	$L__BB5_30;
$L__BB5_31:
	setp.lt.u32 	%p65, %r19, 1536;
	@%p65 bra 	$L__BB5_34;
	cvt.u64.u32 	%rd110, %r391;
	cvt.u64.u32 	%rd111, %r387;
	add.s64 	%rd112, %rd110, %rd111;
	shl.b64 	%rd113, %rd112, 2;
	add.s64 	%rd114, %rd113, %rd16;
	add.s64 	%rd130, %rd114, 4096;
	add.s32 	%r392, %r391, %r387;
$L__BB5_33:
	mul.wide.u32 	%rd119, %r392, 4;
	add.s64 	%rd115, %rd16, %rd119;
	// begin inline asm
	ld.global.nc.u32 %r266, [%rd115];
	// end inline asm
	mov.b32 	%f344, %r266;
	add.f32 	%f345, %f516, %f344;
	add.s64 	%rd116, %rd130, -2048;
	// begin inline asm
	ld.global.nc.u32 %r267, [%rd116];
	// end inline asm
	mov.b32 	%f346, %r267;
	add.f32 	%f347, %f345, %f346;
	// begin inline asm
	ld.global.nc.u32 %r268, [%rd130];
	// end inline asm
	mov.b32 	%f348, %r268;
	add.f32 	%f349, %f347, %f348;
	add.s64 	%rd118, %rd130, 2048;
	// begin inline asm
	ld.global.nc.u32 %r269, [%rd118];
	// end inline asm
	mov.b32 	%f350, %r269;
	add.f32 	%f516, %f349, %f350;
	add.s32 	%r391, %r391, 2048;
	add.s64 	%rd130, %rd130, 8192;
	add.s32 	%r392, %r392, 2048;
	setp.lt.s32 	%p66, %r391, %r18;
	@%p66 bra 	$L__BB5_33;
$L__BB5_34:
	// begin inline asm
	mov.u32 %r270, %laneid;
	// end inline asm
	mov.b32 	%r272, %f516;
	mov.b32 	%r273, 1;
	mov.b32 	%r294, 31;
	mov.b32 	%r295, -1;
	// begin inline asm
	shfl.sync.down.b32 %r271, %r272, %r273, %r294, %r295;
	// end inline asm
	setp.gt.s32 	%p67, %r270, 30;
	mov.b32 	%f351, %r271;
	add.f32 	%f352, %f516, %f351;
	selp.f32 	%f353, %f516, %f352, %p67;
	mov.b32 	%r277, %f353;
	mov.b32 	%r278, 2;
	// begin inline asm
	shfl.sync.down.b32 %r276, %r277, %r278, %r294, %r295;
	// end inline asm
	setp.gt.s32 	%p68, %r270, 29;
	mov.b32 	%f354, %r276;
	add.f32 	%f355, %f353, %f354;
	selp.f32 	%f356, %f353, %f355, %p68;
	mov.b32 	%r282, %f356;
	mov.b32 	%r283, 4;
	// begin inline asm
	shfl.sync.down.b32 %r281, %r282, %r283, %r294, %r295;
	// end inline asm
	setp.gt.s32 	%p69, %r270, 27;
	mov.b32 	%f357, %r281;
	add.f32 	%f358, %f356, %f357;
	selp.f32 	%f359, %f356, %f358, %p69;
	mov.b32 	%r287, %f359;
	mov.b32 	%r288, 8;
	// begin inline asm
	shfl.sync.down.b32 %r286, %r287, %r288, %r294, %r295;
	// end inline asm
	setp.gt.s32 	%p70, %r270, 23;
	mov.b32 	%f360, %r286;
	add.f32 	%f361, %f359, %f360;
	selp.f32 	%f362, %f359, %f361, %p70;
	mov.b32 	%r292, %f362;
	mov.b32 	%r293, 16;
	// begin inline asm
	shfl.sync.down.b32 %r291, %r292, %r293, %r294, %r295;
	// end inline asm
	setp.gt.s32 	%p71, %r270, 15;
	mov.b32 	%f363, %r291;
	add.f32 	%f26, %f362, %f363;
	selp.f32 	%f530, %f362, %f26, %p71;
	setp.ne.s32 	%p72, %r270, 0;
	@%p72 bra 	$L__BB5_36;
	shr.u32 	%r296, %r13, 3;
	and.b32  	%r297, %r296, 124;
	mov.u32 	%r298, _ZZN3cub18CUB_300001_SM_10006detail6reduce28DeviceReduceSingleTileKernelINS2_10policy_hubIfjN4cuda3std3__44plusIfEEE10Policy1000EPfSC_iS9_ffNS7_10__identityEEEvT0_T1_T2_T3_T4_T6_E12temp_storage;
	add.s32 	%r299, %r298, %r297;
	st.shared.f32 	[%r299+16], %f26;
$L__BB5_36:
	bar.sync 	0;
	setp.ne.s32 	%p73, %r13, 0;
	@%p73 bra 	$L__BB5_72;
	ld.shared.f32 	%f364, [_ZZN3cub18CUB_300001_SM_10006detail6reduce28DeviceReduceSingleTileKernelINS2_10policy_hubIfjN4cuda3std3__44plusIfEEE10Policy1000EPfSC_iS9_ffNS7_10__identityEEEvT0_T1_T2_T3_T4_T6_E12temp_storage+20];
	add.f32 	%f365, %f530, %f364;
	ld.shared.f32 	%f366, [_ZZN3cub18CUB_300001_SM_10006detail6reduce28DeviceReduceSingleTileKernelINS2_10policy_hubIfjN4cuda3std3__44plusIfEEE10Policy1000EPfSC_iS9_ffNS7_10__identityEEEvT0_T1_T2_T3_T4_T6_E12temp_storage+24];
	add.f32 	%f367, %f365, %f366;
	ld.shared.f32 	%f368, [_ZZN3cub18CUB_300001_SM_10006detail6reduce28DeviceReduceSingleTileKernelINS2_10policy_hubIfjN4cuda3std3__44plusIfEEE10Policy1000EPfSC_iS9_ffNS7_10__identityEEEvT0_T1_T2_T3_T4_T6_E12temp_storage+28];
	add.f32 	%f369, %f367, %f368;
	ld.shared.f32 	%f370, [_ZZN3cub18CUB_300001_SM_10006detail6reduce28DeviceReduceSingleTileKernelINS2_10policy_hubIfjN4cuda3std3__44plusIfEEE10Policy1000EPfSC_iS9_ffNS7_10__identityEEEvT0_T1_T2_T3_T4_T6_E12temp_storage+32];
	add.f32 	%f371, %f369, %f370;
	ld.shared.f32 	%f372, [_ZZN3cub18CUB_300001_SM_10006detail6reduce28DeviceReduceSingleTileKernelINS2_10policy_hubIfjN4cuda3std3__44plusIfEEE10Policy1000EPfSC_iS9_ffNS7_10__identityEEEvT0_T1_T2_T3_T4_T6_E12temp_storage+36];
	add.f32 	%f373, %f371, %f372;
	ld.shared.f32 	%f374, [_ZZN3cub18CUB_300001_SM_10006detail6reduce28DeviceReduceSingleTileKernelINS2_10policy_hubIfjN4cuda3std3__44plusIfEEE10Policy1000EPfSC_iS9_ffNS7_10__identityEEEvT0_T1_T2_T3_T4_T6_E12temp_storage+40];
	add.f32 	%f375, %f373, %f374;
	ld.shared.f32 	%f376, [_ZZN3cub18CUB_300001_SM_10006detail6reduce28DeviceReduceSingleTileKernelINS2_10policy_hubIfjN4cuda3std3__44plusIfEEE10Policy1000EPfSC_iS9_ffNS7_10__identityEEEvT0_T1_T2_T3_T4_T6_E12temp_storage+44];
	add.f32 	%f377, %f375, %f376;
	ld.shared.f32 	%f378, [_ZZN3cub18CUB_300001_SM_10006detail6reduce28DeviceReduceSingleTileKernelINS2_10policy_hubIfjN4cuda3std3__44plusIfEEE10Policy1000EPfSC_iS9_ffNS7_10__identityEEEvT0_T1_T2_T3_T4_T6_E12temp_storage+48];
	add.f32 	%f379, %f377, %f378;
	ld.shared.f32 	%f380, [_ZZN3cub18CUB_300001_SM_10006detail6reduce28DeviceReduceSingleTileKernelINS2_10policy_hubIfjN4cuda3std3__44plusIfEEE10Policy1000EPfSC_iS9_ffNS7_10__identityEEEvT0_T1_T2_T3_T4_T6_E12temp_storage+52];
	add.f32 	%f381, %f379, %f380;
	ld.shared.f32 	%f382, [_ZZN3cub18CUB_300001_SM_10006detail6reduce28DeviceReduceSingleTileKernelINS2_10policy_hubIfjN4cuda3std3__44plusIfEEE10Policy1000EPfSC_iS9_ffNS7_10__identityEEEvT0_T1_T2_T3_T4_T6_E12temp_storage+56];
	add.f32 	%f383, %f381, %f382;
	ld.shared.f32 	%f384, [_ZZN3cub18CUB_300001_SM_10006detail6reduce28DeviceReduceSingleTileKernelINS2_10policy_hubIfjN4cuda3std3__44plusIfEEE10Policy1000EPfSC_iS9_ffNS7_10__identityEEEvT0_T1_T2_T3_T4_T6_E12temp_storage+60];
	add.f32 	%f385, %f383, %f384;
	ld.shared.f32 	%f386, [_ZZN3cub18CUB_300001_SM_10006detail6reduce28DeviceReduceSingleTileKernelINS2_10policy_hubIfjN4cuda3std3__44plusIfEEE10Policy1000EPfSC_iS9_ffNS7_10__identityEEEvT0_T1_T2_T3_T4_T6_E12temp_storage+64];
	add.f32 	%f387, %f385, %f386;
	ld.shared.f32 	%f388, [_ZZN3cub18CUB_300001_SM_10006detail6reduce28DeviceReduceSingleTileKernelINS2_10policy_hubIfjN4cuda3std3__44plusIfEEE10Policy1000EPfSC_iS9_ffNS7_10__identityEEEvT0_T1_T2_T3_T4_T6_E12temp_storage+68];
	add.f32 	%f389, %f387, %f388;
	ld.shared.f32 	%f390, [_ZZN3cub18CUB_300001_SM_10006detail6reduce28DeviceReduceSingleTileKernelINS2_10policy_hubIfjN4cuda3std3__44plusIfEEE10Policy1000EPfSC_iS9_ffNS7_10__identityEEEvT0_T1_T2_T3_T4_T6_E12temp_storage+72];
	add.f32 	%f391, %f389, %f390;
	ld.shared.f32 	%f392, [_ZZN3cub18CUB_300001_SM_10006detail6reduce28DeviceReduceSingleTileKernelINS2_10policy_hubIfjN4cuda3std3__44plusIfEEE10Policy1000EPfSC_iS9_ffNS7_10__identityEEEvT0_T1_T2_T3_T4_T6_E12temp_storage+76];
	add.f32 	%f530, %f391, %f392;
	bra.uni 	$L__BB5_72;
$L__BB5_38:
	setp.gt.s32 	%p3, %r67, 8191;
	@%p3 bra 	$L__BB5_56;
	mov.u32 	%r34, %tid.x;
	setp.ge.s32 	%p20, %r34, %r67;
	mov.f32 	%f522, 0f00000000;
	mov.u32 	%r397, %r34;
	@%p20 bra 	$L__BB5_41;
	mul.wide.u32 	%rd66, %r34, 4;
	add.s64 	%rd65, %rd16, %rd66;
	// begin inline asm
	ld.global.nc.u32 %r144, [%rd65];
	// end inline asm
	mov.b32 	%f522, %r144;
	add.s32 	%r397, %r34, 512;
$L__BB5_41:
	setp.ge.s32 	%p21, %r397, %r67;
	@%p21 bra 	$L__BB5_47;
	not.b32 	%r145, %r397;
	add.s32 	%r37, %r67, %r145;
	and.b32  	%r146, %r37, 1536;
	setp.eq.s32 	%p22, %r146, 1536;
	@%p22 bra 	$L__BB5_45;
	mul.wide.u32 	%rd67, %r397, 4;
	add.s64 	%rd131, %rd16, %rd67;
	shr.u32 	%r147, %r37, 9;
	add.s32 	%r148, %r147, 1;
	and.b32  	%r149, %r148, 3;
	neg.s32 	%r395, %r149;
$L__BB5_44:
	.pragma "nounroll";
	// begin inline asm
	ld.global.nc.u32 %r150, [%rd131];
	// end inline asm
	mov.b32 	%f173, %r150;
	add.f32 	%f522, %f522, %f173;
	add.s32 	%r397, %r397, 512;
	add.s64 	%rd131, %rd131, 2048;
	add.s32 	%r395, %r395, 1;
	setp.ne.s32 	%p23, %r395, 0;
	@%p23 bra 	$L__BB5_44;
$L__BB5_45:
	setp.lt.u32 	%p24, %r37, 1536;
	@%p24 bra 	$L__BB5_47;
$L__BB5_46:
	mul.wide.s32 	%rd73, %r397, 4;
	add.s64 	%rd69, %rd16, %rd73;
	// begin inline asm
	ld.global.nc.u32 %r151, [%rd69];
	// end inline asm
	mov.b32 	%f174, %r151;
	add.f32 	%f175, %f522, %f174;
	add.s64 	%rd70, %rd69, 2048;
	// begin inline asm
	ld.global.nc.u32 %r152, [%rd70];
	// end inline asm
	mov.b32 	%f176, %r152;
	add.f32 	%f177, %f175, %f176;
	add.s64 	%rd71, %rd69, 4096;
	// begin inline asm
	ld.global.nc.u32 %r153, [%rd71];
	// end inline asm
	mov.b32 	%f178, %r153;
	add.f32 	%f179, %f177, %f178;
	add.s64 	%rd72, %rd69, 6144;
	// begin inline asm
	ld.global.nc.u32 %r154, [%rd72];
	// end inline asm
	mov.b32 	%f180, %r154;
	add.f32 	%f522, %f179, %f180;
	add.s32 	%r397, %r397, 2048;
	setp.lt.s32 	%p25, %r397, %r67;
	@%p25 bra 	$L__BB5_46;
$L__BB5_47:
	setp.lt.s32 	%p26, %r67, 512;
	@%p26 bra 	$L__BB5_52;
	// begin inline asm
	mov.u32 %r193, %laneid;
	// end inline asm
	mov.b32 	%r195, %f522;
	mov.b32 	%r196, 1;
	mov.b32 	%r217, 31;
	mov.b32 	%r218, -1;
	// begin inline asm
	shfl.sync.down.b32 %r194, %r195, %r196, %r217, %r218;
	// end inline asm
	setp.gt.s32 	%p50, %r193, 30;
	mov.b32 	%f239, %r194;
	add.f32 	%f240, %f522, %f239;
	selp.f32 	%f241, %f522, %f240, %p50;
	mov.b32 	%r200, %f241;
	mov.b32 	%r201, 2;
	// begin inline asm
	shfl.sync.down.b32 %r199, %r200, %r201, %r217, %r218;
	// end inline asm
	setp.gt.s32 	%p51, %r193, 29;
	mov.b32 	%f242, %r199;
	add.f32 	%f243, %f241, %f242;
	selp.f32 	%f244, %f241, %f243, %p51;
	mov.b32 	%r205, %f244;
	mov.b32 	%r206, 4;
	// begin inline asm
	shfl.sync.down.b32 %r204, %r205, %r206, %r217, %r218;
	// end inline asm
	setp.gt.s32 	%p52, %r193, 27;
	mov.b32 	%f245, %r204;
	add.f32 	%f246, %f244, %f245;
	selp.f32 	%f247, %f244, %f246, %p52;
	mov.b32 	%r210, %f247;
	mov.b32 	%r211, 8;
	// begin inline asm
	shfl.sync.down.b32 %r209, %r210, %r211, %r217, %r218;
	// end inline asm
	setp.gt.s32 	%p53, %r193, 23;
	mov.b32 	%f248, %r209;
	add.f32 	%f249, %f247, %f248;
	selp.f32 	%f250, %f247, %f249, %p53;
	mov.b32 	%r215, %f250;
	mov.b32 	%r216, 16;
	// begin inline asm
	shfl.sync.down.b32 %r214, %r215, %r216, %r217, %r218;
	// end inline asm
	setp.gt.s32 	%p54, %r193, 15;
	mov.b32 	%f251, %r214;
	add.f32 	%f38, %f250, %f251;
	selp.f32 	%f530, %f250, %f38, %p54;
	setp.ne.s32 	%p55, %r193, 0;
	@%p55 bra 	$L__BB5_50;
	shr.u32 	%r219, %r34, 3;
	and.b32  	%r220, %r219, 124;
	mov.u32 	%r221, _ZZN3cub18CUB_300001_SM_10006detail6reduce28DeviceReduceSingleTileKernelINS2_10policy_hubIfjN4cuda3std3__44plusIfEEE10Policy1000EPfSC_iS9_ffNS7_10__identityEEEvT0_T1_T2_T3_T4_T6_E12temp_storage;
	add.s32 	%r222, %r221, %r220;
	st.shared.f32 	[%r222+16], %f38;
$L__BB5_50:
	bar.sync 	0;
	setp.ne.s32 	%p56, %r34, 0;
	@%p56 bra 	$L__BB5_72;
	ld.shared.f32 	%f252, [_ZZN3cub18CUB_300001_SM_10006detail6reduce28DeviceReduceSingleTileKernelINS2_10policy_hubIfjN4cuda3std3__44plusIfEEE10Policy1000EPfSC_iS9_ffNS7_10__identityEEEvT0_T1_T2_T3_T4_T6_E12temp_storage+20];
	add.f32 	%f253, %f530, %f252;
	ld.shared.f32 	%f254, [_ZZN3cub18CUB_300001_SM_10006detail6reduce28DeviceReduceSingleTileKernelINS2_10policy_hubIfjN4cuda3std3__44plusIfEEE10Policy1000EPfSC_iS9_ffNS7_10__identityEEEvT0_T1_T2_T3_T4_T6_E12temp_storage+24];
	add.f32 	%f255, %f253, %f254;
	ld.shared.f32 	%f256, [_ZZN3cub18CUB_300001_SM_10006detail6reduce28DeviceReduceSingleTileKernelINS2_10policy_hubIfjN4cuda3std3__44plusIfEEE10Policy1000EPfSC_iS9_ffNS7_10__identityEEEvT0_T1_T2_T3_T4_T6_E12temp_storage+28];
	add.f32 	%f257, %f255, %f256;
	ld.shared.f32 	%f258, [_ZZN3cub18CUB_300001_SM_10006detail6reduce28DeviceReduceSingleTileKernelINS2_10policy_hubIfjN4cuda3std3__44plusIfEEE10Policy1000EPfSC_iS9_ffNS7_10__identityEEEvT0_T1_T2_T3_T4_T6_E12temp_storage+32];
	add.f32 	%f259, %f257, %f258;
	ld.shared.f32 	%f260, [_ZZN3cub18CUB_300001_SM_10006detail6reduce28DeviceReduceSingleTileKernelINS2_10policy_hubIfjN4cuda3std3__44plusIfEEE10Policy1000EPfSC_iS9_ffNS7_10__identityEEEvT0_T1_T2_T3_T4_T6_E12temp_storage+36];
	add.f32 	%f261, %f259, %f260;
	ld.shared.f32 	%f262, [_ZZN3cub18CUB_300001_SM_10006detail6reduce28DeviceReduceSingleTileKernelINS2_10policy_hubIfjN4cuda3std3__44plusIfEEE10Policy1000EPfSC_iS9_ffNS7_10__identityEEEvT0_T1_T2_T3_T4_T6_E12temp_storage+40];
	add.f32 	%f263, %f261, %f262;
	ld.shared.f32 	%f264, [_ZZN3cub18CUB_300001_SM_10006detail6reduce28DeviceReduceSingleTileKernelINS2_10policy_hubIfjN4cuda3std3__44plusIfEEE10Policy1000EPfSC_iS9_ffNS7_10__identityEEEvT0_T1_T2_T3_T4_T6_E12temp_storage+44];
	add.f32 	%f265, %f263, %f264;
	ld.shared.f32 	%f266, [_ZZN3cub18CUB_300001_SM_10006detail6reduce28DeviceReduceSingleTileKernelINS2_10policy_hubIfjN4cuda3std3__44plusIfEEE10Policy1000EPfSC_iS9_ffNS7_10__identityEEEvT0_T1_T2_T3_T4_T6_E12temp_storage+48];
	add.f32 	%f267, %f265, %f266;
	ld.shared.f32 	%f268, [_ZZN3cub18CUB_300001_SM_10006detail6reduce28DeviceReduceSingleTileKernelINS2_10policy_hubIfjN4cuda3std3__44plusIfEEE10Policy1000EPfSC_iS9_ffNS7_10__identityEEEvT0_T1_T2_T3_T4_T6_E12temp_storage+52];
	add.f32 	%f269, %f267, %f268;
	ld.shared.f32 	%f270, [_ZZN3cub18CUB_300001_SM_10006detail6reduce28DeviceReduceSingleTileKernelINS2_10policy_hubIfjN4cuda3std3__44plusIfEEE10Policy1000EPfSC_iS9_ffNS7_10__identityEEEvT0_T1_T2_T3_T4_T6_E12temp_storage+56];
	add.f32 	%f271, %f269, %f270;
	ld.shared.f32 	%f272, [_ZZN3cub18CUB_300001_SM_10006detail6reduce28DeviceReduceSingleTileKernelINS2_10policy_hubIfjN4cuda3std3__44plusIfEEE10Policy1000EPfSC_iS9_ffNS7_10__identityEEEvT0_T1_T2_T3_T4_T6_E12temp_storage+60];
	add.f32 	%f273, %f271, %f272;
	ld.shared.f32 	%f274, [_ZZN3cub18CUB_300001_SM_10006detail6reduce28DeviceReduceSingleTileKernelINS2_10policy_hubIfjN4cuda3std3__44plusIfEEE10Policy1000EPfSC_iS9_ffNS7_10__identityEEEvT0_T1_T2_T3_T4_T6_E12temp_storage+64];
	add.f32 	%f275, %f273, %f274;
	ld.shared.f32 	%f276, [_ZZN3cub18CUB_300001_SM_10006detail6reduce28DeviceReduceSingleTileKernelINS2_10policy_hubIfjN4cuda3std3__44plusIfEEE10Policy1000EPfSC_iS9_ffNS7_10__identityEEEvT0_T1_T2_T3_T4_T6_E12temp_storage+68];
	add.f32 	%f277, %f275, %f276;
	ld.shared.f32 	%f278, [_ZZN3cub18CUB_300001_SM_10006detail6reduce28DeviceReduceSingleTileKernelINS2_10policy_hubIfjN4cuda3std3__44plusIfEEE10Policy1000EPfSC_iS9_ffNS7_10__identityEEEvT0_T1_T2_T3_T4_T6_E12temp_storage+72];
	add.f32 	%f279, %f277, %f278;
	ld.shared.f32 	%f280, [_ZZN3cub18CUB_300001_SM_10006detail6reduce28DeviceReduceSingleTileKernelINS2_10policy_hubIfjN4cuda3std3__44plusIfEEE10Policy1000EPfSC_iS9_ffNS7_10__identityEEEvT0_T1_T2_T3_T4_T6_E12temp_storage+76];
	add.f32 	%f530, %f279, %f280;
	bra.uni 	$L__BB5_72;
$L__BB5_52:
	// begin inline asm
	mov.u32 %r155, %laneid;
	// end inline asm
	and.b32  	%r181, %r34, 992;
	add.s32 	%r182, %r181, 32;
	setp.gt.s32 	%p27, %r182, %r67;
	not.b32 	%r183, %r181;
	add.s32 	%r184, %r67, %r183;
	selp.b32 	%r179, %r184, 31, %p27;
	mov.b32 	%r157, %f522;
	mov.b32 	%r158, 1;
	mov.b32 	%r180, -1;
	// begin inline asm
	shfl.sync.down.b32 %r156, %r157, %r158, %r179, %r180;
	// end inline asm
	setp.lt.s32 	%p28, %r155, %r179;
	mov.b32 	%f181, %r156;
	add.f32 	%f182, %f522, %f181;
	selp.f32 	%f183, %f182, %f522, %p28;
	mov.b32 	%r162, %f183;
	mov.b32 	%r163, 2;
	// begin inline asm
	shfl.sync.down.b32 %r161, %r162, %r163, %r179, %r180;
	// end inline asm
	add.s32 	%r185, %r155, 2;
	setp.gt.s32 	%p29, %r185, %r179;
	mov.b32 	%f184, %r161;
	add.f32 	%f185, %f183, %f184;
	selp.f32 	%f186, %f183, %f185, %p29;
	mov.b32 	%r167, %f186;
	mov.b32 	%r168, 4;
	// begin inline asm
	shfl.sync.down.b32 %r166, %r167, %r168, %r179, %r180;
	// end inline asm
	add.s32 	%r186, %r155, 4;
	setp.gt.s32 	%p30, %r186, %r179;
	mov.b32 	%f187, %r166;
	add.f32 	%f188, %f186, %f187;
	selp.f32 	%f189, %f186, %f188, %p30;
	mov.b32 	%r172, %f189;
	mov.b32 	%r173, 8;
	// begin inline asm
	shfl.sync.down.b32 %r171, %r172, %r173, %r179, %r180;
	// end inline asm
	add.s32 	%r187, %r155, 8;
	setp.gt.s32 	%p31, %r187, %r179;
	mov.b32 	%f190, %r171;
	add.f32 	%f191, %f189, %f190;
	selp.f32 	%f192, %f189, %f191, %p31;
	mov.b32 	%r177, %f192;
	mov.b32 	%r178, 16;
	// begin inline asm
	shfl.sync.down.b32 %r176, %r177, %r178, %r179, %r180;
	// end inline asm
	add.s32 	%r188, %r155, 16;
	setp.gt.s32 	%p32, %r188, %r179;
	mov.b32 	%f193, %r176;
	add.f32 	%f194, %f192, %f193;
	selp.f32 	%f530, %f192, %f194, %p32;
	setp.ne.s32 	%p33, %r155, 0;
	@%p33 bra 	$L__BB5_54;
	shr.u32 	%r189, %r34, 3;
	and.b32  	%r190, %r189, 124;
	mov.u32 	%r191, _ZZN3cub18CUB_300001_SM_10006detail6reduce28DeviceReduceSingleTileKernelINS2_10policy_hubIfjN4cuda3std3__44plusIfEEE10Policy1000EPfSC_iS9_ffNS7_10__identityEEEvT0_T1_T2_T3_T4_T6_E12temp_storage;
	add.s32 	%r192, %r191, %r190;
	st.shared.f32 	[%r192+16], %f530;
$L__BB5_54:
	bar.sync 	0;
	setp.ne.s32 	%p34, %r34, 0;
	@%p34 bra 	$L__BB5_72;
	setp.gt.s32 	%p35, %r67, 32;
	ld.shared.f32 	%f195, [_ZZN3cub18CUB_300001_SM_10006detail6reduce28DeviceReduceSingleTileKernelINS2_10policy_hubIfjN4cuda3std3__44plusIfEEE10Policy1000EPfSC_iS9_ffNS7_10__identityEEEvT0_T1_T2_T3_T4_T6_E12temp_storage+20];
	add.f32 	%f196, %f530, %f195;
	selp.f32 	%f197, %f196, %f530, %p35;
	setp.gt.s32 	%p36, %r67, 64;
	ld.shared.f32 	%f198, [_ZZN3cub18CUB_300001_SM_10006detail6reduce28DeviceReduceSingleTileKernelINS2_10policy_hubIfjN4cuda3std3__44plusIfEEE10Policy1000EPfSC_iS9_ffNS7_10__identityEEEvT0_T1_T2_T3_T4_T6_E12temp_storage+24];
	add.f32 	%f199, %f198, %f197;
	selp.f32 	%f200, %f199, %f197, %p36;
	setp.gt.s32 	%p37, %r67, 96;
	ld.shared.f32 	%f201, [_ZZN3cub18CUB_300001_SM_10006detail6reduce28DeviceReduceSingleTileKernelINS2_10policy_hubIfjN4cuda3std3__44plusIfEEE10Policy1000EPfSC_iS9_ffNS7_10__identityEEEvT0_T1_T2_T3_T4_T6_E12temp_storage+28];
	add.f32 	%f202, %f201, %f200;
	selp.f32 	%f203, %f202, %f200, %p37;
	setp.gt.s32 	%p38, %r67, 128;
	ld.shared.f32 	%f204, [_ZZN3cub18CUB_300001_SM_10006detail6reduce28DeviceReduceSingleTileKernelINS2_10policy_hubIfjN4cuda3std3__44plusIfEEE10Policy1000EPfSC_iS9_ffNS7_10__identityEEEvT0_T1_T2_T3_T4_T6_E12temp_storage+32];
	add.f32 	%f205, %f204, %f203;
	selp.f32 	%f206, %f205, %f203, %p38;
	setp.gt.s32 	%p39, %r67, 160;
	ld.shared.f32 	%f207, [_ZZN3cub18CUB_300001_SM_10006detail6reduce28DeviceReduceSingleTileKernelINS2_10policy_hubIfjN4cuda3std3__44plusIfEEE10Policy1000EPfSC_iS9_ffNS7_10__identityEEEvT0_T1_T2_T3_T4_T6_E12temp_storage+36];
	add.f32 	%f208, %f207, %f206;
	selp.f32 	%f209, %f208, %f206, %p39;
	setp.gt.s32 	%p40, %r67, 192;
	ld.shared.f32 	%f210, [_ZZN3cub18CUB_300001_SM_10006detail6reduce28DeviceReduceSingleTileKernelINS2_10policy_hubIfjN4cuda3std3__44plusIfEEE10Policy1000EPfSC_iS9_ffNS7_10__identityEEEvT0_T1_T2_T3_T4_T6_E12temp_storage+40];
	add.f32 	%f211, %f210, %f209;
	selp.f32 	%f212, %f211, %f209, %p40;
	setp.gt.s32 	%p41, %r67, 224;
	ld.shared.f32 	%f213, [_ZZN3cub18CUB_300001_SM_10006detail6reduce28DeviceReduceSingleTileKernelINS2_10policy_hubIfjN4cuda3std3__44plusIfEEE10Policy1000EPfSC_iS9_ffNS7_10__identityEEEvT0_T1_T2_T3_T4_T6_E12temp_storage+44];
	add.f32 	%f214, %f213, %f212;
	selp.f32 	%f215, %f214, %f212, %p41;
	setp.gt.s32 	%p42, %r67, 256;
	ld.shared.f32 	%f216, [_ZZN3cub18CUB_300001_SM_10006detail6reduce28DeviceReduceSingleTileKernelINS2_10policy_hubIfjN4cuda3std3__44plusIfEEE10Policy1000EPfSC_iS9_ffNS7_10__identityEEEvT0_T1_T2_T3_T4_T6_E12temp_storage+48];
	add.f32 	%f217, %f216, %f215;
	selp.f32 	%f218, %f217, %f215, %p42;
	setp.gt.s32 	%p43, %r67, 288;
	ld.shared.f32 	%f219, [_ZZN3cub18CUB_300001_SM_10006detail6reduce28DeviceReduceSingleTileKernelINS2_10policy_hubIfjN4cuda3std3__44plusIfEEE10Policy1000EPfSC_iS9_ffNS7_10__identityEEEvT0_T1_T2_T3_T4_T6_E12temp_storage+52];
	add.f32 	%f220, %f219, %f218;
	selp.f32 	%f221, %f220, %f218, %p43;
	setp.gt.s32 	%p44, %r67, 320;
	ld.shared.f32 	%f222, [_ZZN3cub18CUB_300001_SM_10006detail6reduce28DeviceReduceSingleTileKernelINS2_10policy_hubIfjN4cuda3std3__44plusIfEEE10Policy1000EPfSC_iS9_ffNS7_10__identityEEEvT0_T1_T2_T3_T4_T6_E12temp_storage+56];
	add.f32 	%f223, %f222, %f221;
	selp.f32 	%f224, %f223, %f221, %p44;
	setp.gt.s32 	%p45, %r67, 352;
	ld.shared.f32 	%f225, [_ZZN3cub18CUB_300001_SM_10006detail6reduce28DeviceReduceSingleTileKernelINS2_10policy_hubIfjN4cuda3std3__44plusIfEEE10Policy1000EPfSC_iS9_ffNS7_10__identityEEEvT0_T1_T2_T3_T4_T6_E12temp_storage+60];
	add.f32 	%f226, %f225, %f224;
	selp.f32 	%f227, %f226, %f224, %p45;
	setp.gt.s32 	%p46, %r67, 384;
	ld.shared.f32 	%f228, [_ZZN3cub18CUB_300001_SM_10006detail6reduce28DeviceReduceSingleTileKernelINS2_10policy_hubIfjN4cuda3std3__44plusIfEEE10Policy1000EPfSC_iS9_ffNS7_10__identityEEEvT0_T1_T2_T3_T4_T6_E12temp_storage+64];
	add.f32 	%f229, %f228, %f227;
	selp.f32 	%f230, %f229, %f227, %p46;
	setp.gt.s32 	%p47, %r67, 416;
	ld.shared.f32 	%f231, [_ZZN3cub18CUB_300001_SM_10006detail6reduce28DeviceReduceSingleTileKernelINS2_10policy_hubIfjN4cuda3std3__44plusIfEEE10Policy1000EPfSC_iS9_ffNS7_10__identityEEEvT0_T1_T2_T3_T4_T6_E12temp_storage+68];
	add.f32 	%f232, %f231, %f230;
	selp.f32 	%f233, %f232, %f230, %p47;
	setp.gt.s32 	%p48, %r67, 448;
	ld.shared.f32 	%f234, [_ZZN3cub18CUB_300001_SM_10006detail6reduce28DeviceReduceSingleTileKernelINS2_10policy_hubIfjN4cuda3std3__44plusIfEEE10Policy1000EPfSC_iS9_ffNS7_10__identityEEEvT0_T1_T2_T3_T4_T6_E12temp_storage+72];
	add.f32 	%f235, %f234, %f233;
	selp.f32 	%f236, %f235, %f233, %p48;
	setp.gt.s32 	%p49, %r67, 480;
	ld.shared.f32 	%f237, [_ZZN3cub18CUB_300001_SM_10006detail6reduce28DeviceReduceSingleTileKernelINS2_10policy_hubIfjN4cuda3std3__44plusIfEEE10Policy1000EPfSC_iS9_ffNS7_10__identityEEEvT0_T1_T2_T3_T4_T6_E12temp_storage+76];
	add.f32 	%f238, %f237, %f236;
	selp.f32 	%f530, %f238, %f236, %p49;
	bra.uni 	$L__BB5_72;
$L__BB5_56:
	mov.u32 	%r46, %tid.x;
	mul.wide.u32 	%rd35, %r46, 4;
	add.s64 	%rd19, %rd16, %rd35;
	// begin inline asm
	ld.global.nc.u32 %r68, [%rd19];
	// end inline asm
	mov.b32 	%f59, %r68;
	add.s64 	%rd20, %rd19, 2048;
	// begin inline asm
	ld.global.nc.u32 %r69, [%rd20];
	// end inline asm
	mov.b32 	%f60, %r69;
	add.s64 	%rd21, %rd19, 4096;
	// begin inline asm
	ld.global.nc.u32 %r70, [%rd21];
	// end inline asm
	mov.b32 	%f61, %r70;
	add.s64 	%rd22, %rd19, 6144;
	// begin inline asm
	ld.global.nc.u32 %r71, [%rd22];
	// end inline asm
	mov.b32 	%f62, %r71;
	add.s64 	%rd23, %rd19, 8192;
	// begin inline asm
	ld.global.nc.u32 %r72, [%rd23];
	// end inline asm
	mov.b32 	%f63, %r72;
	add.s64 	%rd24, %rd19, 10240;
	// begin inline asm
	ld.global.nc.u32 %r73, [%rd24];
	// end inline asm
	mov.b32 	%f64, %r73;
	add.s64 	%rd25, %rd19, 12288;
	// begin inline asm
	ld.global.nc.u32 %r74, [%rd25];
	// end inline asm
	mov.b32 	%f65, %r74;
	add.s64 	%rd26, %rd19, 14336;
	// begin inline asm
	ld.global.nc.u32 %r75, [%rd26];
	// end inline asm
	mov.b32 	%f66, %r75;
	add.s64 	%rd27, %rd19, 16384;
	// begin inline asm
	ld.global.nc.u32 %r76, [%rd27];
	// end inline asm
	mov.b32 	%f67, %r76;
	add.s64 	%rd28, %rd19, 18432;
	// begin inline asm
	ld.global.nc.u32 %r77, [%rd28];
	// end inline asm
	mov.b32 	%f68, %r77;
	add.s64 	%rd29, %rd19, 20480;
	// begin inline asm
	ld.global.nc.u32 %r78, [%rd29];
	// end inline asm
	mov.b32 	%f69, %r78;
	add.s64 	%rd30, %rd19, 22528;
	// begin inline asm
	ld.global.nc.u32 %r79, [%rd30];
	// end inline asm
	mov.b32 	%f70, %r79;
	add.s64 	%rd31, %rd19, 24576;
	// begin inline asm
	ld.global.nc.u32 %r80, [%rd31];
	// end inline asm
	mov.b32 	%f71, %r80;
	add.s64 	%rd32, %rd19, 26624;
	// begin inline asm
	ld.global.nc.u32 %r81, [%rd32];
	// end inline asm
	mov.b32 	%f72, %r81;
	add.s64 	%rd33, %rd19, 28672;
	// begin inline asm
	ld.global.nc.u32 %r82, [%rd33];
	// end inline asm
	mov.b32 	%f73, %r82;
	add.s64 	%rd34, %rd19, 30720;
	// begin inline asm
	ld.global.nc.u32 %r83, [%rd34];
	// end inline asm
	mov.b32 	%f74, %r83;
	add.f32 	%f75, %f59, %f60;
	add.f32 	%f76, %f61, %f62;
	add.f32 	%f77, %f63, %f64;
	add.f32 	%f78, %f65, %f66;
	add.f32 	%f79, %f67, %f68;
	add.f32 	%f80, %f69, %f70;
	add.f32 	%f81, %f71, %f72;
	add.f32 	%f82, %f73, %f74;
	add.f32 	%f83, %f75, %f76;
	add.f32 	%f84, %f77, %f78;
	add.f32 	%f85, %f79, %f80;
	add.f32 	%f86, %f81, %f82;
	add.f32 	%f87, %f83, %f84;
	add.f32 	%f88, %f85, %f86;
	add.f32 	%f529, %f87, %f88;
	setp.lt.u32 	%p4, %r67, 16384;
	mov.b32 	%r400, 8192;
	@%p4 bra 	$L__BB5_60;
	add.s32 	%r47, %r67, -8192;
	mov.b32 	%r400, 8192;
$L__BB5_58:
	mul.wide.s32 	%rd52, %r400, 4;
	add.s64 	%rd36, %rd19, %rd52;
	// begin inline asm
	ld.global.nc.u32 %r86, [%rd36];
	// end inline asm
	mov.b32 	%f89, %r86;
	add.s64 	%rd37, %rd36, 2048;
	// begin inline asm
	ld.global.nc.u32 %r87, [%rd37];
	// end inline asm
	mov.b32 	%f90, %r87;
	add.s64 	%rd38, %rd36, 4096;
	// begin inline asm
	ld.global.nc.u32 %r88, [%rd38];
	// end inline asm
	mov.b32 	%f91, %r88;
	add.s64 	%rd39, %rd36, 6144;
	// begin inline asm
	ld.global.nc.u32 %r89, [%rd39];
	// end inline asm
	mov.b32 	%f92, %r89;
	add.s64 	%rd40, %rd36, 8192;
	// begin inline asm
	ld.global.nc.u32 %r90, [%rd40];
	// end inline asm
	mov.b32 	%f93, %r90;
	add.s64 	%rd41, %rd36, 10240;
	// begin inline asm
	ld.global.nc.u32 %r91, [%rd41];
	// end inline asm
	mov.b32 	%f94, %r91;
	add.s64 	%rd42, %rd36, 12288;
	// begin inline asm
	ld.global.nc.u32 %r92, [%rd42];
	// end inline asm
	mov.b32 	%f95, %r92;
	add.s64 	%rd43, %rd36, 14336;
	// begin inline asm
	ld.global.nc.u32 %r93, [%rd43];
	// end inline asm
	mov.b32 	%f96, %r93;
	add.s64 	%rd44, %rd36, 16384;
	// begin inline asm
	ld.global.nc.u32 %r94, [%rd44];
	// end inline asm
	mov.b32 	%f97, %r94;
	add.s64 	%rd45, %rd36, 18432;
	// begin inline asm
	ld.global.nc.u32 %r95, [%rd45];
	// end inline asm
	mov.b32 	%f98, %r95;
	add.s64 	%rd46, %rd36, 20480;
	// begin inline asm
	ld.global.nc.u32 %r96, [%rd46];
	// end inline asm
	mov.b32 	%f99, %r96;
	add.s64 	%rd47, %rd36, 22528;
	// begin inline asm
	ld.global.nc.u32 %r97, [%rd47];
	// end inline asm
	mov.b32 	%f100, %r97;
	add.s64 	%rd48, %rd36, 24576;
	// begin inline asm
	ld.global.nc.u32 %r98, [%rd48];
	// end inline asm
	mov.b32 	%f101, %r98;
	add.s64 	%rd49, %rd36, 26624;
	// begin inline asm
	ld.global.nc.u32 %r99, [%rd49];
	// end inline asm
	mov.b32 	%f102, %r99;
	add.s64 	%rd50, %rd36, 28672;
	// begin inline asm
	ld.global.nc.u32 %r100, [%rd50];
	// end inline asm
	mov.b32 	%f103, %r100;
	add.s64 	%rd51, %rd36, 30720;
	// begin inline asm
	ld.global.nc.u32 %r101, [%rd51];
	// end inline asm
	mov.b32 	%f104, %r101;
	add.f32 	%f105, %f529, %f89;
	add.f32 	%f106, %f90, %f91;
	add.f32 	%f107, %f92, %f93;
	add.f32 	%f108, %f94, %f95;
	add.f32 	%f109, %f96, %f97;
	add.f32 	%f110, %f98, %f99;
	add.f32 	%f111, %f100, %f101;
	add.f32 	%f112, %f102, %f103;
	add.f32 	%f113, %f105, %f106;
	add.f32 	%f114, %f107, %f108;
	add.f32 	%f115, %f109, %f110;
	add.f32 	%f116, %f111, %f112;
	add.f32 	%f117, %f113, %f114;
	add.f32 	%f118, %f115, %f116;
	add.f32 	%f119, %f117, %f118;
	add.f32 	%f529, %f119, %f104;
	sub.s32 	%r102, %r67, %r400;
	setp.lt.s32 	%p5, %r102, 8192;
	@%p5 bra 	$L__BB5_68;
	add.s32 	%r400, %r400, 8192;
	setp.le.s32 	%p6, %r400, %r47;
	@%p6 bra 	$L__BB5_58;
$L__BB5_60:
	setp.le.s32 	%p7, %r67, %r400;
	@%p7 bra 	$L__BB5_68;
	sub.s32 	%r51, %r67, %r400;
	setp.ge.s32 	%p8, %r46, %r51;
	@%p8 bra 	$L__BB5_68;
	not.b32 	%r103, %r46;
	add.s32 	%r104, %r67, %r103;
	sub.s32 	%r52, %r104, %r400;
	and.b32  	%r105, %r52, 1536;
	setp.eq.s32 	%p9, %r105, 1536;
	mov.u32 	%r404, %r46;
	@%p9 bra 	$L__BB5_65;
	add.s32 	%r402, %r46, %r400;
	shr.u32 	%r106, %r52, 9;
	add.s32 	%r107, %r106, 1;
	and.b32  	%r108, %r107, 3;
	neg.s32 	%r401, %r108;
	mov.u32 	%r404, %r46;
$L__BB5_64:
	.pragma "nounroll";
	mul.wide.u32 	%rd54, %r402, 4;
	add.s64 	%rd53, %rd16, %rd54;
	// begin inline asm
	ld.global.nc.u32 %r109, [%rd53];
	// end inline asm
	mov.b32 	%f121, %r109;
	add.f32 	%f529, %f529, %f121;
	add.s32 	%r404, %r404, 512;
	add.s32 	%r402, %r402, 512;
	add.s32 	%r401, %r401, 1;
	setp.ne.s32 	%p10, %r401, 0;
	@%p10 bra 	$L__BB5_64;
$L__BB5_65:
	setp.lt.u32 	%p11, %r52, 1536;
	@%p11 bra 	$L__BB5_68;
	cvt.u64.u32 	%rd55, %r404;
	cvt.u64.u32 	%rd56, %r400;
	add.s64 	%rd57, %rd55, %rd56;
	shl.b64 	%rd58, %rd57, 2;
	add.s64 	%rd59, %rd58, %rd16;
	add.s64 	%rd132, %rd59, 4096;
	add.s32 	%r405, %r404, %r400;
$L__BB5_67:
	mul.wide.u32 	%rd64, %r405, 4;
	add.s64 	%rd60, %rd16, %rd64;
	// begin inline asm
	ld.global.nc.u32 %r110, [%rd60];
	// end inline asm
	mov.b32 	%f122, %r110;
	add.f32 	%f123, %f529, %f122;
	add.s64 	%rd61, %rd132, -2048;
	// begin inline asm
	ld.global.nc.u32 %r111, [%rd61];
	// end inline asm
	mov.b32 	%f124, %r111;
	add.f32 	%f125, %f123, %f124;
	// begin inline asm
	ld.global.nc.u32 %r112, [%rd132];
	// end inline asm
	mov.b32 	%f126, %r112;
	add.f32 	%f127, %f125, %f126;
	add.s64 	%rd63, %rd132, 2048;
	// begin inline asm
	ld.global.nc.u32 %r113, [%rd63];
	// end inline asm
	mov.b32 	%f128, %r113;
	add.f32 	%f529, %f127, %f128;
	add.s32 	%r404, %r404, 2048;
	add.s64 	%rd132, %rd132, 8192;
	add.s32 	%r405, %r405, 2048;
	setp.lt.s32 	%p12, %r404, %r51;
	@%p12 bra 	$L__BB5_67;
$L__BB5_68:
	// begin inline asm
	mov.u32 %r114, %laneid;
	// end inline asm
	mov.b32 	%r116, %f529;
	mov.b32 	%r117, 1;
	mov.b32 	%r138, 31;
	mov.b32 	%r139, -1;
	// begin inline asm
	shfl.sync.down.b32 %r115, %r116, %r117, %r138, %r139;
	// end inline asm
	setp.gt.s32 	%p13, %r114, 30;
	mov.b32 	%f129, %r115;
	add.f32 	%f130, %f529, %f129;
	selp.f32 	%f131, %f529, %f130, %p13;
	mov.b32 	%r121, %f131;
	mov.b32 	%r122, 2;
	// begin inline asm
	shfl.sync.down.b32 %r120, %r121, %r122, %r138, %r139;
	// end inline asm
	setp.gt.s32 	%p14, %r114, 29;
	mov.b32 	%f132, %r120;
	add.f32 	%f133, %f131, %f132;
	selp.f32 	%f134, %f131, %f133, %p14;
	mov.b32 	%r126, %f134;
	mov.b32 	%r127, 4;
	// begin inline asm
	shfl.sync.down.b32 %r125, %r126, %r127, %r138, %r139;
	// end inline asm
	setp.gt.s32 	%p15, %r114, 27;
	mov.b32 	%f135, %r125;
	add.f32 	%f136, %f134, %f135;
	selp.f32 	%f137, %f134, %f136, %p15;
	mov.b32 	%r131, %f137;
	mov.b32 	%r132, 8;
	// begin inline asm
	shfl.sync.down.b32 %r130, %r131, %r132, %r138, %r139;
	// end inline asm
	setp.gt.s32 	%p16, %r114, 23;
	mov.b32 	%f138, %r130;
	add.f32 	%f139, %f137, %f138;
	selp.f32 	%f140, %f137, %f139, %p16;
	mov.b32 	%r136, %f140;
	mov.b32 	%r137, 16;
	// begin inline asm
	shfl.sync.down.b32 %r135, %r136, %r137, %r138, %r139;
	// end inline asm
	setp.gt.s32 	%p17, %r114, 15;
	mov.b32 	%f141, %r135;
	add.f32 	%f54, %f140, %f141;
	selp.f32 	%f530, %f140, %f54, %p17;
	setp.ne.s32 	%p18, %r114, 0;
	@%p18 bra 	$L__BB5_70;
	shr.u32 	%r140, %r46, 3;
	and.b32  	%r141, %r140, 124;
	mov.u32 	%r142, _ZZN3cub18CUB_300001_SM_10006detail6reduce28DeviceReduceSingleTileKernelINS2_10policy_hubIfjN4cuda3std3__44plusIfEEE10Policy1000EPfSC_iS9_ffNS7_10__identityEEEvT0_T1_T2_T3_T4_T6_E12temp_storage;
	add.s32 	%r143, %r142, %r141;
	st.shared.f32 	[%r143+16], %f54;
$L__BB5_70:
	bar.sync 	0;
	setp.ne.s32 	%p19, %r46, 0;
	@%p19 bra 	$L__BB5_72;
	ld.shared.f32 	%f142, [_ZZN3cub18CUB_300001_SM_10006detail6reduce28DeviceReduceSingleTileKernelINS2_10policy_hubIfjN4cuda3std3__44plusIfEEE10Policy1000EPfSC_iS9_ffNS7_10__identityEEEvT0_T1_T2_T3_T4_T6_E12temp_storage+20];
	add.f32 	%f143, %f530, %f142;
	ld.shared.f32 	%f144, [_ZZN3cub18CUB_300001_SM_10006detail6reduce28DeviceReduceSingleTileKernelINS2_10policy_hubIfjN4cuda3std3__44plusIfEEE10Policy1000EPfSC_iS9_ffNS7_10__identityEEEvT0_T1_T2_T3_T4_T6_E12temp_storage+24];
	add.f32 	%f145, %f143, %f144;
	ld.shared.f32 	%f146, [_ZZN3cub18CUB_300001_SM_10006detail6reduce28DeviceReduceSingleTileKernelINS2_10policy_hubIfjN4cuda3std3__44plusIfEEE10Policy1000EPfSC_iS9_ffNS7_10__identityEEEvT0_T1_T2_T3_T4_T6_E12temp_storage+28];
	add.f32 	%f147, %f145, %f146;
	ld.shared.f32 	%f148, [_ZZN3cub18CUB_300001_SM_10006detail6reduce28DeviceReduceSingleTileKernelINS2_10policy_hubIfjN4cuda3std3__44plusIfEEE10Policy1000EPfSC_iS9_ffNS7_10__identityEEEvT0_T1_T2_T3_T4_T6_E12temp_storage+32];
	add.f32 	%f149, %f147, %f148;
	ld.shared.f32 	%f150, [_ZZN3cub18CUB_300001_SM_10006detail6reduce28DeviceReduceSingleTileKernelINS2_10policy_hubIfjN4cuda3std3__44plusIfEEE10Policy1000EPfSC_iS9_ffNS7_10__identityEEEvT0_T1_T2_T3_T4_T6_E12temp_storage+36];
	add.f32 	%f151, %f149, %f150;
	ld.shared.f32 	%f152, [_ZZN3cub18CUB_300001_SM_10006detail6reduce28DeviceReduceSingleTileKernelINS2_10policy_hubIfjN4cuda3std3__44plusIfEEE10Policy1000EPfSC_iS9_ffNS7_10__identityEEEvT0_T1_T2_T3_T4_T6_E12temp_storage+40];
	add.f32 	%f153, %f151, %f152;
	ld.shared.f32 	%f154, [_ZZN3cub18CUB_300001_SM_10006detail6reduce28DeviceReduceSingleTileKernelINS2_10policy_hubIfjN4cuda3std3__44plusIfEEE10Policy1000EPfSC_iS9_ffNS7_10__identityEEEvT0_T1_T2_T3_T4_T6_E12temp_storage+44];
	add.f32 	%f155, %f153, %f154;
	ld.shared.f32 	%f156, [_ZZN3cub18CUB_300001_SM_10006detail6reduce28DeviceReduceSingleTileKernelINS2_10policy_hubIfjN4cuda3std3__44plusIfEEE10Policy1000EPfSC_iS9_ffNS7_10__identityEEEvT0_T1_T2_T3_T4_T6_E12temp_storage+48];
	add.f32 	%f157, %f155, %f156;
	ld.shared.f32 	%f158, [_ZZN3cub18CUB_300001_SM_10006detail6reduce28DeviceReduceSingleTileKernelINS2_10policy_hubIfjN4cuda3std3__44plusIfEEE10Policy1000EPfSC_iS9_ffNS7_10__identityEEEvT0_T1_T2_T3_T4_T6_E12temp_storage+52];
	add.f32 	%f159, %f157, %f158;
	ld.shared.f32 	%f160, [_ZZN3cub18CUB_300001_SM_10006detail6reduce28DeviceReduceSingleTileKernelINS2_10policy_hubIfjN4cuda3std3__44plusIfEEE10Policy1000EPfSC_iS9_ffNS7_10__identityEEEvT0_T1_T2_T3_T4_T6_E12temp_storage+56];
	add.f32 	%f161, %f159, %f160;
	ld.shared.f32 	%f162, [_ZZN3cub18CUB_300001_SM_10006detail6reduce28DeviceReduceSingleTileKernelINS2_10policy_hubIfjN4cuda3std3__44plusIfEEE10Policy1000EPfSC_iS9_ffNS7_10__identityEEEvT0_T1_T2_T3_T4_T6_E12temp_storage+60];
	add.f32 	%f163, %f161, %f162;
	ld.shared.f32 	%f164, [_ZZN3cub18CUB_300001_SM_10006detail6reduce28DeviceReduceSingleTileKernelINS2_10policy_hubIfjN4cuda3std3__44plusIfEEE10Policy1000EPfSC_iS9_ffNS7_10__identityEEEvT0_T1_T2_T3_T4_T6_E12temp_storage+64];
	add.f32 	%f165, %f163, %f164;
	ld.shared.f32 	%f166, [_ZZN3cub18CUB_300001_SM_10006detail6reduce28DeviceReduceSingleTileKernelINS2_10policy_hubIfjN4cuda3std3__44plusIfEEE10Policy1000EPfSC_iS9_ffNS7_10__identityEEEvT0_T1_T2_T3_T4_T6_E12temp_storage+68];
	add.f32 	%f167, %f165, %f166;
	ld.shared.f32 	%f168, [_ZZN3cub18CUB_300001_SM_10006detail6reduce28DeviceReduceSingleTileKernelINS2_10policy_hubIfjN4cuda3std3__44plusIfEEE10Policy1000EPfSC_iS9_ffNS7_10__identityEEEvT0_T1_T2_T3_T4_T6_E12temp_storage+72];
	add.f32 	%f169, %f167, %f168;
	ld.shared.f32 	%f170, [_ZZN3cub18CUB_300001_SM_10006detail6reduce28DeviceReduceSingleTileKernelINS2_10policy_hubIfjN4cuda3std3__44plusIfEEE10Policy1000EPfSC_iS9_ffNS7_10__identityEEEvT0_T1_T2_T3_T4_T6_E12temp_storage+76];
	add.f32 	%f530, %f169, %f170;
$L__BB5_72:
	mov.u32 	%r379, %tid.x;
	setp.ne.s32 	%p111, %r379, 0;
	@%p111 bra 	$L__BB5_74;
	add.f32 	%f503, %f58, %f530;
	st.global.f32 	[%rd1], %f503;
$L__BB5_74:
	ret;

}
	// .globl	_ZN3cub18CUB_300001_SM_10006detail6reduce28DeviceReduceSingleTileKernelINS2_10policy_hubIfyN4cuda3std3__44plusIfEEE10Policy1000EN6thrust24THRUST_300001_SM_1000_NS6detail15normal_iteratorINSD_10device_ptrIfEEEEPfyS9_ffNS7_10__identityEEEvT0_T1_T2_T3_T4_T6_
.visible .entry _ZN3cub18CUB_300001_SM_10006detail6reduce28DeviceReduceSingleTileKernelINS2_10policy_hubIfyN4cuda3std3__44plusIfEEE10Policy1000EN6thrust24THRUST_300001_SM_1000_NS6detail15normal_iteratorINSD_10device_ptrIfEEEEPfyS9_ffNS7_10__identityEEEvT0_T1_T2_T3_T4_T6_(
	.param .align 8 .b8 _ZN3cub18CUB_300001_SM_10006detail6reduce28DeviceReduceSingleTileKernelINS2_10policy_hubIfyN4cuda3std3__44plusIfEEE10Policy1000EN6thrust24THRUST_300001_SM_1000_NS6detail15normal_iteratorINSD_10device_ptrIfEEEEPfyS9_ffNS7_10__identityEEEvT0_T1_T2_T3_T4_T6__param_0[8],
	.param .u64 .ptr .align 1 _ZN3cub18CUB_300001_SM_10006detail6reduce28DeviceReduceSingleTileKernelINS2_10policy_hubIfyN4cuda3std3__44plusIfEEE10Policy1000EN6thrust24THRUST_300001_SM_1000_NS6detail15normal_iteratorINSD_10device_ptrIfEEEEPfyS9_ffNS7_10__identityEEEvT0_T1_T2_T3_T4_T6__param_1,
	.param .u64 _ZN3cub18CUB_300001_SM_10006detail6reduce28DeviceReduceSingleTileKernelINS2_10policy_hubIfyN4cuda3std3__44plusIfEEE10Policy1000EN6thrust24THRUST_300001_SM_1000_NS6detail15normal_iteratorINSD_10device_ptrIfEEEEPfyS9_ffNS7_10__identityEEEvT0_T1_T2_T3_T4_T6__param_2,
	.param .align 1 .b8 _ZN3cub18CUB_300001_SM_10006detail6reduce28DeviceReduceSingleTileKernelINS2_10policy_hubIfyN4cuda3std3__44plusIfEEE10Policy1000EN6thrust24THRUST_300001_SM_1000_NS6detail15normal_iteratorINSD_10device_ptrIfEEEEPfyS9_ffNS7_10__identityEEEvT0_T1_T2_T3_T4_T6__param_3[1],
	.param .f32 _ZN3cub18CUB_300001_SM_10006detail6reduce28DeviceReduceSingleTileKernelINS2_10policy_hubIfyN4cuda3std3__44plusIfEEE10Policy1000EN6thrust24THRUST_300001_SM_1000_NS6detail15normal_iteratorINSD_10device_ptrIfEEEEPfyS9_ffNS7_10__identityEEEvT0_T1_T2_T3_T4_T6__param_4,
	.param .align 1 .b8 _ZN3cub18CUB_300001_SM_10006detail6reduce28DeviceReduceSingleTileKernelINS2_10policy_hubIfyN4cuda3std3__44plusIfEEE10Policy1000EN6thrust24THRUST_300001_SM_1000_NS6detail15normal_iteratorINSD_10device_ptrIfEEEEPfyS9_ffNS7_10__identityEEEvT0_T1_T2_T3_T4_T6__param_5[1]
)
.maxntid 256
.minnctapersm 1
{
	.reg .pred 	%p<59>;
	.reg .b32 	%r<171>;
	.reg .b32 	%f<328>;
	.reg .b64 	%rd<56>;
	// demoted variable
	.shared .align 4 .b8 _ZZN3cub18CUB_300001_SM_10006detail6reduce28DeviceReduceSingleTileKernelINS2_10policy_hubIfyN4cuda3std3__44plusIfEEE10Policy1000EN6thrust24THRUST_300001_SM_1000_NS6detail15normal_iteratorINSD_10device_ptrIfEEEEPfyS9_ffNS7_10__identityEEEvT0_T1_T2_T3_T4_T6_E12temp_storage[44];
	ld.param.u64 	%rd18, [_ZN3cub18CUB_300001_SM_10006detail6reduce28DeviceReduceSingleTileKernelINS2_10policy_hubIfyN4cuda3std3__44plusIfEEE10Policy1000EN6thrust24THRUST_300001_SM_1000_NS6detail15normal_iteratorINSD_10device_ptrIfEEEEPfyS9_ffNS7_10__identityEEEvT0_T1_T2_T3_T4_T6__param_0];
	ld.param.u64 	%rd20, [_ZN3cub18CUB_300001_SM_10006detail6reduce28DeviceReduceSingleTileKernelINS2_10policy_hubIfyN4cuda3std3__44plusIfEEE10Policy1000EN6thrust24THRUST_300001_SM_1000_NS6detail15normal_iteratorINSD_10device_ptrIfEEEEPfyS9_ffNS7_10__identityEEEvT0_T1_T2_T3_T4_T6__param_1];
	ld.param.u64 	%rd19, [_ZN3cub18CUB_300001_SM_10006detail6reduce28DeviceReduceSingleTileKernelINS2_10policy_hubIfyN4cuda3std3__44plusIfEEE10Policy1000EN6thrust24THRUST_300001_SM_1000_NS6detail15normal_iteratorINSD_10device_ptrIfEEEEPfyS9_ffNS7_10__identityEEEvT0_T1_T2_T3_T4_T6__param_2];
	ld.param.f32 	%f42, [_ZN3cub18CUB_300001_SM_10006detail6reduce28DeviceReduceSingleTileKernelINS2_10policy_hubIfyN4cuda3std3__44plusIfEEE10Policy1000EN6thrust24THRUST_300001_SM_1000_NS6detail15normal_iteratorINSD_10device_ptrIfEEEEPfyS9_ffNS7_10__identityEEEvT0_T1_T2_T3_T4_T6__param_4];
	cvta.to.global.u64 	%rd1, %rd20;
	setp.ne.s64 	%p1, %rd19, 0;
	@%p1 bra 	$L__BB6_3;
	mov.u32 	%r156, %tid.x;
	setp.ne.s32 	%p58, %r156, 0;
	@%p58 bra 	$L__BB6_51;
	st.global.f32 	[%rd1], %f42;
	bra.uni 	$L__BB6_51;
$L__BB6_3:
	cvta.to.global.u64 	%rd2, %rd18;
	setp.gt.u64 	%p2, %rd19, 4095;
	@%p2 bra 	$L__BB6_28;
	cvt.u32.u64 	%r1, %rd19;
	mov.u32 	%r2, %tid.x;
	setp.ge.u32 	%p24, %r2, %r1;
	mov.f32 	%f315, 0f00000000;
	mov.u32 	%r160, %r2;
	@%p24 bra 	$L__BB6_6;
	mul.wide.u32 	%rd41, %r2, 4;
	add.s64 	%rd42, %rd2, %rd41;
	ld.global.f32 	%f315, [%rd42];
	add.s32 	%r160, %r2, 256;
$L__BB6_6:
	setp.ge.u32 	%p25, %r160, %r1;
	@%p25 bra 	$L__BB6_19;
	not.b32 	%r83, %r160;
	add.s32 	%r84, %r83, %r1;
	shr.u32 	%r85, %r84, 8;
	add.s32 	%r5, %r85, 1;
	and.b32  	%r6, %r5, 15;
	setp.lt.u32 	%p26, %r84, 3840;
	@%p26 bra 	$L__BB6_10;
	and.b32  	%r86, %r5, 33554416;
	neg.s32 	%r158, %r86;
	mul.wide.u32 	%rd43, %r160, 4;
	add.s64 	%rd44, %rd43, %rd2;
	add.s64 	%rd51, %rd44, 8192;
$L__BB6_9:
	.pragma "nounroll";
	ld.global.f32 	%f189, [%rd51+-8192];
	add.f32 	%f190, %f315, %f189;
	ld.global.f32 	%f191, [%rd51+-7168];
	add.f32 	%f192, %f190, %f191;
	ld.global.f32 	%f193, [%rd51+-6144];
	add.f32 	%f194, %f192, %f193;
	ld.global.f32 	%f195, [%rd51+-5120];
	add.f32 	%f196, %f194, %f195;
	ld.global.f32 	%f197, [%rd51+-4096];
	add.f32 	%f198, %f196, %f197;
	ld.global.f32 	%f199, [%rd51+-3072];
	add.f32 	%f200, %f198, %f199;
	ld.global.f32 	%f201, [%rd51+-2048];
	add.f32 	%f202, %f200, %f201;
	ld.global.f32 	%f203, [%rd51+-1024];
	add.f32 	%f204, %f202, %f203;
	ld.global.f32 	%f205, [%rd51];
	add.f32 	%f206, %f204, %f205;
	ld.global.f32 	%f207, [%rd51+1024];
	add.f32 	%f208, %f206, %f207;
	ld.global.f32 	%f209, [%rd51+2048];
	add.f32 	%f210, %f208, %f209;
	ld.global.f32 	%f211, [%rd51+3072];
	add.f32 	%f212, %f210, %f211;
	ld.global.f32 	%f213, [%rd51+4096];
	add.f32 	%f214, %f212, %f213;
	ld.global.f32 	%f215, [%rd51+5120];
	add.f32 	%f216, %f214, %f215;
	ld.global.f32 	%f217, [%rd51+6144];
	add.f32 	%f218, %f216, %f217;
	ld.global.f32 	%f219, [%rd51+7168];
	add.f32 	%f315, %f218, %f219;
	add.s32 	%r160, %r160, 4096;
	add.s32 	%r158, %r158, 16;
	add.s64 	%rd51, %rd51, 16384;
	setp.ne.s32 	%p27, %r158, 0;
	@%p27 bra 	$L__BB6_9;
$L__BB6_10:
	setp.eq.s32 	%p28, %r6, 0;
	@%p28 bra 	$L__BB6_19;
	and.b32  	%r13, %r5, 7;
	setp.lt.u32 	%p29, %r6, 8;
	@%p29 bra 	$L__BB6_13;
	mul.wide.s32 	%rd45, %r160, 4;
	add.s64 	%rd46, %rd2, %rd45;
	ld.global.f32 	%f221, [%rd46];
	add.f32 	%f222, %f315, %f221;
	ld.global.f32 	%f223, [%rd46+1024];
	add.f32 	%f224, %f222, %f223;
	ld.global.f32 	%f225, [%rd46+2048];
	add.f32 	%f226, %f224, %f225;
	ld.global.f32 	%f227, [%rd46+3072];
	add.f32 	%f228, %f226, %f227;
	ld.global.f32 	%f229, [%rd46+4096];
	add.f32 	%f230, %f228, %f229;
	ld.global.f32 	%f231, [%rd46+5120];
	add.f32 	%f232, %f230, %f231;
	ld.global.f32 	%f233, [%rd46+6144];
	add.f32 	%f234, %f232, %f233;
	ld.global.f32 	%f235, [%rd46+7168];
	add.f32 	%f315, %f234, %f235;
	add.s32 	%r160, %r160, 2048;
$L__BB6_13:
	setp.eq.s32 	%p30, %r13, 0;
	@%p30 bra 	$L__BB6_19;
	and.b32  	%r16, %r5, 3;
	setp.lt.u32 	%p31, %r13, 4;
	@%p31 bra 	$L__BB6_16;
	mul.wide.s32 	%rd47, %r160, 4;
	add.s64 	%rd48, %rd2, %rd47;
	ld.global.f32 	%f237, [%rd48];
	add.f32 	%f238, %f315, %f237;
	ld.global.f32 	%f239, [%rd48+1024];
	add.f32 	%f240, %f238, %f239;
	ld.global.f32 	%f241, [%rd48+2048];
	add.f32 	%f242, %f240, %f241;
	ld.global.f32 	%f243, [%rd48+3072];
	add.f32 	%f315, %f242, %f243;
	add.s32 	%r160, %r160, 1024;
$L__BB6_16:
	setp.eq.s32 	%p32, %r16, 0;
	@%p32 bra 	$L__BB6_19;
	neg.s32 	%r163, %r16;
$L__BB6_18:
	.pragma "nounroll";
	mul.wide.s32 	%rd49, %r160, 4;
	add.s64 	%rd50, %rd2, %rd49;
	ld.global.f32 	%f244, [%rd50];
	add.f32 	%f315, %f315, %f244;
	add.s32 	%r160, %r160, 256;
	add.s32 	%r163, %r163, 1;
	setp.ne.s32 	%p33, %r163, 0;
	@%p33 bra 	$L__BB6_18;
$L__BB6_19:
	setp.lt.u64 	%p34, %rd19, 256;
	@%p34 bra 	$L__BB6_24;
	// begin inline asm
	mov.u32 %r125, %laneid;
	// end inline asm
	mov.b32 	%r127, %f315;
	mov.b32 	%r128, 1;
	mov.b32 	%r149, 31;
	mov.b32 	%r150, -1;
	// begin inline asm
	shfl.sync.down.b32 %r126, %r127, %r128, %r149, %r150;
	// end inline asm
	setp.gt.s32 	%p50, %r125, 30;
	mov.b32 	%f279, %r126;
	add.f32 	%f280, %f315, %f279;
	selp.f32 	%f281, %f315, %f280, %p50;
	mov.b32 	%r132, %f281;
	mov.b32 	%r133, 2;
	// begin inline asm
	shfl.sync.down.b32 %r131, %r132, %r133, %r149, %r150;
	// end inline asm
	setp.gt.s32 	%p51, %r125, 29;
	mov.b32 	%f282, %r131;
	add.f32 	%f283, %f281, %f282;
	selp.f32 	%f284, %f281, %f283, %p51;
	mov.b32 	%r137, %f284;
	mov.b32 	%r138, 4;
	// begin inline asm
	shfl.sync.down.b32 %r136, %r137, %r138, %r149, %r150;
	// end inline asm
	setp.gt.s32 	%p52, %r125, 27;
	mov.b32 	%f285, %r136;
	add.f32 	%f286, %f284, %f285;
	selp.f32 	%f287, %f284, %f286, %p52;
	mov.b32 	%r142, %f287;
	mov.b32 	%r143, 8;
	// begin inline asm
	shfl.sync.down.b32 %r141, %r142, %r143, %r149, %r150;
	// end inline asm
	setp.gt.s32 	%p53, %r125, 23;
	mov.b32 	%f288, %r141;
	add.f32 	%f289, %f287, %f288;
	selp.f32 	%f290, %f287, %f289, %p53;
	mov.b32 	%r147, %f290;
	mov.b32 	%r148, 16;
	// begin inline asm
	shfl.sync.down.b32 %r146, %r147, %r148, %r149, %r150;
	// end inline asm
	setp.gt.s32 	%p54, %r125, 15;
	mov.b32 	%f291, %r146;
	add.f32 	%f16, %f290, %f291;
	selp.f32 	%f327, %f290, %f16, %p54;
	setp.ne.s32 	%p55, %r125, 0;
	@%p55 bra 	$L__BB6_22;
	shr.u32 	%r151, %r2, 3;
	and.b32  	%r152, %r151, 124;
	mov.u32 	%r153, _ZZN3cub18CUB_300001_SM_10006detail6reduce28DeviceReduceSingleTileKernelINS2_10policy_hubIfyN4cuda3std3__44plusIfEEE10Policy1000EN6thrust24THRUST_300001_SM_1000_NS6detail15normal_iteratorINSD_10device_ptrIfEEEEPfyS9_ffNS7_10__identityEEEvT0_T1_T2_T3_T4_T6_E12temp_storage;
	add.s32 	%r154, %r153, %r152;
	st.shared.f32 	[%r154+8], %f16;
$L__BB6_22:
	bar.sync 	0;
	setp.ne.s32 	%p56, %r2, 0;
	@%p56 bra 	$L__BB6_49;
	ld.shared.f32 	%f292, [_ZZN3cub18CUB_300001_SM_10006detail6reduce28DeviceReduceSingleTileKernelINS2_10policy_hubIfyN4cuda3std3__44plusIfEEE10Policy1000EN6thrust24THRUST_300001_SM_1000_NS6detail15normal_iteratorINSD_10device_ptrIfEEEEPfyS9_ffNS7_10__identityEEEvT0_T1_T2_T3_T4_T6_E12temp_storage+12];
	add.f32 	%f293, %f327, %f292;
	ld.shared.f32 	%f294, [_ZZN3cub18CUB_300001_SM_10006detail6reduce28DeviceReduceSingleTileKernelINS2_10policy_hubIfyN4cuda3std3__44plusIfEEE10Policy1000EN6thrust24THRUST_300001_SM_1000_NS6detail15normal_iteratorINSD_10device_ptrIfEEEEPfyS9_ffNS7_10__identityEEEvT0_T1_T2_T3_T4_T6_E12temp_storage+16];
	add.f32 	%f295, %f293, %f294;
	ld.shared.f32 	%f296, [_ZZN3cub18CUB_300001_SM_10006detail6reduce28DeviceReduceSingleTileKernelINS2_10policy_hubIfyN4cuda3std3__44plusIfEEE10Policy1000EN6thrust24THRUST_300001_SM_1000_NS6detail15normal_iteratorINSD_10device_ptrIfEEEEPfyS9_ffNS7_10__identityEEEvT0_T1_T2_T3_T4_T6_E12temp_storage+20];
	add.f32 	%f297, %f295, %f296;
	ld.shared.f32 	%f298, [_ZZN3cub18CUB_300001_SM_10006detail6reduce28DeviceReduceSingleTileKernelINS2_10policy_hubIfyN4cuda3std3__44plusIfEEE10Policy1000EN6thrust24THRUST_300001_SM_1000_NS6detail15normal_iteratorINSD_10device_ptrIfEEEEPfyS9_ffNS7_10__identityEEEvT0_T1_T2_T3_T4_T6_E12temp_storage+24];
	add.f32 	%f299, %f297, %f298;
	ld.shared.f32 	%f300, [_ZZN3cub18CUB_300001_SM_10006detail6reduce28DeviceReduceSingleTileKernelINS2_10policy_hubIfyN4cuda3std3__44plusIfEEE10Policy1000EN6thrust24THRUST_300001_SM_1000_NS6detail15normal_iteratorINSD_10device_ptrIfEEEEPfyS9_ffNS7_10__identityEEEvT0_T1_T2_T3_T4_T6_E12temp_storage+28];
	add.f32 	%f301, %f299, %f300;
	ld.shared.f32 	%f302, [_ZZN3cub18CUB_300001_SM_10006detail6reduce28DeviceReduceSingleTileKernelINS2_10policy_hubIfyN4cuda3std3__44plusIfEEE10Policy1000EN6thrust24THRUST_300001_SM_1000_NS6detail15normal_iteratorINSD_10device_ptrIfEEEEPfyS9_ffNS7_10__identityEEEvT0_T1_T2_T3_T4_T6_E12temp_storage+32];
	add.f32 	%f303, %f301, %f302;
	ld.shared.f32 	%f304, [_ZZN3cub18CUB_300001_SM_10006detail6reduce28DeviceReduceSingleTileKernelINS2_10policy_hubIfyN4cuda3std3__44plusIfEEE10Policy1000EN6thrust24THRUST_300001_SM_1000_NS6detail15normal_iteratorINSD_10device_ptrIfEEEEPfyS9_ffNS7_10__identityEEEvT0_T1_T2_T3_T4_T6_E12temp_storage+36];
	add.f32 	%f327, %f303, %f304;
	bra.uni 	$L__BB6_49;
$L__BB6_24:
	// begin inline asm
	mov.u32 %r87, %laneid;
	// end inline asm
	and.b32  	%r113, %r2, 992;
	add.s32 	%r114, %r113, 32;
	setp.gt.u32 	%p35, %r114, %r1;
	not.b32 	%r115, %r113;
	add.s32 	%r116, %r1, %r115;
	selp.b32 	%r111, %r116, 31, %p35;
	mov.b32 	%r89, %f315;
	mov.b32 	%r90, 1;
	mov.b32 	%r112, -1;
	// begin inline asm
	shfl.sync.down.b32 %r88, %r89, %r90, %r111, %r112;
	// end inline asm
	setp.lt.s32 	%p36, %r87, %r111;
	mov.b32 	%f245, %r88;
	add.f32 	%f246, %f315, %f245;
	selp.f32 	%f247, %f246, %f315, %p36;
	mov.b32 	%r94, %f247;
	mov.b32 	%r95, 2;
	// begin inline asm
	shfl.sync.down.b32 %r93, %r94, %r95, %r111, %r112;
	// end inline asm
	add.s32 	%r117, %r87, 2;
	setp.gt.s32 	%p37, %r117, %r111;
	mov.b32 	%f248, %r93;
	add.f32 	%f249, %f247, %f248;
	selp.f32 	%f250, %f247, %f249, %p37;
	mov.b32 	%r99, %f250;
	mov.b32 	%r100, 4;
	// begin inline asm
	shfl.sync.down.b32 %r98, %r99, %r100, %r111, %r112;
	// end inline asm
	add.s32 	%r118, %r87, 4;
	setp.gt.s32 	%p38, %r118, %r111;
	mov.b32 	%f251, %r98;
	add.f32 	%f252, %f250, %f251;
	selp.f32 	%f253, %f250, %f252, %p38;
	mov.b32 	%r104, %f253;
	mov.b32 	%r105, 8;
	// begin inline asm
	shfl.sync.down.b32 %r103, %r104, %r105, %r111, %r112;
	// end inline asm
	add.s32 	%r119, %r87, 8;
	setp.gt.s32 	%p39, %r119, %r111;
	mov.b32 	%f254, %r103;
	add.f32 	%f255, %f253, %f254;
	selp.f32 	%f256, %f253, %f255, %p39;
	mov.b32 	%r109, %f256;
	mov.b32 	%r110, 16;
	// begin inline asm
	shfl.sync.down.b32 %r108, %r109, %r110, %r111, %r112;
	// end inline asm
	add.s32 	%r120, %r87, 16;
	setp.gt.s32 	%p40, %r120, %r111;
	mov.b32 	%f257, %r108;
	add.f32 	%f258, %f256, %f257;
	selp.f32 	%f327, %f256, %f258, %p40;
	setp.ne.s32 	%p41, %r87, 0;
	@%p41 bra 	$L__BB6_26;
	shr.u32 	%r121, %r2, 3;
	and.b32  	%r122, %r121, 124;
	mov.u32 	%r123, _ZZN3cub18CUB_300001_SM_10006detail6reduce28DeviceReduceSingleTileKernelINS2_10policy_hubIfyN4cuda3std3__44plusIfEEE10Policy1000EN6thrust24THRUST_300001_SM_1000_NS6detail15normal_iteratorINSD_10device_ptrIfEEEEPfyS9_ffNS7_10__identityEEEvT0_T1_T2_T3_T4_T6_E12temp_storage;
	add.s32 	%r124, %r123, %r122;
	st.shared.f32 	[%r124+8], %f327;
$L__BB6_26:
	bar.sync 	0;
	setp.ne.s32 	%p42, %r2, 0;
	@%p42 bra 	$L__BB6_49;
	setp.gt.u64 	%p43, %rd19, 32;
	ld.shared.f32 	%f259, [_ZZN3cub18CUB_300001_SM_10006detail6reduce28DeviceReduceSingleTileKernelINS2_10policy_hubIfyN4cuda3std3__44plusIfEEE10Policy1000EN6thrust24THRUST_300001_SM_1000_NS6detail15normal_iteratorINSD_10device_ptrIfEEEEPfyS9_ffNS7_10__identityEEEvT0_T1_T2_T3_T4_T6_E12temp_storage+12];
	add.f32 	%f260, %f327, %f259;
	selp.f32 	%f261, %f260, %f327, %p43;
	setp.gt.u64 	%p44, %rd19, 64;
	ld.shared.f32 	%f262, [_ZZN3cub18CUB_300001_SM_10006detail6reduce28DeviceReduceSingleTileKernelINS2_10policy_hubIfyN4cuda3std3__44plusIfEEE10Policy1000EN6thrust24THRUST_300001_SM_1000_NS6detail15normal_iteratorINSD_10device_ptrIfEEEEPfyS9_ffNS7_10__identityEEEvT0_T1_T2_T3_T4_T6_E12temp_storage+16];
	add.f32 	%f263, %f262, %f261;
	selp.f32 	%f264, %f263, %f261, %p44;
	setp.gt.u64 	%p45, %rd19, 96;
	ld.shared.f32 	%f265, [_ZZN3cub18CUB_300001_SM_10006detail6reduce28DeviceReduceSingleTileKernelINS2_10policy_hubIfyN4cuda3std3__44plusIfEEE10Policy1000EN6thrust24THRUST_300001_SM_1000_NS6detail15normal_iteratorINSD_10device_ptrIfEEEEPfyS9_ffNS7_10__identityEEEvT0_T1_T2_T3_T4_T6_E12temp_storage+20];
	add.f32 	%f266, %f265, %f264;
	selp.f32 	%f267, %f266, %f264, %p45;
	setp.gt.u64 	%p46, %rd19, 128;
	ld.shared.f32 	%f268, [_ZZN3cub18CUB_300001_SM_10006detail6reduce28DeviceReduceSingleTileKernelINS2_10policy_hubIfyN4cuda3std3__44plusIfEEE10Policy1000EN6thrust24THRUST_300001_SM_1000_NS6detail15normal_iteratorINSD_10device_ptrIfEEEEPfyS9_ffNS7_10__identityEEEvT0_T1_T2_T3_T4_T6_E12temp_storage+24];
	add.f32 	%f269, %f268, %f267;
	selp.f32 	%f270, %f269, %f267, %p46;
	setp.gt.u64 	%p47, %rd19, 160;
	ld.shared.f32 	%f271, [_ZZN3cub18CUB_300001_SM_10006detail6reduce28DeviceReduceSingleTileKernelINS2_10policy_hubIfyN4cuda3std3__44plusIfEEE10Policy1000EN6thrust24THRUST_300001_SM_1000_NS6detail15normal_iteratorINSD_10device_ptrIfEEEEPfyS9_ffNS7_10__identityEEEvT0_T1_T2_T3_T4_T6_E12temp_storage+28];
	add.f32 	%f272, %f271, %f270;
	selp.f32 	%f273, %f272, %f270, %p47;
	setp.gt.u64 	%p48, %rd19, 192;
	ld.shared.f32 	%f274, [_ZZN3cub18CUB_300001_SM_10006detail6reduce28DeviceReduceSingleTileKernelINS2_10policy_hubIfyN4cuda3std3__44plusIfEEE10Policy1000EN6thrust24THRUST_300001_SM_1000_NS6detail15normal_iteratorINSD_10device_ptrIfEEEEPfyS9_ffNS7_10__identityEEEvT0_T1_T2_T3_T4_T6_E12temp_storage+32];
	add.f32 	%f275, %f274, %f273;
	selp.f32 	%f276, %f275, %f273, %p48;
	setp.gt.u64 	%p49, %rd19, 224;
	ld.shared.f32 	%f277, [_ZZN3cub18CUB_300001_SM_10006detail6reduce28DeviceReduceSingleTileKernelINS2_10policy_hubIfyN4cuda3std3__44plusIfEEE10Policy1000EN6thrust24THRUST_300001_SM_1000_NS6detail15normal_iteratorINSD_10device_ptrIfEEEEPfyS9_ffNS7_10__identityEEEvT0_T1_T2_T3_T4_T6_E12temp_storage+36];
	add.f32 	%f278, %f277, %f276;
	selp.f32 	%f327, %f278, %f276, %p49;
	bra.uni 	$L__BB6_49;
$L__BB6_28:
	mov.u32 	%r24, %tid.x;
	cvt.u64.u32 	%rd6, %r24;
	mul.wide.u32 	%rd22, %r24, 4;
	add.s64 	%rd7, %rd2, %rd22;
	ld.global.f32 	%f43, [%rd7];
	ld.global.f32 	%f44, [%rd7+1024];
	ld.global.f32 	%f45, [%rd7+2048];
	ld.global.f32 	%f46, [%rd7+3072];
	ld.global.f32 	%f47, [%rd7+4096];
	ld.global.f32 	%f48, [%rd7+5120];
	ld.global.f32 	%f49, [%rd7+6144];
	ld.global.f32 	%f50, [%rd7+7168];
	ld.global.f32 	%f51, [%rd7+8192];
	ld.global.f32 	%f52, [%rd7+9216];
	ld.global.f32 	%f53, [%rd7+10240];
	ld.global.f32 	%f54, [%rd7+11264];
	ld.global.f32 	%f55, [%rd7+12288];
	ld.global.f32 	%f56, [%rd7+13312];
	ld.global.f32 	%f57, [%rd7+14336];
	ld.global.f32 	%f58, [%rd7+15360];
	add.f32 	%f59, %f43, %f44;
	add.f32 	%f60, %f45, %f46;
	add.f32 	%f61, %f47, %f48;
	add.f32 	%f62, %f49, %f50;
	add.f32 	%f63, %f51, %f52;
	add.f32 	%f64, %f53, %f54;
	add.f32 	%f65, %f55, %f56;
	add.f32 	%f66, %f57, %f58;
	add.f32 	%f67, %f59, %f60;
	add.f32 	%f68, %f61, %f62;
	add.f32 	%f69, %f63, %f64;
	add.f32 	%f70, %f65, %f66;
	add.f32 	%f71, %f67, %f68;
	add.f32 	%f72, %f69, %f70;
	add.f32 	%f326, %f71, %f72;
	add.s64 	%rd8, %rd19, -4096;
	setp.lt.u64 	%p3, %rd8, 4096;
	mov.b64 	%rd53, 4096;
	@%p3 bra 	$L__BB6_32;
	mov.b64 	%rd53, 4096;
$L__BB6_30:
	shl.b64 	%rd24, %rd53, 2;
	add.s64 	%rd25, %rd7, %rd24;
	ld.global.f32 	%f73, [%rd25];
	ld.global.f32 	%f74, [%rd25+1024];
	ld.global.f32 	%f75, [%rd25+2048];
	ld.global.f32 	%f76, [%rd25+3072];
	ld.global.f32 	%f77, [%rd25+4096];
	ld.global.f32 	%f78, [%rd25+5120];
	ld.global.f32 	%f79, [%rd25+6144];
	ld.global.f32 	%f80, [%rd25+7168];
	ld.global.f32 	%f81, [%rd25+8192];
	ld.global.f32 	%f82, [%rd25+9216];
	ld.global.f32 	%f83, [%rd25+10240];
	ld.global.f32 	%f84, [%rd25+11264];
	ld.global.f32 	%f85, [%rd25+12288];
	ld.global.f32 	%f86, [%rd25+13312];
	ld.global.f32 	%f87, [%rd25+14336];
	ld.global.f32 	%f88, [%rd25+15360];
	add.f32 	%f89, %f326, %f73;
	add.f32 	%f90, %f74, %f75;
	add.f32 	%f91, %f76, %f77;
	add.f32 	%f92, %f78, %f79;
	add.f32 	%f93, %f80, %f81;
	add.f32 	%f94, %f82, %f83;
	add.f32 	%f95, %f84, %f85;
	add.f32 	%f96, %f86, %f87;
	add.f32 	%f97, %f89, %f90;
	add.f32 	%f98, %f91, %f92;
	add.f32 	%f99, %f93, %f94;
	add.f32 	%f100, %f95, %f96;
	add.f32 	%f101, %f97, %f98;
	add.f32 	%f102, %f99, %f100;
	add.f32 	%f103, %f101, %f102;
	add.f32 	%f326, %f103, %f88;
	sub.s64 	%rd26, %rd19, %rd53;
	setp.lt.u64 	%p4, %rd26, 4096;
	@%p4 bra 	$L__BB6_45;
	add.s64 	%rd53, %rd53, 4096;
	setp.le.u64 	%p5, %rd53, %rd8;
	@%p5 bra 	$L__BB6_30;
$L__BB6_32:
	setp.le.u64 	%p6, %rd19, %rd53;
	cvt.u32.u64 	%r42, %rd53;
	cvt.u32.u64 	%r43, %rd19;
	sub.s32 	%r44, %r43, %r42;
	setp.ge.s32 	%p7, %r24, %r44;
	or.pred  	%p8, %p6, %p7;
	@%p8 bra 	$L__BB6_45;
	not.b32 	%r47, %r24;
	add.s32 	%r48, %r47, %r43;
	sub.s32 	%r50, %r48, %r42;
	shr.u32 	%r51, %r50, 8;
	add.s32 	%r25, %r51, 1;
	and.b32  	%r26, %r25, 15;
	setp.lt.u32 	%p9, %r50, 3840;
	mov.u32 	%r167, %r24;
	@%p9 bra 	$L__BB6_36;
	and.b32  	%r52, %r25, 33554416;
	neg.s32 	%r165, %r52;
	add.s64 	%rd27, %rd53, %rd6;
	shl.b64 	%rd28, %rd27, 2;
	add.s64 	%rd29, %rd28, %rd2;
	add.s64 	%rd54, %rd29, 8192;
	mov.u32 	%r167, %r24;
$L__BB6_35:
	.pragma "nounroll";
	ld.global.f32 	%f105, [%rd54+-8192];
	add.f32 	%f106, %f326, %f105;
	ld.global.f32 	%f107, [%rd54+-7168];
	add.f32 	%f108, %f106, %f107;
	ld.global.f32 	%f109, [%rd54+-6144];
	add.f32 	%f110, %f108, %f109;
	ld.global.f32 	%f111, [%rd54+-5120];
	add.f32 	%f112, %f110, %f111;
	ld.global.f32 	%f113, [%rd54+-4096];
	add.f32 	%f114, %f112, %f113;
	ld.global.f32 	%f115, [%rd54+-3072];
	add.f32 	%f116, %f114, %f115;
	ld.global.f32 	%f117, [%rd54+-2048];
	add.f32 	%f118, %f116, %f117;
	ld.global.f32 	%f119, [%rd54+-1024];
	add.f32 	%f120, %f118, %f119;
	ld.global.f32 	%f121, [%rd54];
	add.f32 	%f122, %f120, %f121;
	ld.global.f32 	%f123, [%rd54+1024];
	add.f32 	%f124, %f122, %f123;
	ld.global.f32 	%f125, [%rd54+2048];
	add.f32 	%f126, %f124, %f125;
	ld.global.f32 	%f127, [%rd54+3072];
	add.f32 	%f128, %f126, %f127;
	ld.global.f32 	%f129, [%rd54+4096];
	add.f32 	%f130, %f128, %f129;
	ld.global.f32 	%f131, [%rd54+5120];
	add.f32 	%f132, %f130, %f131;
	ld.global.f32 	%f133, [%rd54+6144];
	add.f32 	%f134, %f132, %f133;
	ld.global.f32 	%f135, [%rd54+7168];
	add.f32 	%f326, %f134, %f135;
	add.s32 	%r167, %r167, 4096;
	add.s32 	%r165, %r165, 16;
	add.s64 	%rd54, %rd54, 16384;
	setp.ne.s32 	%p10, %r165, 0;
	@%p10 bra 	$L__BB6_35;
$L__BB6_36:
	setp.eq.s32 	%p11, %r26, 0;
	@%p11 bra 	$L__BB6_45;
	and.b32  	%r33, %r25, 7;
	setp.lt.u32 	%p12, %r26, 8;
	@%p12 bra 	$L__BB6_39;
	cvt.u64.u32 	%rd30, %r167;
	add.s64 	%rd31, %rd53, %rd30;
	shl.b64 	%rd32, %rd31, 2;
	add.s64 	%rd33, %rd2, %rd32;
	ld.global.f32 	%f137, [%rd33];
	add.f32 	%f138, %f326, %f137;
	ld.global.f32 	%f139, [%rd33+1024];
	add.f32 	%f140, %f138, %f139;
	ld.global.f32 	%f141, [%rd33+2048];
	add.f32 	%f142, %f140, %f141;
	ld.global.f32 	%f143, [%rd33+3072];
	add.f32 	%f144, %f142, %f143;
	ld.global.f32 	%f145, [%rd33+4096];
	add.f32 	%f146, %f144, %f145;
	ld.global.f32 	%f147, [%rd33+5120];
	add.f32 	%f148, %f146, %f147;
	ld.global.f32 	%f149, [%rd33+6144];
	add.f32 	%f150, %f148, %f149;
	ld.global.f32 	%f151, [%rd33+7168];
	add.f32 	%f326, %f150, %f151;
	add.s32 	%r167, %r167, 2048;
$L__BB6_39:
	setp.eq.s32 	%p13, %r33, 0;
	@%p13 bra 	$L__BB6_45;
	and.b32  	%r36, %r25, 3;
	setp.lt.u32 	%p14, %r33, 4;
	@%p14 bra 	$L__BB6_42;
	cvt.u64.u32 	%rd34, %r167;
	add.s64 	%rd35, %rd53, %rd34;
	shl.b64 	%rd36, %rd35, 2;
	add.s64 	%rd37, %rd2, %rd36;
	ld.global.f32 	%f153, [%rd37];
	add.f32 	%f154, %f326, %f153;
	ld.global.f32 	%f155, [%rd37+1024];
	add.f32 	%f156, %f154, %f155;
	ld.global.f32 	%f157, [%rd37+2048];
	add.f32 	%f158, %f156, %f157;
	ld.global.f32 	%f159, [%rd37+3072];
	add.f32 	%f326, %f158, %f159;
	add.s32 	%r167, %r167, 1024;
$L__BB6_42:
	setp.eq.s32 	%p15, %r36, 0;
	@%p15 bra 	$L__BB6_45;
	cvt.u64.u32 	%rd38, %r167;
	add.s64 	%rd39, %rd53, %rd38;
	shl.b64 	%rd40, %rd39, 2;
	add.s64 	%rd55, %rd2, %rd40;
	neg.s32 	%r170, %r36;
$L__BB6_44:
	.pragma "nounroll";
	ld.global.f32 	%f160, [%rd55];
	add.f32 	%f326, %f326, %f160;
	add.s64 	%rd55, %rd55, 1024;
	add.s32 	%r170, %r170, 1;
	setp.ne.s32 	%p16, %r170, 0;
	@%p16 bra 	$L__BB6_44;
$L__BB6_45:
	// begin inline asm
	mov.u32 %r53, %laneid;
	// end inline asm
	mov.b32 	%r55, %f326;
	mov.b32 	%r56, 1;
	mov.b32 	%r77, 31;
	mov.b32 	%r78, -1;
	// begin inline asm
	shfl.sync.down.b32 %r54, %r55, %r56, %r77, %r78;
	// end inline asm
	setp.gt.s32 	%p17, %r53, 30;
	mov.b32 	%f161, %r54;
	add.f32 	%f162, %f326, %f161;
	selp.f32 	%f163, %f326, %f162, %p17;
	mov.b32 	%r60, %f163;
	mov.b32 	%r61, 2;
	// begin inline asm
	shfl.sync.down.b32 %r59, %r60, %r61, %r77, %r78;
	// end inline asm
	setp.gt.s32 	%p18, %r53, 29;
	mov.b32 	%f164, %r59;
	add.f32 	%f165, %f163, %f164;
	selp.f32 	%f166, %f163, %f165, %p18;
	mov.b32 	%r65, %f166;
	mov.b32 	%r66, 4;
	// begin inline asm
	shfl.sync.down.b32 %r64, %r65, %r66, %r77, %r78;
	// end inline asm
	setp.gt.s32 	%p19, %r53, 27;
	mov.b32 	%f167, %r64;
	add.f32 	%f168, %f166, %f167;
	selp.f32 	%f169, %f166, %f168, %p19;
	mov.b32 	%r70, %f169;
	mov.b32 	%r71, 8;
	// begin inline asm
	shfl.sync.down.b32 %r69, %r70, %r71, %r77, %r78;
	// end inline asm
	setp.gt.s32 	%p20, %r53, 23;
	mov.b32 	%f170, %r69;
	add.f32 	%f171, %f169, %f170;
	selp.f32 	%f172, %f169, %f171, %p20;
	mov.b32 	%r75, %f172;
	mov.b32 	%r76, 16;
	// begin inline asm
	shfl.sync.down.b32 %r74, %r75, %r76, %r77, %r78;
	// end inline asm
	setp.gt.s32 	%p21, %r53, 15;
	mov.b32 	%f173, %r74;
	add.f32 	%f38, %f172, %f173;
	selp.f32 	%f327, %f172, %f38, %p21;
	setp.ne.s32 	%p22, %r53, 0;
	@%p22 bra 	$L__BB6_47;
	shr.u32 	%r79, %r24, 3;
	and.b32  	%r80, %r79, 124;
	mov.u32 	%r81, _ZZN3cub18CUB_300001_SM_10006detail6reduce28DeviceReduceSingleTileKernelINS2_10policy_hubIfyN4cuda3std3__44plusIfEEE10Policy1000EN6thrust24THRUST_300001_SM_1000_NS6detail15normal_iteratorINSD_10device_ptrIfEEEEPfyS9_ffNS7_10__identityEEEvT0_T1_T2_T3_T4_T6_E12temp_storage;
	add.s32 	%r82, %r81, %r80;
	st.shared.f32 	[%r82+8], %f38;
$L__BB6_47:
	bar.sync 	0;
	setp.ne.s32 	%p23, %r24, 0;
	@%p23 bra 	$L__BB6_49;
	ld.shared.f32 	%f174, [_ZZN3cub18CUB_300001_SM_10006detail6reduce28DeviceReduceSingleTileKernelINS2_10policy_hubIfyN4cuda3std3__44plusIfEEE10Policy1000EN6thrust24THRUST_300001_SM_1000_NS6detail15normal_iteratorINSD_10device_ptrIfEEEEPfyS9_ffNS7_10__identityEEEvT0_T1_T2_T3_T4_T6_E12temp_storage+12];
	add.f32 	%f175, %f327, %f174;
	ld.shared.f32 	%f176, [_ZZN3cub18CUB_300001_SM_10006detail6reduce28DeviceReduceSingleTileKernelINS2_10policy_hubIfyN4cuda3std3__44plusIfEEE10Policy1000EN6thrust24THRUST_300001_SM_1000_NS6detail15normal_iteratorINSD_10device_ptrIfEEEEPfyS9_ffNS7_10__identityEEEvT0_T1_T2_T3_T4_T6_E12temp_storage+16];
	add.f32 	%f177, %f175, %f176;
	ld.shared.f32 	%f178, [_ZZN3cub18CUB_300001_SM_10006detail6reduce28DeviceReduceSingleTileKernelINS2_10policy_hubIfyN4cuda3std3__44plusIfEEE10Policy1000EN6thrust24THRUST_300001_SM_1000_NS6detail15normal_iteratorINSD_10device_ptrIfEEEEPfyS9_ffNS7_10__identityEEEvT0_T1_T2_T3_T4_T6_E12temp_storage+20];
	add.f32 	%f179, %f177, %f178;
	ld.shared.f32 	%f180, [_ZZN3cub18CUB_300001_SM_10006detail6reduce28DeviceReduceSingleTileKernelINS2_10policy_hubIfyN4cuda3std3__44plusIfEEE10Policy1000EN6thrust24THRUST_300001_SM_1000_NS6detail15normal_iteratorINSD_10device_ptrIfEEEEPfyS9_ffNS7_10__identityEEEvT0_T1_T2_T3_T4_T6_E12temp_storage+24];
	add.f32 	%f181, %f179, %f180;
	ld.shared.f32 	%f182, [_ZZN3cub18CUB_300001_SM_10006detail6reduce28DeviceReduceSingleTileKernelINS2_10policy_hubIfyN4cuda3std3__44plusIfEEE10Policy1000EN6thrust24THRUST_300001_SM_1000_NS6detail15normal_iteratorINSD_10device_ptrIfEEEEPfyS9_ffNS7_10__identityEEEvT0_T1_T2_T3_T4_T6_E12temp_storage+28];
	add.f32 	%f183, %f181, %f182;
	ld.shared.f32 	%f184, [_ZZN3cub18CUB_300001_SM_10006detail6reduce28DeviceReduceSingleTileKernelINS2_10policy_hubIfyN4cuda3std3__44plusIfEEE10Policy1000EN6thrust24THRUST_300001_SM_1000_NS6detail15normal_iteratorINSD_10device_ptrIfEEEEPfyS9_ffNS7_10__identityEEEvT0_T1_T2_T3_T4_T6_E12temp_storage+32];
	add.f32 	%f185, %f183, %f184;
	ld.shared.f32 	%f186, [_ZZN3cub18CUB_300001_SM_10006detail6reduce28DeviceReduceSingleTileKernelINS2_10policy_hubIfyN4cuda3std3__44plusIfEEE10Policy1000EN6thrust24THRUST_300001_SM_1000_NS6detail15normal_iteratorINSD_10device_ptrIfEEEEPfyS9_ffNS7_10__identityEEEvT0_T1_T2_T3_T4_T6_E12temp_storage+36];
	add.f32 	%f327, %f185, %f186;
$L__BB6_49:
	mov.u32 	%r155, %tid.x;
	setp.ne.s32 	%p57, %r155, 0;
	@%p57 bra 	$L__BB6_51;
	add.f32 	%f305, %f42, %f327;
	st.global.f32 	[%rd1], %f305;
$L__BB6_51:
	ret;

}
	// .globl	_ZN3cub18CUB_300001_SM_10006detail6reduce18DeviceReduceKernelINS2_10policy_hubIfyN4cuda3std3__44plusIfEEE10Policy1000EN6thrust24THRUST_300001_SM_1000_NS6detail15normal_iteratorINSD_10device_ptrIfEEEEyS9_fNS7_10__identityEEEvT0_PT3_T1_NS0_13GridEvenShareISN_EET2_T4_
.visible .entry _ZN3cub18CUB_300001_SM_10006detail6reduce18DeviceReduceKernelINS2_10policy_hubIfyN4cuda3std3__44plusIfEEE10Policy1000EN6thrust24THRUST_300001_SM_1000_NS6detail15normal_iteratorINSD_10device_ptrIfEEEEyS9_fNS7_10__identityEEEvT0_PT3_T1_NS0_13GridEvenShareISN_EET2_T4_(
	.param .align 8 .b8 _ZN3cub18CUB_300001_SM_10006detail6reduce18DeviceReduceKernelINS2_10policy_hubIfyN4cuda3std3__44plusIfEEE10Policy1000EN6thrust24THRUST_300001_SM_1000_NS6detail15normal_iteratorINSD_10device_ptrIfEEEEyS9_fNS7_10__identityEEEvT0_PT3_T1_NS0_13GridEvenShareISN_EET2_T4__param_0[8],
	.param .u64 .ptr .align 1 _ZN3cub18CUB_300001_SM_10006detail6reduce18DeviceReduceKernelINS2_10policy_hubIfyN4cuda3std3__44plusIfEEE10Policy1000EN6thrust24THRUST_300001_SM_1000_NS6detail15normal_iteratorINSD_10device_ptrIfEEEEyS9_fNS7_10__identityEEEvT0_PT3_T1_NS0_13GridEvenShareISN_EET2_T4__param_1,
	.param .u64 _ZN3cub18CUB_300001_SM_10006detail6reduce18DeviceReduceKernelINS2_10policy_hubIfyN4cuda3std3__44plusIfEEE10Policy1000EN6thrust24THRUST_300001_SM_1000_NS6detail15normal_iteratorINSD_10device_ptrIfEEEEyS9_fNS7_10__identityEEEvT0_PT3_T1_NS0_13GridEvenShareISN_EET2_T4__param_2,
	.param .align 8 .b8 _ZN3cub18CUB_300001_SM_10006detail6reduce18DeviceReduceKernelINS2_10policy_hubIfyN4cuda3std3__44plusIfEEE10Policy1000EN6thrust24THRUST_300001_SM_1000_NS6detail15normal_iteratorINSD_10device_ptrIfEEEEyS9_fNS7_10__identityEEEvT0_PT3_T1_NS0_13GridEvenShareISN_EET2_T4__param_3[72],
	.param .align 1 .b8 _ZN3cub18CUB_300001_SM_10006detail6reduce18DeviceReduceKernelINS2_10policy_hubIfyN4cuda3std3__44plusIfEEE10Policy1000EN6thrust24THRUST_300001_SM_1000_NS6detail15normal_iteratorINSD_10device_ptrIfEEEEyS9_fNS7_10__identityEEEvT0_PT3_T1_NS0_13GridEvenShareISN_EET2_T4__param_4[1],
	.param .align 1 .b8 _ZN3cub18CUB_300001_SM_10006detail6reduce18DeviceReduceKernelINS2_10policy_hubIfyN4cuda3std3__44plusIfEEE10Policy1000EN6thrust24THRUST_300001_SM_1000_NS6detail15normal_iteratorINSD_10device_ptrIfEEEEyS9_fNS7_10__identityEEEvT0_PT3_T1_NS0_13GridEvenShareISN_EET2_T4__param_5[1]
)
.maxntid 256
{
	.reg .pred 	%p<57>;
	.reg .b16 	%rs<4>;
	.reg .b32 	%r<206>;
	.reg .b32 	%f<324>;
	.reg .b64 	%rd<78>;
	// demoted variable
	.shared .align 4 .b8 _ZZN3cub18CUB_300001_SM_10006detail6reduce18DeviceReduceKernelINS2_10policy_hubIfyN4cuda3std3__44plusIfEEE10Policy1000EN6thrust24THRUST_300001_SM_1000_NS6detail15normal_iteratorINSD_10device_ptrIfEEEEyS9_fNS7_10__identityEEEvT0_PT3_T1_NS0_13GridEvenShareISN_EET2_T4_E12temp_storage[44];
	ld.param.u64 	%rd1, [_ZN3cub18CUB_300001_SM_10006detail6reduce18DeviceReduceKernelINS2_10policy_hubIfyN4cuda3std3__44plusIfEEE10Policy1000EN6thrust24THRUST_300001_SM_1000_NS6detail15normal_iteratorINSD_10device_ptrIfEEEEyS9_fNS7_10__identityEEEvT0_PT3_T1_NS0_13GridEvenShareISN_EET2_T4__param_3+32];
	ld.param.u32 	%r1, [_ZN3cub18CUB_300001_SM_10006detail6reduce18DeviceReduceKernelINS2_10policy_hubIfyN4cuda3std3__44plusIfEEE10Policy1000EN6thrust24THRUST_300001_SM_1000_NS6detail15normal_iteratorINSD_10device_ptrIfEEEEyS9_fNS7_10__identityEEEvT0_PT3_T1_NS0_13GridEvenShareISN_EET2_T4__param_3+40];
	ld.param.u64 	%rd25, [_ZN3cub18CUB_300001_SM_10006detail6reduce18DeviceReduceKernelINS2_10policy_hubIfyN4cuda3std3__44plusIfEEE10Policy1000EN6thrust24THRUST_300001_SM_1000_NS6detail15normal_iteratorINSD_10device_ptrIfEEEEyS9_fNS7_10__identityEEEvT0_PT3_T1_NS0_13GridEvenShareISN_EET2_T4__param_0];
	cvta.to.global.u64 	%rd2, %rd25;
	mov.u32 	%r2, %ctaid.x;
	shl.b32 	%r50, %r1, 12;
	cvt.s64.s32 	%rd3, %r50;
	shl.b32 	%r51, %r2, 12;
	cvt.u64.u32 	%rd4, %r51;
	sub.s64 	%rd5, %rd1, %rd4;
	setp.gt.u64 	%p1, %rd5, 4095;
	@%p1 bra 	$L__BB7_25;
	cvt.u32.u64 	%r112, %rd4;
	cvt.u32.u64 	%r3, %rd1;
	sub.s32 	%r4, %r3, %r112;
	mov.u32 	%r5, %tid.x;
	setp.ge.s32 	%p23, %r5, %r4;
	mov.f32 	%f312, 0f00000000;
	mov.u32 	%r193, %r5;
	@%p23 bra 	$L__BB7_3;
	add.s32 	%r114, %r112, %r5;
	mul.wide.u32 	%rd51, %r114, 4;
	add.s64 	%rd52, %rd2, %rd51;
	ld.global.f32 	%f312, [%rd52];
	add.s32 	%r193, %r5, 256;
$L__BB7_3:
	setp.ge.s32 	%p24, %r193, %r4;
	@%p24 bra 	$L__BB7_16;
	not.b32 	%r116, %r193;
	add.s32 	%r117, %r116, %r3;
	sub.s32 	%r118, %r117, %r112;
	shr.u32 	%r119, %r118, 8;
	add.s32 	%r8, %r119, 1;
	and.b32  	%r9, %r8, 15;
	setp.lt.u32 	%p25, %r118, 3840;
	@%p25 bra 	$L__BB7_7;
	and.b32  	%r120, %r8, 33554416;
	neg.s32 	%r191, %r120;
	mul.wide.u32 	%rd53, %r2, 16384;
	mul.wide.u32 	%rd54, %r193, 4;
	or.b64  	%rd55, %rd53, %rd54;
	add.s64 	%rd56, %rd55, %rd2;
	add.s64 	%rd72, %rd56, 8192;
$L__BB7_6:
	.pragma "nounroll";
	ld.global.f32 	%f187, [%rd72+-8192];
	add.f32 	%f188, %f312, %f187;
	ld.global.f32 	%f189, [%rd72+-7168];
	add.f32 	%f190, %f188, %f189;
	ld.global.f32 	%f191, [%rd72+-6144];
	add.f32 	%f192, %f190, %f191;
	ld.global.f32 	%f193, [%rd72+-5120];
	add.f32 	%f194, %f192, %f193;
	ld.global.f32 	%f195, [%rd72+-4096];
	add.f32 	%f196, %f194, %f195;
	ld.global.f32 	%f197, [%rd72+-3072];
	add.f32 	%f198, %f196, %f197;
	ld.global.f32 	%f199, [%rd72+-2048];
	add.f32 	%f200, %f198, %f199;
	ld.global.f32 	%f201, [%rd72+-1024];
	add.f32 	%f202, %f200, %f201;
	ld.global.f32 	%f203, [%rd72];
	add.f32 	%f204, %f202, %f203;
	ld.global.f32 	%f205, [%rd72+1024];
	add.f32 	%f206, %f204, %f205;
	ld.global.f32 	%f207, [%rd72+2048];
	add.f32 	%f208, %f206, %f207;
	ld.global.f32 	%f209, [%rd72+3072];
	add.f32 	%f210, %f208, %f209;
	ld.global.f32 	%f211, [%rd72+4096];
	add.f32 	%f212, %f210, %f211;
	ld.global.f32 	%f213, [%rd72+5120];
	add.f32 	%f214, %f212, %f213;
	ld.global.f32 	%f215, [%rd72+6144];
	add.f32 	%f216, %f214, %f215;
	ld.global.f32 	%f217, [%rd72+7168];
	add.f32 	%f312, %f216, %f217;
	add.s32 	%r193, %r193, 4096;
	add.s32 	%r191, %r191, 16;
	add.s64 	%rd72, %rd72, 16384;
	setp.ne.s32 	%p26, %r191, 0;
	@%p26 bra 	$L__BB7_6;
$L__BB7_7:
	setp.eq.s32 	%p27, %r9, 0;
	@%p27 bra 	$L__BB7_16;
	and.b32  	%r16, %r8, 7;
	setp.lt.u32 	%p28, %r9, 8;
	@%p28 bra 	$L__BB7_10;
	cvt.s64.s32 	%rd57, %r193;
	add.s64 	%rd58, %rd57, %rd4;
	shl.b64 	%rd59, %rd58, 2;
	add.s64 	%rd60, %rd2, %rd59;
	ld.global.f32 	%f219, [%rd60];
	add.f32 	%f220, %f312, %f219;
	ld.global.f32 	%f221, [%rd60+1024];
	add.f32 	%f222, %f220, %f221;
	ld.global.f32 	%f223, [%rd60+2048];
	add.f32 	%f224, %f222, %f223;
	ld.global.f32 	%f225, [%rd60+3072];
	add.f32 	%f226, %f224, %f225;
	ld.global.f32 	%f227, [%rd60+4096];
	add.f32 	%f228, %f226, %f227;
	ld.global.f32 	%f229, [%rd60+5120];
	add.f32 	%f230, %f228, %f229;
	ld.global.f32 	%f231, [%rd60+6144];
	add.f32 	%f232, %f230, %f231;
	ld.global.f32 	%f233, [%rd60+7168];
	add.f32 	%f312, %f232, %f233;
	add.s32 	%r193, %r193, 2048;
$L__BB7_10:
	setp.eq.s32 	%p29, %r16, 0;
	@%p29 bra 	$L__BB7_16;
	and.b32  	%r19, %r8, 3;
	setp.lt.u32 	%p30, %r16, 4;
	@%p30 bra 	$L__BB7_13;
	cvt.s64.s32 	%rd61, %r193;
	add.s64 	%rd62, %rd61, %rd4;
	shl.b64 	%rd63, %rd62, 2;
	add.s64 	%rd64, %rd2, %rd63;
	ld.global.f32 	%f235, [%rd64];
	add.f32 	%f236, %f312, %f235;
	ld.global.f32 	%f237, [%rd64+1024];
	add.f32 	%f238, %f236, %f237;
	ld.global.f32 	%f239, [%rd64+2048];
	add.f32 	%f240, %f238, %f239;
	ld.global.f32 	%f241, [%rd64+3072];
	add.f32 	%f312, %f240, %f241;
	add.s32 	%r193, %r193, 1024;
$L__BB7_13:
	setp.eq.s32 	%p31, %r19, 0;
	@%p31 bra 	$L__BB7_16;
	mul.wide.u32 	%rd65, %r2, 16384;
	add.s64 	%rd9, %rd2, %rd65;
	neg.s32 	%r196, %r19;
$L__BB7_15:
	.pragma "nounroll";
	mul.wide.s32 	%rd66, %r193, 4;
	add.s64 	%rd67, %rd9, %rd66;
	ld.global.f32 	%f242, [%rd67];
	add.f32 	%f312, %f312, %f242;
	add.s32 	%r193, %r193, 256;
	add.s32 	%r196, %r196, 1;
	setp.ne.s32 	%p32, %r196, 0;
	@%p32 bra 	$L__BB7_15;
$L__BB7_16:
	setp.lt.s32 	%p33, %r4, 256;
	@%p33 bra 	$L__BB7_21;
	// begin inline asm
	mov.u32 %r159, %laneid;
	// end inline asm
	mov.b32 	%r161, %f312;
	mov.b32 	%r162, 1;
	mov.b32 	%r183, 31;
	mov.b32 	%r184, -1;
	// begin inline asm
	shfl.sync.down.b32 %r160, %r161, %r162, %r183, %r184;
	// end inline asm
	setp.gt.s32 	%p49, %r159, 30;
	mov.b32 	%f277, %r160;
	add.f32 	%f278, %f312, %f277;
	selp.f32 	%f279, %f312, %f278, %p49;
	mov.b32 	%r166, %f279;
	mov.b32 	%r167, 2;
	// begin inline asm
	shfl.sync.down.b32 %r165, %r166, %r167, %r183, %r184;
	// end inline asm
	setp.gt.s32 	%p50, %r159, 29;
	mov.b32 	%f280, %r165;
	add.f32 	%f281, %f279, %f280;
	selp.f32 	%f282, %f279, %f281, %p50;
	mov.b32 	%r171, %f282;
	mov.b32 	%r172, 4;
	// begin inline asm
	shfl.sync.down.b32 %r170, %r171, %r172, %r183, %r184;
	// end inline asm
	setp.gt.s32 	%p51, %r159, 27;
	mov.b32 	%f283, %r170;
	add.f32 	%f284, %f282, %f283;
	selp.f32 	%f285, %f282, %f284, %p51;
	mov.b32 	%r176, %f285;
	mov.b32 	%r177, 8;
	// begin inline asm
	shfl.sync.down.b32 %r175, %r176, %r177, %r183, %r184;
	// end inline asm
	setp.gt.s32 	%p52, %r159, 23;
	mov.b32 	%f286, %r175;
	add.f32 	%f287, %f285, %f286;
	selp.f32 	%f288, %f285, %f287, %p52;
	mov.b32 	%r181, %f288;
	mov.b32 	%r182, 16;
	// begin inline asm
	shfl.sync.down.b32 %r180, %r181, %r182, %r183, %r184;
	// end inline asm
	setp.gt.s32 	%p53, %r159, 15;
	mov.b32 	%f289, %r180;
	add.f32 	%f16, %f288, %f289;
	selp.f32 	%f323, %f288, %f16, %p53;
	setp.ne.s32 	%p54, %r159, 0;
	@%p54 bra 	$L__BB7_19;
	shr.u32 	%r185, %r5, 3;
	and.b32  	%r186, %r185, 124;
	mov.u32 	%r187, _ZZN3cub18CUB_300001_SM_10006detail6reduce18DeviceReduceKernelINS2_10policy_hubIfyN4cuda3std3__44plusIfEEE10Policy1000EN6thrust24THRUST_300001_SM_1000_NS6detail15normal_iteratorINSD_10device_ptrIfEEEEyS9_fNS7_10__identityEEEvT0_PT3_T1_NS0_13GridEvenShareISN_EET2_T4_E12temp_storage;
	add.s32 	%r188, %r187, %r186;
	st.shared.f32 	[%r188+8], %f16;
$L__BB7_19:
	bar.sync 	0;
	setp.ne.s32 	%p55, %r5, 0;
	@%p55 bra 	$L__BB7_46;
	ld.shared.f32 	%f290, [_ZZN3cub18CUB_300001_SM_10006detail6reduce18DeviceReduceKernelINS2_10policy_hubIfyN4cuda3std3__44plusIfEEE10Policy1000EN6thrust24THRUST_300001_SM_1000_NS6detail15normal_iteratorINSD_10device_ptrIfEEEEyS9_fNS7_10__identityEEEvT0_PT3_T1_NS0_13GridEvenShareISN_EET2_T4_E12temp_storage+12];
	add.f32 	%f291, %f323, %f290;
	ld.shared.f32 	%f292, [_ZZN3cub18CUB_300001_SM_10006detail6reduce18DeviceReduceKernelINS2_10policy_hubIfyN4cuda3std3__44plusIfEEE10Policy1000EN6thrust24THRUST_300001_SM_1000_NS6detail15normal_iteratorINSD_10device_ptrIfEEEEyS9_fNS7_10__identityEEEvT0_PT3_T1_NS0_13GridEvenShareISN_EET2_T4_E12temp_storage+16];
	add.f32 	%f293, %f291, %f292;
	ld.shared.f32 	%f294, [_ZZN3cub18CUB_300001_SM_10006detail6reduce18DeviceReduceKernelINS2_10policy_hubIfyN4cuda3std3__44plusIfEEE10Policy1000EN6thrust24THRUST_300001_SM_1000_NS6detail15normal_iteratorINSD_10device_ptrIfEEEEyS9_fNS7_10__identityEEEvT0_PT3_T1_NS0_13GridEvenShareISN_EET2_T4_E12temp_storage+20];
	add.f32 	%f295, %f293, %f294;
	ld.shared.f32 	%f296, [_ZZN3cub18CUB_300001_SM_10006detail6reduce18DeviceReduceKernelINS2_10policy_hubIfyN4cuda3std3__44plusIfEEE10Policy1000EN6thrust24THRUST_300001_SM_1000_NS6detail15normal_iteratorINSD_10device_ptrIfEEEEyS9_fNS7_10__identityEEEvT0_PT3_T1_NS0_13GridEvenShareISN_EET2_T4_E12temp_storage+24];
	add.f32 	%f297, %f295, %f296;
	ld.shared.f32 	%f298, [_ZZN3cub18CUB_300001_SM_10006detail6reduce18DeviceReduceKernelINS2_10policy_hubIfyN4cuda3std3__44plusIfEEE10Policy1000EN6thrust24THRUST_300001_SM_1000_NS6detail15normal_iteratorINSD_10device_ptrIfEEEEyS9_fNS7_10__identityEEEvT0_PT3_T1_NS0_13GridEvenShareISN_EET2_T4_E12temp_storage+28];
	add.f32 	%f299, %f297, %f298;
	ld.shared.f32 	%f300, [_ZZN3cub18CUB_300001_SM_10006detail6reduce18DeviceReduceKernelINS2_10policy_hubIfyN4cuda3std3__44plusIfEEE10Policy1000EN6thrust24THRUST_300001_SM_1000_NS6detail15normal_iteratorINSD_10device_ptrIfEEEEyS9_fNS7_10__identityEEEvT0_PT3_T1_NS0_13GridEvenShareISN_EET2_T4_E12temp_storage+32];
	add.f32 	%f301, %f299, %f300;
	ld.shared.f32 	%f302, [_ZZN3cub18CUB_300001_SM_10006detail6reduce18DeviceReduceKernelINS2_10policy_hubIfyN4cuda3std3__44plusIfEEE10Policy1000EN6thrust24THRUST_300001_SM_1000_NS6detail15normal_iteratorINSD_10device_ptrIfEEEEyS9_fNS7_10__identityEEEvT0_PT3_T1_NS0_13GridEvenShareISN_EET2_T4_E12temp_storage+36];
	add.f32 	%f323, %f301, %f302;
	bra.uni 	$L__BB7_46;
$L__BB7_21:
	// begin inline asm
	mov.u32 %r121, %laneid;
	// end inline asm
	and.b32  	%r147, %r5, 992;
	add.s32 	%r148, %r147, 32;
	setp.gt.s32 	%p34, %r148, %r4;
	not.b32 	%r149, %r147;
	add.s32 	%r150, %r4, %r149;
	selp.b32 	%r145, %r150, 31, %p34;
	mov.b32 	%r123, %f312;
	mov.b32 	%r124, 1;
	mov.b32 	%r146, -1;
	// begin inline asm
	shfl.sync.down.b32 %r122, %r123, %r124, %r145, %r146;
	// end inline asm
	setp.lt.s32 	%p35, %r121, %r145;
	mov.b32 	%f243, %r122;
	add.f32 	%f244, %f312, %f243;
	selp.f32 	%f245, %f244, %f312, %p35;
	mov.b32 	%r128, %f245;
	mov.b32 	%r129, 2;
	// begin inline asm
	shfl.sync.down.b32 %r127, %r128, %r129, %r145, %r146;
	// end inline asm
	add.s32 	%r151, %r121, 2;
	setp.gt.s32 	%p36, %r151, %r145;
	mov.b32 	%f246, %r127;
	add.f32 	%f247, %f245, %f246;
	selp.f32 	%f248, %f245, %f247, %p36;
	mov.b32 	%r133, %f248;
	mov.b32 	%r134, 4;
	// begin inline asm
	shfl.sync.down.b32 %r132, %r133, %r134, %r145, %r146;
	// end inline asm
	add.s32 	%r152, %r121, 4;
	setp.gt.s32 	%p37, %r152, %r145;
	mov.b32 	%f249, %r132;
	add.f32 	%f250, %f248, %f249;
	selp.f32 	%f251, %f248, %f250, %p37;
	mov.b32 	%r138, %f251;
	mov.b32 	%r139, 8;
	// begin inline asm
	shfl.sync.down.b32 %r137, %r138, %r139, %r145, %r146;
	// end inline asm
	add.s32 	%r153, %r121, 8;
	setp.gt.s32 	%p38, %r153, %r145;
	mov.b32 	%f252, %r137;
	add.f32 	%f253, %f251, %f252;
	selp.f32 	%f254, %f251, %f253, %p38;
	mov.b32 	%r143, %f254;
	mov.b32 	%r144, 16;
	// begin inline asm
	shfl.sync.down.b32 %r142, %r143, %r144, %r145, %r146;
	// end inline asm
	add.s32 	%r154, %r121, 16;
	setp.gt.s32 	%p39, %r154, %r145;
	mov.b32 	%f255, %r142;
	add.f32 	%f256, %f254, %f255;
	selp.f32 	%f323, %f254, %f256, %p39;
	setp.ne.s32 	%p40, %r121, 0;
	@%p40 bra 	$L__BB7_23;
	shr.u32 	%r155, %r5, 3;
	and.b32  	%r156, %r155, 124;
	mov.u32 	%r157, _ZZN3cub18CUB_300001_SM_10006detail6reduce18DeviceReduceKernelINS2_10policy_hubIfyN4cuda3std3__44plusIfEEE10Policy1000EN6thrust24THRUST_300001_SM_1000_NS6detail15normal_iteratorINSD_10device_ptrIfEEEEyS9_fNS7_10__identityEEEvT0_PT3_T1_NS0_13GridEvenShareISN_EET2_T4_E12temp_storage;
	add.s32 	%r158, %r157, %r156;
	st.shared.f32 	[%r158+8], %f323;
$L__BB7_23:
	bar.sync 	0;
	setp.ne.s32 	%p41, %r5, 0;
	@%p41 bra 	$L__BB7_46;
	setp.gt.s32 	%p42, %r4, 32;
	ld.shared.f32 	%f257, [_ZZN3cub18CUB_300001_SM_10006detail6reduce18DeviceReduceKernelINS2_10policy_hubIfyN4cuda3std3__44plusIfEEE10Policy1000EN6thrust24THRUST_300001_SM_1000_NS6detail15normal_iteratorINSD_10device_ptrIfEEEEyS9_fNS7_10__identityEEEvT0_PT3_T1_NS0_13GridEvenShareISN_EET2_T4_E12temp_storage+12];
	add.f32 	%f258, %f323, %f257;
	selp.f32 	%f259, %f258, %f323, %p42;
	setp.gt.s32 	%p43, %r4, 64;
	ld.shared.f32 	%f260, [_ZZN3cub18CUB_300001_SM_10006detail6reduce18DeviceReduceKernelINS2_10policy_hubIfyN4cuda3std3__44plusIfEEE10Policy1000EN6thrust24THRUST_300001_SM_1000_NS6detail15normal_iteratorINSD_10device_ptrIfEEEEyS9_fNS7_10__identityEEEvT0_PT3_T1_NS0_13GridEvenShareISN_EET2_T4_E12temp_storage+16];
	add.f32 	%f261, %f260, %f259;
	selp.f32 	%f262, %f261, %f259, %p43;
	setp.gt.s32 	%p44, %r4, 96;
	ld.shared.f32 	%f263, [_ZZN3cub18CUB_300001_SM_10006detail6reduce18DeviceReduceKernelINS2_10policy_hubIfyN4cuda3std3__44plusIfEEE10Policy1000EN6thrust24THRUST_300001_SM_1000_NS6detail15normal_iteratorINSD_10device_ptrIfEEEEyS9_fNS7_10__identityEEEvT0_PT3_T1_NS0_13GridEvenShareISN_EET2_T4_E12temp_storage+20];
	add.f32 	%f264, %f263, %f262;
	selp.f32 	%f265, %f264, %f262, %p44;
	setp.gt.s32 	%p45, %r4, 128;
	ld.shared.f32 	%f266, [_ZZN3cub18CUB_300001_SM_10006detail6reduce18DeviceReduceKernelINS2_10policy_hubIfyN4cuda3std3__44plusIfEEE10Policy1000EN6thrust24THRUST_300001_SM_1000_NS6detail15normal_iteratorINSD_10device_ptrIfEEEEyS9_fNS7_10__identityEEEvT0_PT3_T1_NS0_13GridEvenShareISN_EET2_T4_E12temp_storage+24];
	add.f32 	%f267, %f266, %f265;
	selp.f32 	%f268, %f267, %f265, %p45;
	setp.gt.s32 	%p46, %r4, 160;
	ld.shared.f32 	%f269, [_ZZN3cub18CUB_300001_SM_10006detail6reduce18DeviceReduceKernelINS2_10policy_hubIfyN4cuda3std3__44plusIfEEE10Policy1000EN6thrust24THRUST_300001_SM_1000_NS6detail15normal_iteratorINSD_10device_ptrIfEEEEyS9_fNS7_10__identityEEEvT0_PT3_T1_NS0_13GridEvenShareISN_EET2_T4_E12temp_storage+28];
	add.f32 	%f270, %f269, %f268;
	selp.f32 	%f271, %f270, %f268, %p46;
	setp.gt.s32 	%p47, %r4, 192;
	ld.shared.f32 	%f272, [_ZZN3cub18CUB_300001_SM_10006detail6reduce18DeviceReduceKernelINS2_10policy_hubIfyN4cuda3std3__44plusIfEEE10Policy1000EN6thrust24THRUST_300001_SM_1000_NS6detail15normal_iteratorINSD_10device_ptrIfEEEEyS9_fNS7_10__identityEEEvT0_PT3_T1_NS0_13GridEvenShareISN_EET2_T4_E12temp_storage+32];
	add.f32 	%f273, %f272, %f271;
	selp.f32 	%f274, %f273, %f271, %p47;
	setp.gt.s32 	%p48, %r4, 224;
	ld.shared.f32 	%f275, [_ZZN3cub18CUB_300001_SM_10006detail6reduce18DeviceReduceKernelINS2_10policy_hubIfyN4cuda3std3__44plusIfEEE10Policy1000EN6thrust24THRUST_300001_SM_1000_NS6detail15normal_iteratorINSD_10device_ptrIfEEEEyS9_fNS7_10__identityEEEvT0_PT3_T1_NS0_13GridEvenShareISN_EET2_T4_E12temp_storage+36];
	add.f32 	%f276, %f275, %f274;
	selp.f32 	%f323, %f276, %f274, %p48;
	bra.uni 	$L__BB7_46;
$L__BB7_25:
	cvt.u32.u64 	%r52, %rd4;
	mov.u32 	%r27, %tid.x;
	add.s32 	%r53, %r27, %r52;
	mul.wide.u32 	%rd26, %r53, 4;
	add.s64 	%rd27, %rd2, %rd26;
	ld.global.f32 	%f41, [%rd27];
	ld.global.f32 	%f42, [%rd27+1024];
	ld.global.f32 	%f43, [%rd27+2048];
	ld.global.f32 	%f44, [%rd27+3072];
	ld.global.f32 	%f45, [%rd27+4096];
	ld.global.f32 	%f46, [%rd27+5120];
	ld.global.f32 	%f47, [%rd27+6144];
	ld.global.f32 	%f48, [%rd27+7168];
	ld.global.f32 	%f49, [%rd27+8192];
	ld.global.f32 	%f50, [%rd27+9216];
	ld.global.f32 	%f51, [%rd27+10240];
	ld.global.f32 	%f52, [%rd27+11264];
	ld.global.f32 	%f53, [%rd27+12288];
	ld.global.f32 	%f54, [%rd27+13312];
	ld.global.f32 	%f55, [%rd27+14336];
	ld.global.f32 	%f56, [%rd27+15360];
	add.f32 	%f57, %f41, %f42;
	add.f32 	%f58, %f43, %f44;
	add.f32 	%f59, %f45, %f46;
	add.f32 	%f60, %f47, %f48;
	add.f32 	%f61, %f49, %f50;
	add.f32 	%f62, %f51, %f52;
	add.f32 	%f63, %f53, %f54;
	add.f32 	%f64, %f55, %f56;
	add.f32 	%f65, %f57, %f58;
	add.f32 	%f66, %f59, %f60;
	add.f32 	%f67, %f61, %f62;
	add.f32 	%f68, %f63, %f64;
	add.f32 	%f69, %f65, %f66;
	add.f32 	%f70, %f67, %f68;
	add.f32 	%f322, %f69, %f70;
	setp.lt.u64 	%p2, %rd5, %rd3;
	@%p2 bra 	$L__BB7_42;
	cvt.u32.u64 	%r55, %rd3;
	cvt.u64.u32 	%rd28, %r27;
	add.s64 	%rd74, %rd4, %rd3;
	cvt.u32.u64 	%r28, %rd1;
	not.b32 	%r57, %r27;
	add.s32 	%r58, %r57, %r28;
	sub.s32 	%r59, %r58, %r55;
	sub.s32 	%r198, %r59, %r52;
	add.s64 	%rd29, %rd74, %rd28;
	shl.b64 	%rd30, %rd29, 2;
	add.s64 	%rd31, %rd30, %rd2;
	add.s64 	%rd73, %rd31, 8192;
	mov.b32 	%r199, 0;
	shl.b32 	%r60, %r1, 12;
	mov.u64 	%rd75, %rd4;
$L__BB7_27:
	cvt.s64.s32 	%rd15, %r60;
	add.s64 	%rd75, %rd75, %rd15;
	add.s64 	%rd32, %rd1, -4096;
	setp.gt.u64 	%p3, %rd75, %rd32;
	@%p3 bra 	$L__BB7_29;
	shl.b32 	%r61, %r1, 12;
	cvt.s64.s32 	%rd33, %r61;
	cvt.u64.u32 	%rd34, %r27;
	add.s64 	%rd35, %rd75, %rd34;
	shl.b64 	%rd36, %rd35, 2;
	add.s64 	%rd37, %rd2, %rd36;
	ld.global.f32 	%f71, [%rd37];
	ld.global.f32 	%f72, [%rd37+1024];
	ld.global.f32 	%f73, [%rd37+2048];
	ld.global.f32 	%f74, [%rd37+3072];
	ld.global.f32 	%f75, [%rd37+4096];
	ld.global.f32 	%f76, [%rd37+5120];
	ld.global.f32 	%f77, [%rd37+6144];
	ld.global.f32 	%f78, [%rd37+7168];
	ld.global.f32 	%f79, [%rd37+8192];
	ld.global.f32 	%f80, [%rd37+9216];
	ld.global.f32 	%f81, [%rd37+10240];
	ld.global.f32 	%f82, [%rd37+11264];
	ld.global.f32 	%f83, [%rd37+12288];
	ld.global.f32 	%f84, [%rd37+13312];
	ld.global.f32 	%f85, [%rd37+14336];
	ld.global.f32 	%f86, [%rd37+15360];
	add.f32 	%f87, %f322, %f71;
	add.f32 	%f88, %f72, %f73;
	add.f32 	%f89, %f74, %f75;
	add.f32 	%f90, %f76, %f77;
	add.f32 	%f91, %f78, %f79;
	add.f32 	%f92, %f80, %f81;
	add.f32 	%f93, %f82, %f83;
	add.f32 	%f94, %f84, %f85;
	add.f32 	%f95, %f87, %f88;
	add.f32 	%f96, %f89, %f90;
	add.f32 	%f97, %f91, %f92;
	add.f32 	%f98, %f93, %f94;
	add.f32 	%f99, %f95, %f96;
	add.f32 	%f100, %f97, %f98;
	add.f32 	%f101, %f99, %f100;
	add.f32 	%f322, %f101, %f86;
	sub.s64 	%rd38, %rd1, %rd75;
	setp.lt.u64 	%p4, %rd38, %rd33;
	add.s32 	%r199, %r199, 1;
	add.s64 	%rd74, %rd74, %rd33;
	sub.s32 	%r198, %r198, %r61;
	mul.wide.s32 	%rd39, %r61, 4;
	add.s64 	%rd73, %rd73, %rd39;
	@%p4 bra 	$L__BB7_42;
	bra.uni 	$L__BB7_27;
$L__BB7_29:
	setp.le.u64 	%p5, %rd1, %rd75;
	cvt.u32.u64 	%r62, %rd75;
	cvt.u32.u64 	%r63, %rd1;
	sub.s32 	%r64, %r63, %r62;
	setp.ge.s32 	%p6, %r27, %r64;
	or.pred  	%p7, %p5, %p6;
	@%p7 bra 	$L__BB7_42;
	cvt.u32.u64 	%r66, %rd15;
	cvt.u32.u64 	%r67, %rd4;
	not.b32 	%r68, %r27;
	add.s32 	%r69, %r68, %r28;
	add.s32 	%r70, %r66, %r67;
	sub.s32 	%r71, %r69, %r70;
	mul.lo.s32 	%r72, %r1, %r199;
	shl.b32 	%r73, %r72, 12;
	sub.s32 	%r74, %r71, %r73;
	shr.u32 	%r75, %r74, 8;
	add.s32 	%r34, %r75, 1;
	and.b32  	%r35, %r34, 15;
	setp.lt.u32 	%p8, %r74, 3840;
	mov.u32 	%r202, %r27;
	@%p8 bra 	$L__BB7_33;
	shr.u32 	%r76, %r198, 8;
	add.s32 	%r77, %r76, 1;
	and.b32  	%r78, %r77, 33554416;
	neg.s32 	%r200, %r78;
	mov.u32 	%r202, %r27;
$L__BB7_32:
	.pragma "nounroll";
	ld.global.f32 	%f103, [%rd73+-8192];
	add.f32 	%f104, %f322, %f103;
	ld.global.f32 	%f105, [%rd73+-7168];
	add.f32 	%f106, %f104, %f105;
	ld.global.f32 	%f107, [%rd73+-6144];
	add.f32 	%f108, %f106, %f107;
	ld.global.f32 	%f109, [%rd73+-5120];
	add.f32 	%f110, %f108, %f109;
	ld.global.f32 	%f111, [%rd73+-4096];
	add.f32 	%f112, %f110, %f111;
	ld.global.f32 	%f113, [%rd73+-3072];
	add.f32 	%f114, %f112, %f113;
	ld.global.f32 	%f115, [%rd73+-2048];
	add.f32 	%f116, %f114, %f115;
	ld.global.f32 	%f117, [%rd73+-1024];
	add.f32 	%f118, %f116, %f117;
	ld.global.f32 	%f119, [%rd73];
	add.f32 	%f120, %f118, %f119;
	ld.global.f32 	%f121, [%rd73+1024];
	add.f32 	%f122, %f120, %f121;
	ld.global.f32 	%f123, [%rd73+2048];
	add.f32 	%f124, %f122, %f123;
	ld.global.f32 	%f125, [%rd73+3072];
	add.f32 	%f126, %f124, %f125;
	ld.global.f32 	%f127, [%rd73+4096];
	add.f32 	%f128, %f126, %f127;
	ld.global.f32 	%f129, [%rd73+5120];
	add.f32 	%f130, %f128, %f129;
	ld.global.f32 	%f131, [%rd73+6144];
	add.f32 	%f132, %f130, %f131;
	ld.global.f32 	%f133, [%rd73+7168];
	add.f32 	%f322, %f132, %f133;
	add.s32 	%r202, %r202, 4096;
	add.s32 	%r200, %r200, 16;
	add.s64 	%rd73, %rd73, 16384;
	setp.ne.s32 	%p9, %r200, 0;
	@%p9 bra 	$L__BB7_32;
$L__BB7_33:
	setp.eq.s32 	%p10, %r35, 0;
	@%p10 bra 	$L__BB7_42;
	and.b32  	%r42, %r34, 7;
	setp.lt.u32 	%p11, %r35, 8;
	@%p11 bra 	$L__BB7_36;
	cvt.u64.u32 	%rd40, %r202;
	add.s64 	%rd41, %rd75, %rd40;
	shl.b64 	%rd42, %rd41, 2;
	add.s64 	%rd43, %rd2, %rd42;
	ld.global.f32 	%f135, [%rd43];
	add.f32 	%f136, %f322, %f135;
	ld.global.f32 	%f137, [%rd43+1024];
	add.f32 	%f138, %f136, %f137;
	ld.global.f32 	%f139, [%rd43+2048];
	add.f32 	%f140, %f138, %f139;
	ld.global.f32 	%f141, [%rd43+3072];
	add.f32 	%f142, %f140, %f141;
	ld.global.f32 	%f143, [%rd43+4096];
	add.f32 	%f144, %f142, %f143;
	ld.global.f32 	%f145, [%rd43+5120];
	add.f32 	%f146, %f144, %f145;
	ld.global.f32 	%f147, [%rd43+6144];
	add.f32 	%f148, %f146, %f147;
	ld.global.f32 	%f149, [%rd43+7168];
	add.f32 	%f322, %f148, %f149;
	add.s32 	%r202, %r202, 2048;
$L__BB7_36:
	setp.eq.s32 	%p12, %r42, 0;
	@%p12 bra 	$L__BB7_42;
	setp.lt.u32 	%p13, %r42, 4;
	@%p13 bra 	$L__BB7_39;
	cvt.u64.u32 	%rd44, %r202;
	add.s64 	%rd45, %rd75, %rd44;
	shl.b64 	%rd46, %rd45, 2;
	add.s64 	%rd47, %rd2, %rd46;
	ld.global.f32 	%f151, [%rd47];
	add.f32 	%f152, %f322, %f151;
	ld.global.f32 	%f153, [%rd47+1024];
	add.f32 	%f154, %f152, %f153;
	ld.global.f32 	%f155, [%rd47+2048];
	add.f32 	%f156, %f154, %f155;
	ld.global.f32 	%f157, [%rd47+3072];
	add.f32 	%f322, %f156, %f157;
	add.s32 	%r202, %r202, 1024;
$L__BB7_39:
	and.b32  	%r79, %r34, 3;
	setp.eq.s32 	%p14, %r79, 0;
	@%p14 bra 	$L__BB7_42;
	cvt.u64.u32 	%rd48, %r202;
	add.s64 	%rd49, %rd48, %rd74;
	shl.b64 	%rd50, %rd49, 2;
	add.s64 	%rd77, %rd2, %rd50;
	cvt.u16.u32 	%rs1, %r198;
	shr.u16 	%rs2, %rs1, 8;
	add.s16 	%rs3, %rs2, 1;
	cvt.u32.u16 	%r80, %rs3;
	and.b32  	%r81, %r80, 3;
	neg.s32 	%r205, %r81;
$L__BB7_41:
	.pragma "nounroll";
	ld.global.f32 	%f158, [%rd77];
	add.f32 	%f322, %f322, %f158;
	add.s64 	%rd77, %rd77, 1024;
	add.s32 	%r205, %r205, 1;
	setp.ne.s32 	%p15, %r205, 0;
	@%p15 bra 	$L__BB7_41;
$L__BB7_42:
	// begin inline asm
	mov.u32 %r82, %laneid;
	// end inline asm
	mov.b32 	%r84, %f322;
	mov.b32 	%r85, 1;
	mov.b32 	%r106, 31;
	mov.b32 	%r107, -1;
	// begin inline asm
	shfl.sync.down.b32 %r83, %r84, %r85, %r106, %r107;
	// end inline asm
	setp.gt.s32 	%p16, %r82, 30;
	mov.b32 	%f159, %r83;
	add.f32 	%f160, %f322, %f159;
	selp.f32 	%f161, %f322, %f160, %p16;
	mov.b32 	%r89, %f161;
	mov.b32 	%r90, 2;
	// begin inline asm
	shfl.sync.down.b32 %r88, %r89, %r90, %r106, %r107;
	// end inline asm
	setp.gt.s32 	%p17, %r82, 29;
	mov.b32 	%f162, %r88;
	add.f32 	%f163, %f161, %f162;
	selp.f32 	%f164, %f161, %f163, %p17;
	mov.b32 	%r94, %f164;
	mov.b32 	%r95, 4;
	// begin inline asm
	shfl.sync.down.b32 %r93, %r94, %r95, %r106, %r107;
	// end inline asm
	setp.gt.s32 	%p18, %r82, 27;
	mov.b32 	%f165, %r93;
	add.f32 	%f166, %f164, %f165;
	selp.f32 	%f167, %f164, %f166, %p18;
	mov.b32 	%r99, %f167;
	mov.b32 	%r100, 8;
	// begin inline asm
	shfl.sync.down.b32 %r98, %r99, %r100, %r106, %r107;
	// end inline asm
	setp.gt.s32 	%p19, %r82, 23;
	mov.b32 	%f168, %r98;
	add.f32 	%f169, %f167, %f168;
	selp.f32 	%f170, %f167, %f169, %p19;
	mov.b32 	%r104, %f170;
	mov.b32 	%r105, 16;
	// begin inline asm
	shfl.sync.down.b32 %r103, %r104, %r105, %r106, %r107;
	// end inline asm
	setp.gt.s32 	%p20, %r82, 15;
	mov.b32 	%f171, %r103;
	add.f32 	%f37, %f170, %f171;
	selp.f32 	%f323, %f170, %f37, %p20;
	setp.ne.s32 	%p21, %r82, 0;
	@%p21 bra 	$L__BB7_44;
	shr.u32 	%r108, %r27, 3;
	and.b32  	%r109, %r108, 124;
	mov.u32 	%r110, _ZZN3cub18CUB_300001_SM_10006detail6reduce18DeviceReduceKernelINS2_10policy_hubIfyN4cuda3std3__44plusIfEEE10Policy1000EN6thrust24THRUST_300001_SM_1000_NS6detail15normal_iteratorINSD_10device_ptrIfEEEEyS9_fNS7_10__identityEEEvT0_PT3_T1_NS0_13GridEvenShareISN_EET2_T4_E12temp_storage;
	add.s32 	%r111, %r110, %r109;
	st.shared.f32 	[%r111+8], %f37;
$L__BB7_44:
	bar.sync 	0;
	setp.ne.s32 	%p22, %r27, 0;
	@%p22 bra 	$L__BB7_46;
	ld.shared.f32 	%f172, [_ZZN3cub18CUB_300001_SM_10006detail6reduce18DeviceReduceKernelINS2_10policy_hubIfyN4cuda3std3__44plusIfEEE10Policy1000EN6thrust24THRUST_300001_SM_1000_NS6detail15normal_iteratorINSD_10device_ptrIfEEEEyS9_fNS7_10__identityEEEvT0_PT3_T1_NS0_13GridEvenShareISN_EET2_T4_E12temp_storage+12];
	add.f32 	%f173, %f323, %f172;
	ld.shared.f32 	%f174, [_ZZN3cub18CUB_300001_SM_10006detail6reduce18DeviceReduceKernelINS2_10policy_hubIfyN4cuda3std3__44plusIfEEE10Policy1000EN6thrust24THRUST_300001_SM_1000_NS6detail15normal_iteratorINSD_10device_ptrIfEEEEyS9_fNS7_10__identityEEEvT0_PT3_T1_NS0_13GridEvenShareISN_EET2_T4_E12temp_storage+16];
	add.f32 	%f175, %f173, %f174;
	ld.shared.f32 	%f176, [_ZZN3cub18CUB_300001_SM_10006detail6reduce18DeviceReduceKernelINS2_10policy_hubIfyN4cuda3std3__44plusIfEEE10Policy1000EN6thrust24THRUST_300001_SM_1000_NS6detail15normal_iteratorINSD_10device_ptrIfEEEEyS9_fNS7_10__identityEEEvT0_PT3_T1_NS0_13GridEvenShareISN_EET2_T4_E12temp_storage+20];
	add.f32 	%f177, %f175, %f176;
	ld.shared.f32 	%f178, [_ZZN3cub18CUB_300001_SM_10006detail6reduce18DeviceReduceKernelINS2_10policy_hubIfyN4cuda3std3__44plusIfEEE10Policy1000EN6thrust24THRUST_300001_SM_1000_NS6detail15normal_iteratorINSD_10device_ptrIfEEEEyS9_fNS7_10__identityEEEvT0_PT3_T1_NS0_13GridEvenShareISN_EET2_T4_E12temp_storage+24];
	add.f32 	%f179, %f177, %f178;
	ld.shared.f32 	%f180, [_ZZN3cub18CUB_300001_SM_10006detail6reduce18DeviceReduceKernelINS2_10policy_hubIfyN4cuda3std3__44plusIfEEE10Policy1000EN6thrust24THRUST_300001_SM_1000_NS6detail15normal_iteratorINSD_10device_ptrIfEEEEyS9_fNS7_10__identityEEEvT0_PT3_T1_NS0_13GridEvenShareISN_EET2_T4_E12temp_storage+28];
	add.f32 	%f181, %f179, %f180;
	ld.shared.f32 	%f182, [_ZZN3cub18CUB_300001_SM_10006detail6reduce18DeviceReduceKernelINS2_10policy_hubIfyN4cuda3std3__44plusIfEEE10Policy1000EN6thrust24THRUST_300001_SM_1000_NS6detail15normal_iteratorINSD_10device_ptrIfEEEEyS9_fNS7_10__identityEEEvT0_PT3_T1_NS0_13GridEvenShareISN_EET2_T4_E12temp_storage+32];
	add.f32 	%f183, %f181, %f182;
	ld.shared.f32 	%f184, [_ZZN3cub18CUB_300001_SM_10006detail6reduce18DeviceReduceKernelINS2_10policy_hubIfyN4cuda3std3__44plusIfEEE10Policy1000EN6thrust24THRUST_300001_SM_1000_NS6detail15normal_iteratorINSD_10device_ptrIfEEEEyS9_fNS7_10__identityEEEvT0_PT3_T1_NS0_13GridEvenShareISN_EET2_T4_E12temp_storage+36];
	add.f32 	%f323, %f183, %f184;
$L__BB7_46:
	mov.u32 	%r189, %tid.x;
	setp.ne.s32 	%p56, %r189, 0;
	@%p56 bra 	$L__BB7_48;
	ld.param.u64 	%rd71, [_ZN3cub18CUB_300001_SM_10006detail6reduce18DeviceReduceKernelINS2_10policy_hubIfyN4cuda3std3__44plusIfEEE10Policy1000EN6thrust24THRUST_300001_SM_1000_NS6detail15normal_iteratorINSD_10device_ptrIfEEEEyS9_fNS7_10__identityEEEvT0_PT3_T1_NS0_13GridEvenShareISN_EET2_T4__param_1];
	cvta.to.global.u64 	%rd68, %rd71;
	mul.wide.u32 	%rd69, %r2, 4;
	add.s64 	%rd70, %rd68, %rd69;
	st.global.f32 	[%rd70], %f323;
$L__BB7_48:
	ret;

}
	// .globl	_ZN3cub18CUB_300001_SM_10006detail6reduce28DeviceReduceSingleTileKernelINS2_10policy_hubIfyN4cuda3std3__44plusIfEEE10Policy1000EPfSC_iS9_ffNS7_10__identityEEEvT0_T1_T2_T3_T4_T6_
.visible .entry _ZN3cub18CUB_300001_SM_10006detail6reduce28DeviceReduceSingleTileKernelINS2_10policy_hubIfyN4cuda3std3__44plusIfEEE10Policy1000EPfSC_iS9_ffNS7_10__identityEEEvT0_T1_T2_T3_T4_T6_(
	.param .u64 .ptr .align 1 _ZN3cub18CUB_300001_SM_10006detail6reduce28DeviceReduceSingleTileKernelINS2_10policy_hubIfyN4cuda3std3__44plusIfEEE10Policy1000EPfSC_iS9_ffNS7_10__identityEEEvT0_T1_T2_T3_T4_T6__param_0,
	.param .u64 .ptr .align 1 _ZN3cub18CUB_300001_SM_10006detail6reduce28DeviceReduceSingleTileKernelINS2_10policy_hubIfyN4cuda3std3__44plusIfEEE10Policy1000EPfSC_iS9_ffNS7_10__identityEEEvT0_T1_T2_T3_T4_T6__param_1,
	.param .u32 _ZN3cub18CUB_300001_SM_10006detail6reduce28DeviceReduceSingleTileKernelINS2_10policy_hubIfyN4cuda3std3__44plusIfEEE10Policy1000EPfSC_iS9_ffNS7_10__identityEEEvT0_T1_T2_T3_T4_T6__param_2,
	.param .align 1 .b8 _ZN3cub18CUB_300001_SM_10006detail6reduce28DeviceReduceSingleTileKernelINS2_10policy_hubIfyN4cuda3std3__44plusIfEEE10Policy1000EPfSC_iS9_ffNS7_10__identityEEEvT0_T1_T2_T3_T4_T6__param_3[1],
	.param .f32 _ZN3cub18CUB_300001_SM_10006detail6reduce28DeviceReduceSingleTileKernelINS2_10policy_hubIfyN4cuda3std3__44plusIfEEE10Policy1000EPfSC_iS9_ffNS7_10__identityEEEvT0_T1_T2_T3_T4_T6__param_4,
	.param .align 1 .b8 _ZN3cub18CUB_300001_SM_10006detail6reduce28DeviceReduceSingleTileKernelINS2_10policy_hubIfyN4cuda3std3__44plusIfEEE10Policy1000EPfSC_iS9_ffNS7_10__identityEEEvT0_T1_T2_T3_T4_T6__param_5[1]
)
.maxntid 256
.minnctapersm 1
{
	.reg .pred 	%p<97>;
	.reg .b32 	%r<407>;
	.reg .b32 	%f<419>;
	.reg .b64 	%rd<125>;
	// demoted variable
	.shared .align 4 .b8 _ZZN3cub18CUB_300001_SM_10006detail6reduce28DeviceReduceSingleTileKernelINS2_10policy_hubIfyN4cuda3std3__44plusIfEEE10Policy1000EPfSC_iS9_ffNS7_10__identityEEEvT0_T1_T2_T3_T4_T6_E12temp_storage[44];
	ld.param.u64 	%rd16, [_ZN3cub18CUB_300001_SM_10006detail6reduce28DeviceReduceSingleTileKernelINS2_10policy_hubIfyN4cuda3std3__44plusIfEEE10Policy1000EPfSC_iS9_ffNS7_10__identityEEEvT0_T1_T2_T3_T4_T6__param_0];
	ld.param.u64 	%rd17, [_ZN3cub18CUB_300001_SM_10006detail6reduce28DeviceReduceSingleTileKernelINS2_10policy_hubIfyN4cuda3std3__44plusIfEEE10Policy1000EPfSC_iS9_ffNS7_10__identityEEEvT0_T1_T2_T3_T4_T6__param_1];
	ld.param.u32 	%r67, [_ZN3cub18CUB_300001_SM_10006detail6reduce28DeviceReduceSingleTileKernelINS2_10policy_hubIfyN4cuda3std3__44plusIfEEE10Policy1000EPfSC_iS9_ffNS7_10__identityEEEvT0_T1_T2_T3_T4_T6__param_2];
	ld.param.f32 	%f58, [_ZN3cub18CUB_300001_SM_10006detail6reduce28DeviceReduceSingleTileKernelINS2_10policy_hubIfyN4cuda3std3__44plusIfEEE10Policy1000EPfSC_iS9_ffNS7_10__identityEEEvT0_T1_T2_T3_T4_T6__param_4];
	cvta.to.global.u64 	%rd1, %rd17;
	setp.ne.s32 	%p1, %r67, 0;
	@%p1 bra 	$L__BB8_3;
	mov.u32 	%r380, %tid.x;
	setp.ne.s32 	%p96, %r380, 0;
	@%p96 bra 	$L__BB8_74;
	st.global.f32 	[%rd1], %f58;
	bra.uni 	$L__BB8_74;
$L__BB8_3:
	and.b64  	%rd18, %rd16, 15;
	setp.ne.s64 	%p2, %rd18, 0;
	@%p2 bra 	$L__BB8_38;
	setp.gt.s32 	%p49, %r67, 4095;
	@%p49 bra 	$L__BB8_22;
	mov.u32 	%r1, %tid.x;
	setp.ge.s32 	%p66, %r1, %r67;
	mov.f32 	%f397, 0f00000000;
	mov.u32 	%r384, %r1;
	@%p66 bra 	$L__BB8_7;
	mul.wide.u32 	%rd113, %r1, 4;
	add.s64 	%rd112, %rd16, %rd113;
	// begin inline asm
	ld.global.nc.u32 %r300, [%rd112];
	// end inline asm
	mov.b32 	%f397, %r300;
	add.s32 	%r384, %r1, 256;
$L__BB8_7:
	setp.ge.s32 	%p67, %r384, %r67;
	@%p67 bra 	$L__BB8_13;
	not.b32 	%r301, %r384;
	add.s32 	%r4, %r67, %r301;
	and.b32  	%r302, %r4, 768;
	setp.eq.s32 	%p68, %r302, 768;
	@%p68 bra 	$L__BB8_11;
	mul.wide.u32 	%rd114, %r384, 4;
	add.s64 	%rd121, %rd16, %rd114;
	shr.u32 	%r303, %r4, 8;
	add.s32 	%r304, %r303, 1;
	and.b32  	%r305, %r304, 3;
	neg.s32 	%r382, %r305;
$L__BB8_10:
	.pragma "nounroll";
	// begin inline asm
	ld.global.nc.u32 %r306, [%rd121];
	// end inline asm
	mov.b32 	%f323, %r306;
	add.f32 	%f397, %f397, %f323;
	add.s32 	%r384, %r384, 256;
	add.s64 	%rd121, %rd121, 1024;
	add.s32 	%r382, %r382, 1;
	setp.ne.s32 	%p69, %r382, 0;
	@%p69 bra 	$L__BB8_10;
$L__BB8_11:
	setp.lt.u32 	%p70, %r4, 768;
	@%p70 bra 	$L__BB8_13;
$L__BB8_12:
	mul.wide.s32 	%rd120, %r384, 4;
	add.s64 	%rd116, %rd16, %rd120;
	// begin inline asm
	ld.global.nc.u32 %r307, [%rd116];
	// end inline asm
	mov.b32 	%f324, %r307;
	add.f32 	%f325, %f397, %f324;
	add.s64 	%rd117, %rd116, 1024;
	// begin inline asm
	ld.global.nc.u32 %r308, [%rd117];
	// end inline asm
	mov.b32 	%f326, %r308;
	add.f32 	%f327, %f325, %f326;
	add.s64 	%rd118, %rd116, 2048;
	// begin inline asm
	ld.global.nc.u32 %r309, [%rd118];
	// end inline asm
	mov.b32 	%f328, %r309;
	add.f32 	%f329, %f327, %f328;
	add.s64 	%rd119, %rd116, 3072;
	// begin inline asm
	ld.global.nc.u32 %r310, [%rd119];
	// end inline asm
	mov.b32 	%f330, %r310;
	add.f32 	%f397, %f329, %f330;
	add.s32 	%r384, %r384, 1024;
	setp.lt.s32 	%p71, %r384, %r67;
	@%p71 bra 	$L__BB8_12;
$L__BB8_13:
	setp.lt.s32 	%p72, %r67, 256;
	@%p72 bra 	$L__BB8_18;
	// begin inline asm
	mov.u32 %r349, %laneid;
	// end inline asm
	mov.b32 	%r351, %f397;
	mov.b32 	%r352, 1;
	mov.b32 	%r373, 31;
	mov.b32 	%r374, -1;
	// begin inline asm
	shfl.sync.down.b32 %r350, %r351, %r352, %r373, %r374;
	// end inline asm
	setp.gt.s32 	%p88, %r349, 30;
	mov.b32 	%f365, %r350;
	add.f32 	%f366, %f397, %f365;
	selp.f32 	%f367, %f397, %f366, %p88;
	mov.b32 	%r356, %f367;
	mov.b32 	%r357, 2;
	// begin inline asm
	shfl.sync.down.b32 %r355, %r356, %r357, %r373, %r374;
	// end inline asm
	setp.gt.s32 	%p89, %r349, 29;
	mov.b32 	%f368, %r355;
	add.f32 	%f369, %f367, %f368;
	selp.f32 	%f370, %f367, %f369, %p89;
	mov.b32 	%r361, %f370;
	mov.b32 	%r362, 4;
	// begin inline asm
	shfl.sync.down.b32 %r360, %r361, %r362, %r373, %r374;
	// end inline asm
	setp.gt.s32 	%p90, %r349, 27;
	mov.b32 	%f371, %r360;
	add.f32 	%f372, %f370, %f371;
	selp.f32 	%f373, %f370, %f372, %p90;
	mov.b32 	%r366, %f373;
	mov.b32 	%r367, 8;
	// begin inline asm
	shfl.sync.down.b32 %r365, %r366, %r367, %r373, %r374;
	// end inline asm
	setp.gt.s32 	%p91, %r349, 23;
	mov.b32 	%f374, %r365;
	add.f32 	%f375, %f373, %f374;
	selp.f32 	%f376, %f373, %f375, %p91;
	mov.b32 	%r371, %f376;
	mov.b32 	%r372, 16;
	// begin inline asm
	shfl.sync.down.b32 %r370, %r371, %r372, %r373, %r374;
	// end inline asm
	setp.gt.s32 	%p92, %r349, 15;
	mov.b32 	%f377, %r370;
	add.f32 	%f10, %f376, %f377;
	selp.f32 	%f418, %f376, %f10, %p92;
	setp.ne.s32 	%p93, %r349, 0;
	@%p93 bra 	$L__BB8_16;
	shr.u32 	%r375, %r1, 3;
	and.b32  	%r376, %r375, 124;
	mov.u32 	%r377, _ZZN3cub18CUB_300001_SM_10006detail6reduce28DeviceReduceSingleTileKernelINS2_10policy_hubIfyN4cuda3std3__44plusIfEEE10Policy1000EPfSC_iS9_ffNS7_10__identityEEEvT0_T1_T2_T3_T4_T6_E12temp_storage;
	add.s32 	%r378, %r377, %r376;
	st.shared.f32 	[%r378+8], %f10;
$L__BB8_16:
	bar.sync 	0;
	setp.ne.s32 	%p94, %r1, 0;
	@%p94 bra 	$L__BB8_72;
	ld.shared.f32 	%f378, [_ZZN3cub18CUB_300001_SM_10006detail6reduce28DeviceReduceSingleTileKernelINS2_10policy_hubIfyN4cuda3std3__44plusIfEEE10Policy1000EPfSC_iS9_ffNS7_10__identityEEEvT0_T1_T2_T3_T4_T6_E12temp_storage+12];
	add.f32 	%f379, %f418, %f378;
	ld.shared.f32 	%f380, [_ZZN3cub18CUB_300001_SM_10006detail6reduce28DeviceReduceSingleTileKernelINS2_10policy_hubIfyN4cuda3std3__44plusIfEEE10Policy1000EPfSC_iS9_ffNS7_10__identityEEEvT0_T1_T2_T3_T4_T6_E12temp_storage+16];
	add.f32 	%f381, %f379, %f380;
	ld.shared.f32 	%f382, [_ZZN3cub18CUB_300001_SM_10006detail6reduce28DeviceReduceSingleTileKernelINS2_10policy_hubIfyN4cuda3std3__44plusIfEEE10Policy1000EPfSC_iS9_ffNS7_10__identityEEEvT0_T1_T2_T3_T4_T6_E12temp_storage+20];
	add.f32 	%f383, %f381, %f382;
	ld.shared.f32 	%f384, [_ZZN3cub18CUB_300001_SM_10006detail6reduce28DeviceReduceSingleTileKernelINS2_10policy_hubIfyN4cuda3std3__44plusIfEEE10Policy1000EPfSC_iS9_ffNS7_10__identityEEEvT0_T1_T2_T3_T4_T6_E12temp_storage+24];
	add.f32 	%f385, %f383, %f384;
	ld.shared.f32 	%f386, [_ZZN3cub18CUB_300001_SM_10006detail6reduce28DeviceReduceSingleTileKernelINS2_10policy_hubIfyN4cuda3std3__44plusIfEEE10Policy1000EPfSC_iS9_ffNS7_10__identityEEEvT0_T1_T2_T3_T4_T6_E12temp_storage+28];
	add.f32 	%f387, %f385, %f386;
	ld.shared.f32 	%f388, [_ZZN3cub18CUB_300001_SM_10006detail6reduce28DeviceReduceSingleTileKernelINS2_10policy_hubIfyN4cuda3std3__44plusIfEEE10Policy1000EPfSC_iS9_ffNS7_10__identityEEEvT0_T1_T2_T3_T4_T6_E12temp_storage+32];
	add.f32 	%f389, %f387, %f388;
	ld.shared.f32 	%f390, [_ZZN3cub18CUB_300001_SM_10006detail6reduce28DeviceReduceSingleTileKernelINS2_10policy_hubIfyN4cuda3std3__44plusIfEEE10Policy1000EPfSC_iS9_ffNS7_10__identityEEEvT0_T1_T2_T3_T4_T6_E12temp_storage+36];
	add.f32 	%f418, %f389, %f390;
	bra.uni 	$L__BB8_72;
$L__BB8_18:
	// begin inline asm
	mov.u32 %r311, %laneid;
	// end inline asm
	and.b32  	%r337, %r1, 992;
	add.s32 	%r338, %r337, 32;
	setp.gt.s32 	%p73, %r338, %r67;
	not.b32 	%r339, %r337;
	add.s32 	%r340, %r67, %r339;
	selp.b32 	%r335, %r340, 31, %p73;
	mov.b32 	%r313, %f397;
	mov.b32 	%r314, 1;
	mov.b32 	%r336, -1;
	// begin inline asm
	shfl.sync.down.b32 %r312, %r313, %r314, %r335, %r336;
	// end inline asm
	setp.lt.s32 	%p74, %r311, %r335;
	mov.b32 	%f331, %r312;
	add.f32 	%f332, %f397, %f331;
	selp.f32 	%f333, %f332, %f397, %p74;
	mov.b32 	%r318, %f333;
	mov.b32 	%r319, 2;
	// begin inline asm
	shfl.sync.down.b32 %r317, %r318, %r319, %r335, %r336;
	// end inline asm
	add.s32 	%r341, %r311, 2;
	setp.gt.s32 	%p75, %r341, %r335;
	mov.b32 	%f334, %r317;
	add.f32 	%f335, %f333, %f334;
	selp.f32 	%f336, %f333, %f335, %p75;
	mov.b32 	%r323, %f336;
	mov.b32 	%r324, 4;
	// begin inline asm
	shfl.sync.down.b32 %r322, %r323, %r324, %r335, %r336;
	// end inline asm
	add.s32 	%r342, %r311, 4;
	setp.gt.s32 	%p76, %r342, %r335;
	mov.b32 	%f337, %r322;
	add.f32 	%f338, %f336, %f337;
	selp.f32 	%f339, %f336, %f338, %p76;
	mov.b32 	%r328, %f339;
	mov.b32 	%r329, 8;
	// begin inline asm
	shfl.sync.down.b32 %r327, %r328, %r329, %r335, %r336;
	// end inline asm
	add.s32 	%r343, %r311, 8;
	setp.gt.s32 	%p77, %r343, %r335;
	mov.b32 	%f340, %r327;
	add.f32 	%f341, %f339, %f340;
	selp.f32 	%f342, %f339, %f341, %p77;
	mov.b32 	%r333, %f342;
	mov.b32 	%r334, 16;
	// begin inline asm
	shfl.sync.down.b32 %r332, %r333, %r334, %r335, %r336;
	// end inline asm
	add.s32 	%r344, %r311, 16;
	setp.gt.s32 	%p78, %r344, %r335;
	mov.b32 	%f343, %r332;
	add.f32 	%f344, %f342, %f343;
	selp.f32 	%f418, %f342, %f344, %p78;
	setp.ne.s32 	%p79, %r311, 0;
	@%p79 bra 	$L__BB8_20;
	shr.u32 	%r345, %r1, 3;
	and.b32  	%r346, %r345, 124;
	mov.u32 	%r347, _ZZN3cub18CUB_300001_SM_10006detail6reduce28DeviceReduceSingleTileKernelINS2_10policy_hubIfyN4cuda3std3__44plusIfEEE10Policy1000EPfSC_iS9_ffNS7_10__identityEEEvT0_T1_T2_T3_T4_T6_E12temp_storage;
	add.s32 	%r348, %r347, %r346;
	st.shared.f32 	[%r348+8], %f418;
$L__BB8_20:
	bar.sync 	0;
	setp.ne.s32 	%p80, %r1, 0;
	@%p80 bra 	$L__BB8_72;
	setp.gt.s32 	%p81, %r67, 32;
	ld.shared.f32 	%f345, [_ZZN3cub18CUB_300001_SM_10006detail6reduce28DeviceReduceSingleTileKernelINS2_10policy_hubIfyN4cuda3std3__44plusIfEEE10Policy1000EPfSC_iS9_ffNS7_10__identityEEEvT0_T1_T2_T3_T4_T6_E12temp_storage+12];
	add.f32 	%f346, %f418, %f345;
	selp.f32 	%f347, %f346, %f418, %p81;
	setp.gt.s32 	%p82, %r67, 64;
	ld.shared.f32 	%f348, [_ZZN3cub18CUB_300001_SM_10006detail6reduce28DeviceReduceSingleTileKernelINS2_10policy_hubIfyN4cuda3std3__44plusIfEEE10Policy1000EPfSC_iS9_ffNS7_10__identityEEEvT0_T1_T2_T3_T4_T6_E12temp_storage+16];
	add.f32 	%f349, %f348, %f347;
	selp.f32 	%f350, %f349, %f347, %p82;
	setp.gt.s32 	%p83, %r67, 96;
	ld.shared.f32 	%f351, [_ZZN3cub18CUB_300001_SM_10006detail6reduce28DeviceReduceSingleTileKernelINS2_10policy_hubIfyN4cuda3std3__44plusIfEEE10Policy1000EPfSC_iS9_ffNS7_10__identityEEEvT0_T1_T2_T3_T4_T6_E12temp_storage+20];
	add.f32 	%f352, %f351, %f350;
	selp.f32 	%f353, %f352, %f350, %p83;
	setp.gt.s32 	%p84, %r67, 128;
	ld.shared.f32 	%f354, [_ZZN3cub18CUB_300001_SM_10006detail6reduce28DeviceReduceSingleTileKernelINS2_10policy_hubIfyN4cuda3std3__44plusIfEEE10Policy1000EPfSC_iS9_ffNS7_10__identityEEEvT0_T1_T2_T3_T4_T6_E12temp_storage+24];
	add.f32 	%f355, %f354, %f353;
	selp.f32 	%f356, %f355, %f353, %p84;
	setp.gt.s32 	%p85, %r67, 160;
	ld.shared.f32 	%f357, [_ZZN3cub18CUB_300001_SM_10006detail6reduce28DeviceReduceSingleTileKernelINS2_10policy_hubIfyN4cuda3std3__44plusIfEEE10Policy1000EPfSC_iS9_ffNS7_10__identityEEEvT0_T1_T2_T3_T4_T6_E12temp_storage+28];
	add.f32 	%f358, %f357, %f356;
	selp.f32 	%f359, %f358, %f356, %p85;
	setp.gt.s32 	%p86, %r67, 192;
	ld.shared.f32 	%f360, [_ZZN3cub18CUB_300001_SM_10006detail6reduce28DeviceReduceSingleTileKernelINS2_10policy_hubIfyN4cuda3std3__44plusIfEEE10Policy1000EPfSC_iS9_ffNS7_10__identityEEEvT0_T1_T2_T3_T4_T6_E12temp_storage+32];
	add.f32 	%f361, %f360, %f359;
	selp.f32 	%f362, %f361, %f359, %p86;
	setp.gt.s32 	%p87, %r67, 224;
	ld.shared.f32 	%f363, [_ZZN3cub18CUB_300001_SM_10006detail6reduce28DeviceReduceSingleTileKernelINS2_10policy_hubIfyN4cuda3std3__44plusIfEEE10Policy1000EPfSC_iS9_ffNS7_10__identityEEEvT0_T1_T2_T3_T4_T6_E12temp_storage+36];
	add.f32 	%f364, %f363, %f362;
	selp.f32 	%f418, %f364, %f362, %p87;
	bra.uni 	$L__BB8_72;
$L__BB8_22:
	mov.u32 	%r13, %tid.x;
	shl.b32 	%r224, %r13, 2;
	mul.wide.u32 	%rd86, %r224, 4;
	add.s64 	%rd76, %rd16, %rd86;
	// begin inline asm
	ld.global.nc.v2.u64 {%rd74, %rd75}, [%rd76];
	// end inline asm
	mov.b64 	{%r225, %r226}, %rd75;
	mov.b64 	{%r227, %r228}, %rd74;
	mov.b32 	%f225, %r228;
	mov.b32 	%f226, %r227;
	mov.b32 	%f227, %r226;
	mov.b32 	%f228, %r225;
	add.s64 	%rd79, %rd76, 4096;
	// begin inline asm
	ld.global.nc.v2.u64 {%rd77, %rd78}, [%rd79];
	// end inline asm
	mov.b64 	{%r229, %r230}, %rd78;
	mov.b64 	{%r231, %r232}, %rd77;
	mov.b32 	%f229, %r232;
	mov.b32 	%f230, %r231;
	mov.b32 	%f231, %r230;
	mov.b32 	%f232, %r229;
	add.s64 	%rd82, %rd76, 8192;
	// begin inline asm
	ld.global.nc.v2.u64 {%rd80, %rd81}, [%rd82];
	// end inline asm
	mov.b64 	{%r233, %r234}, %rd81;
	mov.b64 	{%r235, %r236}, %rd80;
	mov.b32 	%f233, %r236;
	mov.b32 	%f234, %r235;
	mov.b32 	%f235, %r234;
	mov.b32 	%f236, %r233;
	add.s64 	%rd85, %rd76, 12288;
	// begin inline asm
	ld.global.nc.v2.u64 {%rd83, %rd84}, [%rd85];
	// end inline asm
	mov.b64 	{%r237, %r238}, %rd84;
	mov.b64 	{%r239, %r240}, %rd83;
	mov.b32 	%f237, %r240;
	mov.b32 	%f238, %r239;
	mov.b32 	%f239, %r238;
	mov.b32 	%f240, %r237;
	add.f32 	%f241, %f226, %f225;
	add.f32 	%f242, %f228, %f227;
	add.f32 	%f243, %f230, %f229;
	add.f32 	%f244, %f232, %f231;
	add.f32 	%f245, %f234, %f233;
	add.f32 	%f246, %f236, %f235;
	add.f32 	%f247, %f238, %f237;
	add.f32 	%f248, %f240, %f239;
	add.f32 	%f249, %f241, %f242;
	add.f32 	%f250, %f243, %f244;
	add.f32 	%f251, %f245, %f246;
	add.f32 	%f252, %f247, %f248;
	add.f32 	%f253, %f249, %f250;
	add.f32 	%f254, %f251, %f252;
	add.f32 	%f404, %f253, %f254;
	setp.lt.u32 	%p50, %r67, 8192;
	mov.b32 	%r387, 4096;
	@%p50 bra 	$L__BB8_26;
	add.s32 	%r14, %r67, -4096;
	mov.b32 	%r387, 4096;
$L__BB8_24:
	mul.wide.s32 	%rd99, %r387, 4;
	add.s64 	%rd89, %rd76, %rd99;
	// begin inline asm
	ld.global.nc.v2.u64 {%rd87, %rd88}, [%rd89];
	// end inline asm
	mov.b64 	{%r242, %r243}, %rd88;
	mov.b64 	{%r244, %r245}, %rd87;
	mov.b32 	%f255, %r245;
	mov.b32 	%f256, %r244;
	mov.b32 	%f257, %r243;
	mov.b32 	%f258, %r242;
	add.s64 	%rd92, %rd89, 4096;
	// begin inline asm
	ld.global.nc.v2.u64 {%rd90, %rd91}, [%rd92];
	// end inline asm
	mov.b64 	{%r246, %r247}, %rd91;
	mov.b64 	{%r248, %r249}, %rd90;
	mov.b32 	%f259, %r249;
	mov.b32 	%f260, %r248;
	mov.b32 	%f261, %r247;
	mov.b32 	%f262, %r246;
	add.s64 	%rd95, %rd89, 8192;
	// begin inline asm
	ld.global.nc.v2.u64 {%rd93, %rd94}, [%rd95];
	// end inline asm
	mov.b64 	{%r250, %r251}, %rd94;
	mov.b64 	{%r252, %r253}, %rd93;
	mov.b32 	%f263, %r253;
	mov.b32 	%f264, %r252;
	mov.b32 	%f265, %r251;
	mov.b32 	%f266, %r250;
	add.s64 	%rd98, %rd89, 12288;
	// begin inline asm
	ld.global.nc.v2.u64 {%rd96, %rd97}, [%rd98];
	// end inline asm
	mov.b64 	{%r254, %r255}, %rd97;
	mov.b64 	{%r256, %r257}, %rd96;
	mov.b32 	%f267, %r257;
	mov.b32 	%f268, %r256;
	mov.b32 	%f269, %r255;
	mov.b32 	%f270, %r254;
	add.f32 	%f271, %f404, %f256;
	add.f32 	%f272, %f255, %f258;
	add.f32 	%f273, %f257, %f260;
	add.f32 	%f274, %f259, %f262;
	add.f32 	%f275, %f261, %f264;
	add.f32 	%f276, %f263, %f266;
	add.f32 	%f277, %f265, %f268;
	add.f32 	%f278, %f267, %f270;
	add.f32 	%f279, %f271, %f272;
	add.f32 	%f280, %f273, %f274;
	add.f32 	%f281, %f275, %f276;
	add.f32 	%f282, %f277, %f278;
	add.f32 	%f283, %f279, %f280;
	add.f32 	%f284, %f281, %f282;
	add.f32 	%f285, %f283, %f284;
	add.f32 	%f404, %f285, %f269;
	sub.s32 	%r258, %r67, %r387;
	setp.lt.s32 	%p51, %r258, 4096;
	@%p51 bra 	$L__BB8_34;
	add.s32 	%r387, %r387, 4096;
	setp.le.s32 	%p52, %r387, %r14;
	@%p52 bra 	$L__BB8_24;
$L__BB8_26:
	setp.le.s32 	%p53, %r67, %r387;
	@%p53 bra 	$L__BB8_34;
	sub.s32 	%r18, %r67, %r387;
	setp.ge.s32 	%p54, %r13, %r18;
	@%p54 bra 	$L__BB8_34;
	not.b32 	%r259, %r13;
	add.s32 	%r260, %r67, %r259;
	sub.s32 	%r19, %r260, %r387;
	and.b32  	%r261, %r19, 768;
	setp.eq.s32 	%p55, %r261, 768;
	mov.u32 	%r391, %r13;
	@%p55 bra 	$L__BB8_31;
	add.s32 	%r389, %r13, %r387;
	shr.u32 	%r262, %r19, 8;
	add.s32 	%r263, %r262, 1;
	and.b32  	%r264, %r263, 3;
	neg.s32 	%r388, %r264;
	mov.u32 	%r391, %r13;
$L__BB8_30:
	.pragma "nounroll";
	mul.wide.u32 	%rd101, %r389, 4;
	add.s64 	%rd100, %rd16, %rd101;
	// begin inline asm
	ld.global.nc.u32 %r265, [%rd100];
	// end inline asm
	mov.b32 	%f287, %r265;
	add.f32 	%f404, %f404, %f287;
	add.s32 	%r391, %r391, 256;
	add.s32 	%r389, %r389, 256;
	add.s32 	%r388, %r388, 1;
	setp.ne.s32 	%p56, %r388, 0;
	@%p56 bra 	$L__BB8_30;
$L__BB8_31:
	setp.lt.u32 	%p57, %r19, 768;
	@%p57 bra 	$L__BB8_34;
	cvt.u64.u32 	%rd102, %r391;
	cvt.u64.u32 	%rd103, %r387;
	add.s64 	%rd104, %rd102, %rd103;
	shl.b64 	%rd105, %rd104, 2;
	add.s64 	%rd106, %rd105, %rd16;
	add.s64 	%rd122, %rd106, 2048;
	add.s32 	%r392, %r391, %r387;
$L__BB8_33:
	mul.wide.u32 	%rd111, %r392, 4;
	add.s64 	%rd107, %rd16, %rd111;
	// begin inline asm
	ld.global.nc.u32 %r266, [%rd107];
	// end inline asm
	mov.b32 	%f288, %r266;
	add.f32 	%f289, %f404, %f288;
	add.s64 	%rd108, %rd122, -1024;
	// begin inline asm
	ld.global.nc.u32 %r267, [%rd108];
	// end inline asm
	mov.b32 	%f290, %r267;
	add.f32 	%f291, %f289, %f290;
	// begin inline asm
	ld.global.nc.u32 %r268, [%rd122];
	// end inline asm
	mov.b32 	%f292, %r268;
	add.f32 	%f293, %f291, %f292;
	add.s64 	%rd110, %rd122, 1024;
	// begin inline asm
	ld.global.nc.u32 %r269, [%rd110];
	// end inline asm
	mov.b32 	%f294, %r269;
	add.f32 	%f404, %f293, %f294;
	add.s32 	%r391, %r391, 1024;
	add.s64 	%rd122, %rd122, 4096;
	add.s32 	%r392, %r392, 1024;
	setp.lt.s32 	%p58, %r391, %r18;
	@%p58 bra 	$L__BB8_33;
$L__BB8_34:
	// begin inline asm
	mov.u32 %r270, %laneid;
	// end inline asm
	mov.b32 	%r272, %f404;
	mov.b32 	%r273, 1;
	mov.b32 	%r294, 31;
	mov.b32 	%r295, -1;
	// begin inline asm
	shfl.sync.down.b32 %r271, %r272, %r273, %r294, %r295;
	// end inline asm
	setp.gt.s32 	%p59, %r270, 30;
	mov.b32 	%f295, %r271;
	add.f32 	%f296, %f404, %f295;
	selp.f32 	%f297, %f404, %f296, %p59;
	mov.b32 	%r277, %f297;
	mov.b32 	%r278, 2;
	// begin inline asm
	shfl.sync.down.b32 %r276, %r277, %r278, %r294, %r295;
	// end inline asm
	setp.gt.s32 	%p60, %r270, 29;
	mov.b32 	%f298, %r276;
	add.f32 	%f299, %f297, %f298;
	selp.f32 	%f300, %f297, %f299, %p60;
	mov.b32 	%r282, %f300;
	mov.b32 	%r283, 4;
	// begin inline asm
	shfl.sync.down.b32 %r281, %r282, %r283, %r294, %r295;
	// end inline asm
	setp.gt.s32 	%p61, %r270, 27;
	mov.b32 	%f301, %r281;
	add.f32 	%f302, %f300, %f301;
	selp.f32 	%f303, %f300, %f302, %p61;
	mov.b32 	%r287, %f303;
	mov.b32 	%r288, 8;
	// begin inline asm
	shfl.sync.down.b32 %r286, %r287, %r288, %r294, %r295;
	// end inline asm
	setp.gt.s32 	%p62, %r270, 23;
	mov.b32 	%f304, %r286;
	add.f32 	%f305, %f303, %f304;
	selp.f32 	%f306, %f303, %f305, %p62;
	mov.b32 	%r292, %f306;
	mov.b32 	%r293, 16;
	// begin inline asm
	shfl.sync.down.b32 %r291, %r292, %r293, %r294, %r295;
	// end inline asm
	setp.gt.s32 	%p63, %r270, 15;
	mov.b32 	%f307, %r291;
	add.f32 	%f26, %f306, %f307;
	selp.f32 	%f418, %f306, %f26, %p63;
	setp.ne.s32 	%p64, %r270, 0;
	@%p64 bra 	$L__BB8_36;
	shr.u32 	%r296, %r13, 3;
	and.b32  	%r297, %r296, 124;
	mov.u32 	%r298, _ZZN3cub18CUB_300001_SM_10006detail6reduce28DeviceReduceSingleTileKernelINS2_10policy_hubIfyN4cuda3std3__44plusIfEEE10Policy1000EPfSC_iS9_ffNS7_10__identityEEEvT0_T1_T2_T3_T4_T6_E12temp_storage;
	add.s32 	%r299, %r298, %r297;
	st.shared.f32 	[%r299+8], %f26;
$L__BB8_36:
	bar.sync 	0;
	setp.ne.s32 	%p65, %r13, 0;
	@%p65 bra 	$L__BB8_72;
	ld.shared.f32 	%f308, [_ZZN3cub18CUB_300001_SM_10006detail6reduce28DeviceReduceSingleTileKernelINS2_10policy_hubIfyN4cuda3std3__44plusIfEEE10Policy1000EPfSC_iS9_ffNS7_10__identityEEEvT0_T1_T2_T3_T4_T6_E12temp_storage+12];
	add.f32 	%f309, %f418, %f308;
	ld.shared.f32 	%f310, [_ZZN3cub18CUB_300001_SM_10006detail6reduce28DeviceReduceSingleTileKernelINS2_10policy_hubIfyN4cuda3std3__44plusIfEEE10Policy1000EPfSC_iS9_ffNS7_10__identityEEEvT0_T1_T2_T3_T4_T6_E12temp_storage+16];
	add.f32 	%f311, %f309, %f310;
	ld.shared.f32 	%f312, [_ZZN3cub18CUB_300001_SM_10006detail6reduce28DeviceReduceSingleTileKernelINS2_10policy_hubIfyN4cuda3std3__44plusIfEEE10Policy1000EPfSC_iS9_ffNS7_10__identityEEEvT0_T1_T2_T3_T4_T6_E12temp_storage+20];
	add.f32 	%f313, %f311, %f312;
	ld.shared.f32 	%f314, [_ZZN3cub18CUB_300001_SM_10006detail6reduce28DeviceReduceSingleTileKernelINS2_10policy_hubIfyN4cuda3std3__44plusIfEEE10Policy1000EPfSC_iS9_ffNS7_10__identityEEEvT0_T1_T2_T3_T4_T6_E12temp_storage+24];
	add.f32 	%f315, %f313, %f314;
	ld.shared.f32 	%f316, [_ZZN3cub18CUB_300001_SM_10006detail6reduce28DeviceReduceSingleTileKernelINS2_10policy_hubIfyN4cuda3std3__44plusIfEEE10Policy1000EPfSC_iS9_ffNS7_10__identityEEEvT0_T1_T2_T3_T4_T6_E12temp_storage+28];
	add.f32 	%f317, %f315, %f316;
	ld.shared.f32 	%f318, [_ZZN3cub18CUB_300001_SM_10006detail6reduce28DeviceReduceSingleTileKernelINS2_10policy_hubIfyN4cuda3std3__44plusIfEEE10Policy1000EPfSC_iS9_ffNS7_10__identityEEEvT0_T1_T2_T3_T4_T6_E12temp_storage+32];
	add.f32 	%f319, %f317, %f318;
	ld.shared.f32 	%f320, [_ZZN3cub18CUB_300001_SM_10006detail6reduce28DeviceReduceSingleTileKernelINS2_10policy_hubIfyN4cuda3std3__44plusIfEEE10Policy1000EPfSC_iS9_ffNS7_10__identityEEEvT0_T1_T2_T3_T4_T6_E12temp_storage+36];
	add.f32 	%f418, %f319, %f320;
	bra.uni 	$L__BB8_72;
$L__BB8_38:
	setp.gt.s32 	%p3, %r67, 4095;
	@%p3 bra 	$L__BB8_56;
	mov.u32 	%r34, %tid.x;
	setp.ge.s32 	%p20, %r34, %r67;
	mov.f32 	%f410, 0f00000000;
	mov.u32 	%r397, %r34;
	@%p20 bra 	$L__BB8_41;
	mul.wide.u32 	%rd66, %r34, 4;
	add.s64 	%rd65, %rd16, %rd66;
	// begin inline asm
	ld.global.nc.u32 %r144, [%rd65];
	// end inline asm
	mov.b32 	%f410, %r144;
	add.s32 	%r397, %r34, 256;
$L__BB8_41:
	setp.ge.s32 	%p21, %r397, %r67;
	@%p21 bra 	$L__BB8_47;
	not.b32 	%r145, %r397;
	add.s32 	%r37, %r67, %r145;
	and.b32  	%r146, %r37, 768;
	setp.eq.s32 	%p22, %r146, 768;
	@%p22 bra 	$L__BB8_45;
	mul.wide.u32 	%rd67, %r397, 4;
	add.s64 	%rd123, %rd16, %rd67;
	shr.u32 	%r147, %r37, 8;
	add.s32 	%r148, %r147, 1;
	and.b32  	%r149, %r148, 3;
	neg.s32 	%r395, %r149;
$L__BB8_44:
	.pragma "nounroll";
	// begin inline asm
	ld.global.nc.u32 %r150, [%rd123];
	// end inline asm
	mov.b32 	%f157, %r150;
	add.f32 	%f410, %f410, %f157;
	add.s32 	%r397, %r397, 256;
	add.s64 	%rd123, %rd123, 1024;
	add.s32 	%r395, %r395, 1;
	setp.ne.s32 	%p23, %r395, 0;
	@%p23 bra 	$L__BB8_44;
$L__BB8_45:
	setp.lt.u32 	%p24, %r37, 768;
	@%p24 bra 	$L__BB8_47;
$L__BB8_46:
	mul.wide.s32 	%rd73, %r397, 4;
	add.s64 	%rd69, %rd16, %rd73;
	// begin inline asm
	ld.global.nc.u32 %r151, [%rd69];
	// end inline asm
	mov.b32 	%f158, %r151;
	add.f32 	%f159, %f410, %f158;
	add.s64 	%rd70, %rd69, 1024;
	// begin inline asm
	ld.global.nc.u32 %r152, [%rd70];
	// end inline asm
	mov.b32 	%f160, %r152;
	add.f32 	%f161, %f159, %f160;
	add.s64 	%rd71, %rd69, 2048;
	// begin inline asm
	ld.global.nc.u32 %r153, [%rd71];
	// end inline asm
	mov.b32 	%f162, %r153;
	add.f32 	%f163, %f161, %f162;
	add.s64 	%rd72, %rd69, 3072;
	// begin inline asm
	ld.global.nc.u32 %r154, [%rd72];
	// end inline asm
	mov.b32 	%f164, %r154;
	add.f32 	%f410, %f163, %f164;
	add.s32 	%r397, %r397, 1024;
	setp.lt.s32 	%p25, %r397, %r67;
	@%p25 bra 	$L__BB8_46;
$L__BB8_47:
	setp.lt.s32 	%p26, %r67, 256;
	@%p26 bra 	$L__BB8_52;
	// begin inline asm
	mov.u32 %r193, %laneid;
	// end inline asm
	mov.b32 	%r195, %f410;
	mov.b32 	%r196, 1;
	mov.b32 	%r217, 31;
	mov.b32 	%r218, -1;
	// begin inline asm
	shfl.sync.down.b32 %r194, %r195, %r196, %r217, %r218;
	// end inline asm
	setp.gt.s32 	%p42, %r193, 30;
	mov.b32 	%f199, %r194;
	add.f32 	%f200, %f410, %f199;
	selp.f32 	%f201, %f410, %f200, %p42;
	mov.b32 	%r200, %f201;
	mov.b32 	%r201, 2;
	// begin inline asm
	shfl.sync.down.b32 %r199, %r200, %r201, %r217, %r218;
	// end inline asm
	setp.gt.s32 	%p43, %r193, 29;
	mov.b32 	%f202, %r199;
	add.f32 	%f203, %f201, %f202;
	selp.f32 	%f204, %f201, %f203, %p43;
	mov.b32 	%r205, %f204;
	mov.b32 	%r206, 4;
	// begin inline asm
	shfl.sync.down.b32 %r204, %r205, %r206, %r217, %r218;
	// end inline asm
	setp.gt.s32 	%p44, %r193, 27;
	mov.b32 	%f205, %r204;
	add.f32 	%f206, %f204, %f205;
	selp.f32 	%f207, %f204, %f206, %p44;
	mov.b32 	%r210, %f207;
	mov.b32 	%r211, 8;
	// begin inline asm
	shfl.sync.down.b32 %r209, %r210, %r211, %r217, %r218;
	// end inline asm
	setp.gt.s32 	%p45, %r193, 23;
	mov.b32 	%f208, %r209;
	add.f32 	%f209, %f207, %f208;
	selp.f32 	%f210, %f207, %f209, %p45;
	mov.b32 	%r215, %f210;
	mov.b32 	%r216, 16;
	// begin inline asm
	shfl.sync.down.b32 %r214, %r215, %r216, %r217, %r218;
	// end inline asm
	setp.gt.s32 	%p46, %r193, 15;
	mov.b32 	%f211, %r214;
	add.f32 	%f38, %f210, %f211;
	selp.f32 	%f418, %f210, %f38, %p46;
	setp.ne.s32 	%p47, %r193, 0;
	@%p47 bra 	$L__BB8_50;
	shr.u32 	%r219, %r34, 3;
	and.b32  	%r220, %r219, 124;
	mov.u32 	%r221, _ZZN3cub18CUB_300001_SM_10006detail6reduce28DeviceReduceSingleTileKernelINS2_10policy_hubIfyN4cuda3std3__44plusIfEEE10Policy1000EPfSC_iS9_ffNS7_10__identityEEEvT0_T1_T2_T3_T4_T6_E12temp_storage;
	add.s32 	%r222, %r221, %r220;
	st.shared.f32 	[%r222+8], %f38;
$L__BB8_50:
	bar.sync 	0;
	setp.ne.s32 	%p48, %r34, 0;
	@%p48 bra 	$L__BB8_72;
	ld.shared.f32 	%f212, [_ZZN3cub18CUB_300001_SM_10006detail6reduce28DeviceReduceSingleTileKernelINS2_10policy_hubIfyN4cuda3std3__44plusIfEEE10Policy1000EPfSC_iS9_ffNS7_10__identityEEEvT0_T1_T2_T3_T4_T6_E12temp_storage+12];
	add.f32 	%f213, %f418, %f212;
	ld.shared.f32 	%f214, [_ZZN3cub18CUB_300001_SM_10006detail6reduce28DeviceReduceSingleTileKernelINS2_10policy_hubIfyN4cuda3std3__44plusIfEEE10Policy1000EPfSC_iS9_ffNS7_10__identityEEEvT0_T1_T2_T3_T4_T6_E12temp_storage+16];
	add.f32 	%f215, %f213, %f214;
	ld.shared.f32 	%f216, [_ZZN3cub18CUB_300001_SM_10006detail6reduce28DeviceReduceSingleTileKernelINS2_10policy_hubIfyN4cuda3std3__44plusIfEEE10Policy1000EPfSC_iS9_ffNS7_10__identityEEEvT0_T1_T2_T3_T4_T6_E12temp_storage+20];
	add.f32 	%f217, %f215, %f216;
	ld.shared.f32 	%f218, [_ZZN3cub18CUB_300001_SM_10006detail6reduce28DeviceReduceSingleTileKernelINS2_10policy_hubIfyN4cuda3std3__44plusIfEEE10Policy1000EPfSC_iS9_ffNS7_10__identityEEEvT0_T1_T2_T3_T4_T6_E12temp_storage+24];
	add.f32 	%f219, %f217, %f218;
	ld.shared.f32 	%f220, [_ZZN3cub18CUB_300001_SM_10006detail6reduce28DeviceReduceSingleTileKernelINS2_10policy_hubIfyN4cuda3std3__44plusIfEEE10Policy1000EPfSC_iS9_ffNS7_10__identityEEEvT0_T1_T2_T3_T4_T6_E12temp_storage+28];
	add.f32 	%f221, %f219, %f220;
	ld.shared.f32 	%f222, [_ZZN3cub18CUB_300001_SM_10006detail6reduce28DeviceReduceSingleTileKernelINS2_10policy_hubIfyN4cuda3std3__44plusIfEEE10Policy1000EPfSC_iS9_ffNS7_10__identityEEEvT0_T1_T2_T3_T4_T6_E12temp_storage+32];
	add.f32 	%f223, %f221, %f222;
	ld.shared.f32 	%f224, [_ZZN3cub18CUB_300001_SM_10006detail6reduce28DeviceReduceSingleTileKernelINS2_10policy_hubIfyN4cuda3std3__44plusIfEEE10Policy1000EPfSC_iS9_ffNS7_10__identityEEEvT0_T1_T2_T3_T4_T6_E12temp_storage+36];
	add.f32 	%f418, %f223, %f224;
	bra.uni 	$L__BB8_72;
$L__BB8_52:
	// begin inline asm
	mov.u32 %r155, %laneid;
	// end inline asm
	and.b32  	%r181, %r34, 992;
	add.s32 	%r182, %r181, 32;
	setp.gt.s32 	%p27, %r182, %r67;
	not.b32 	%r183, %r181;
	add.s32 	%r184, %r67, %r183;
	selp.b32 	%r179, %r184, 31, %p27;
	mov.b32 	%r157, %f410;
	mov.b32 	%r158, 1;
	mov.b32 	%r180, -1;
	// begin inline asm
	shfl.sync.down.b32 %r156, %r157, %r158, %r179, %r180;
	// end inline asm
	setp.lt.s32 	%p28, %r155, %r179;
	mov.b32 	%f165, %r156;
	add.f32 	%f166, %f410, %f165;
	selp.f32 	%f167, %f166, %f410, %p28;
	mov.b32 	%r162, %f167;
	mov.b32 	%r163, 2;
	// begin inline asm
	shfl.sync.down.b32 %r161, %r162, %r163, %r179, %r180;
	// end inline asm
	add.s32 	%r185, %r155, 2;
	setp.gt.s32 	%p29, %r185, %r179;
	mov.b32 	%f168, %r161;
	add.f32 	%f169, %f167, %f168;
	selp.f32 	%f170, %f167, %f169, %p29;
	mov.b32 	%r167, %f170;
	mov.b32 	%r168, 4;
	// begin inline asm
	shfl.sync.down.b32 %r166, %r167, %r168, %r179, %r180;
	// end inline asm
	add.s32 	%r186, %r155, 4;
	setp.gt.s32 	%p30, %r186, %r179;
	mov.b32 	%f171, %r166;
	add.f32 	%f172, %f170, %f171;
	selp.f32 	%f173, %f170, %f172, %p30;
	mov.b32 	%r172, %f173;
	mov.b32 	%r173, 8;
	// begin inline asm
	shfl.sync.down.b32 %r171, %r172, %r173, %r179, %r180;
	// end inline asm
	add.s32 	%r187, %r155, 8;
	setp.gt.s32 	%p31, %r187, %r179;
	mov.b32 	%f174, %r171;
	add.f32 	%f175, %f173, %f174;
	selp.f32 	%f176, %f173, %f175, %p31;
	mov.b32 	%r177, %f176;
	mov.b32 	%r178, 16;
	// begin inline asm
	shfl.sync.down.b32 %r176, %r177, %r178, %r179, %r180;
	// end inline asm
	add.s32 	%r188, %r155, 16;
	setp.gt.s32 	%p32, %r188, %r179;
	mov.b32 	%f177, %r176;
	add.f32 	%f178, %f176, %f177;
	selp.f32 	%f418, %f176, %f178, %p32;
	setp.ne.s32 	%p33, %r155, 0;
	@%p33 bra 	$L__BB8_54;
	shr.u32 	%r189, %r34, 3;
	and.b32  	%r190, %r189, 124;
	mov.u32 	%r191, _ZZN3cub18CUB_300001_SM_10006detail6reduce28DeviceReduceSingleTileKernelINS2_10policy_hubIfyN4cuda3std3__44plusIfEEE10Policy1000EPfSC_iS9_ffNS7_10__identityEEEvT0_T1_T2_T3_T4_T6_E12temp_storage;
	add.s32 	%r192, %r191, %r190;
	st.shared.f32 	[%r192+8], %f418;
$L__BB8_54:
	bar.sync 	0;
	setp.ne.s32 	%p34, %r34, 0;
	@%p34 bra 	$L__BB8_72;
	setp.gt.s32 	%p35, %r67, 32;
	ld.shared.f32 	%f179, [_ZZN3cub18CUB_300001_SM_10006detail6reduce28DeviceReduceSingleTileKernelINS2_10policy_hubIfyN4cuda3std3__44plusIfEEE10Policy1000EPfSC_iS9_ffNS7_10__identityEEEvT0_T1_T2_T3_T4_T6_E12temp_storage+12];
	add.f32 	%f180, %f418, %f179;
	selp.f32 	%f181, %f180, %f418, %p35;
	setp.gt.s32 	%p36, %r67, 64;
	ld.shared.f32 	%f182, [_ZZN3cub18CUB_300001_SM_10006detail6reduce28DeviceReduceSingleTileKernelINS2_10policy_hubIfyN4cuda3std3__44plusIfEEE10Policy1000EPfSC_iS9_ffNS7_10__identityEEEvT0_T1_T2_T3_T4_T6_E12temp_storage+16];
	add.f32 	%f183, %f182, %f181;
	selp.f32 	%f184, %f183, %f181, %p36;
	setp.gt.s32 	%p37, %r67, 96;
	ld.shared.f32 	%f185, [_ZZN3cub18CUB_300001_SM_10006detail6reduce28DeviceReduceSingleTileKernelINS2_10policy_hubIfyN4cuda3std3__44plusIfEEE10Policy1000EPfSC_iS9_ffNS7_10__identityEEEvT0_T1_T2_T3_T4_T6_E12temp_storage+20];
	add.f32 	%f186, %f185, %f184;
	selp.f32 	%f187, %f186, %f184, %p37;
	setp.gt.s32 	%p38, %r67, 128;
	ld.shared.f32 	%f188, [_ZZN3cub18CUB_300001_SM_10006detail6reduce28DeviceReduceSingleTileKernelINS2_10policy_hubIfyN4cuda3std3__44plusIfEEE10Policy1000EPfSC_iS9_ffNS7_10__identityEEEvT0_T1_T2_T3_T4_T6_E12temp_storage+24];
	add.f32 	%f189, %f188, %f187;
	selp.f32 	%f190, %f189, %f187, %p38;
	setp.gt.s32 	%p39, %r67, 160;
	ld.shared.f32 	%f191, [_ZZN3cub18CUB_300001_SM_10006detail6reduce28DeviceReduceSingleTileKernelINS2_10policy_hubIfyN4cuda3std3__44plusIfEEE10Policy1000EPfSC_iS9_ffNS7_10__identityEEEvT0_T1_T2_T3_T4_T6_E12temp_storage+28];
	add.f32 	%f192, %f191, %f190;
	selp.f32 	%f193, %f192, %f190, %p39;
	setp.gt.s32 	%p40, %r67, 192;
	ld.shared.f32 	%f194, [_ZZN3cub18CUB_300001_SM_10006detail6reduce28DeviceReduceSingleTileKernelINS2_10policy_hubIfyN4cuda3std3__44plusIfEEE10Policy1000EPfSC_iS9_ffNS7_10__identityEEEvT0_T1_T2_T3_T4_T6_E12temp_storage+32];
	add.f32 	%f195, %f194, %f193;
	selp.f32 	%f196, %f195, %f193, %p40;
	setp.gt.s32 	%p41, %r67, 224;
	ld.shared.f32 	%f197, [_ZZN3cub18CUB_300001_SM_10006detail6reduce28DeviceReduceSingleTileKernelINS2_10policy_hubIfyN4cuda3std3__44plusIfEEE10Policy1000EPfSC_iS9_ffNS7_10__identityEEEvT0_T1_T2_T3_T4_T6_E12temp_storage+36];
	add.f32 	%f198, %f197, %f196;
	selp.f32 	%f418, %f198, %f196, %p41;
	bra.uni 	$L__BB8_72;
$L__BB8_56:
	mov.u32 	%r46, %tid.x;
	mul.wide.u32 	%rd35, %r46, 4;
	add.s64 	%rd19, %rd16, %rd35;
	// begin inline asm
	ld.global.nc.u32 %r68, [%rd19];
	// end inline asm
	mov.b32 	%f59, %r68;
	add.s64 	%rd20, %rd19, 1024;
	// begin inline asm
	ld.global.nc.u32 %r69, [%rd20];
	// end inline asm
	mov.b32 	%f60, %r69;
	add.s64 	%rd21, %rd19, 2048;
	// begin inline asm
	ld.global.nc.u32 %r70, [%rd21];
	// end inline asm
	mov.b32 	%f61, %r70;
	add.s64 	%rd22, %rd19, 3072;
	// begin inline asm
	ld.global.nc.u32 %r71, [%rd22];
	// end inline asm
	mov.b32 	%f62, %r71;
	add.s64 	%rd23, %rd19, 4096;
	// begin inline asm
	ld.global.nc.u32 %r72, [%rd23];
	// end inline asm
	mov.b32 	%f63, %r72;
	add.s64 	%rd24, %rd19, 5120;
	// begin inline asm
	ld.global.nc.u32 %r73, [%rd24];
	// end inline asm
	mov.b32 	%f64, %r73;
	add.s64 	%rd25, %rd19, 6144;
	// begin inline asm
	ld.global.nc.u32 %r74, [%rd25];
	// end inline asm
	mov.b32 	%f65, %r74;
	add.s64 	%rd26, %rd19, 7168;
	// begin inline asm
	ld.global.nc.u32 %r75, [%rd26];
	// end inline asm
	mov.b32 	%f66, %r75;
	add.s64 	%rd27, %rd19, 8192;
	// begin inline asm
	ld.global.nc.u32 %r76, [%rd27];
	// end inline asm
	mov.b32 	%f67, %r76;
	add.s64 	%rd28, %rd19, 9216;
	// begin inline asm
	ld.global.nc.u32 %r77, [%rd28];
	// end inline asm
	mov.b32 	%f68, %r77;
	add.s64 	%rd29, %rd19, 10240;
	// begin inline asm
	ld.global.nc.u32 %r78, [%rd29];
	// end inline asm
	mov.b32 	%f69, %r78;
	add.s64 	%rd30, %rd19, 11264;
	// begin inline asm
	ld.global.nc.u32 %r79, [%rd30];
	// end inline asm
	mov.b32 	%f70, %r79;
	add.s64 	%rd31, %rd19, 12288;
	// begin inline asm
	ld.global.nc.u32 %r80, [%rd31];
	// end inline asm
	mov.b32 	%f71, %r80;
	add.s64 	%rd32, %rd19, 13312;
	// begin inline asm
	ld.global.nc.u32 %r81, [%rd32];
	// end inline asm
	mov.b32 	%f72, %r81;
	add.s64 	%rd33, %rd19, 14336;
	// begin inline asm
	ld.global.nc.u32 %r82, [%rd33];
	// end inline asm
	mov.b32 	%f73, %r82;
	add.s64 	%rd34, %rd19, 15360;
	// begin inline asm
	ld.global.nc.u32 %r83, [%rd34];
	// end inline asm
	mov.b32 	%f74, %r83;
	add.f32 	%f75, %f59, %f60;
	add.f32 	%f76, %f61, %f62;
	add.f32 	%f77, %f63, %f64;
	add.f32 	%f78, %f65, %f66;
	add.f32 	%f79, %f67, %f68;
	add.f32 	%f80, %f69, %f70;
	add.f32 	%f81, %f71, %f72;
	add.f32 	%f82, %f73, %f74;
	add.f32 	%f83, %f75, %f76;
	add.f32 	%f84, %f77, %f78;
	add.f32 	%f85, %f79, %f80;
	add.f32 	%f86, %f81, %f82;
	add.f32 	%f87, %f83, %f84;
	add.f32 	%f88, %f85, %f86;
	add.f32 	%f417, %f87, %f88;
	setp.lt.u32 	%p4, %r67, 8192;
	mov.b32 	%r400, 4096;
	@%p4 bra 	$L__BB8_60;
	add.s32 	%r47, %r67, -4096;
	mov.b32 	%r400, 4096;
$L__BB8_58:
	mul.wide.s32 	%rd52, %r400, 4;
	add.s64 	%rd36, %rd19, %rd52;
	// begin inline asm
	ld.global.nc.u32 %r86, [%rd36];
	// end inline asm
	mov.b32 	%f89, %r86;
	add.s64 	%rd37, %rd36, 1024;
	// begin inline asm
	ld.global.nc.u32 %r87, [%rd37];
	// end inline asm
	mov.b32 	%f90, %r87;
	add.s64 	%rd38, %rd36, 2048;
	// begin inline asm
	ld.global.nc.u32 %r88, [%rd38];
	// end inline asm
	mov.b32 	%f91, %r88;
	add.s64 	%rd39, %rd36, 3072;
	// begin inline asm
	ld.global.nc.u32 %r89, [%rd39];
	// end inline asm
	mov.b32 	%f92, %r89;
	add.s64 	%rd40, %rd36, 4096;
	// begin inline asm
	ld.global.nc.u32 %r90, [%rd40];
	// end inline asm
	mov.b32 	%f93, %r90;
	add.s64 	%rd41, %rd36, 5120;
	// begin inline asm
	ld.global.nc.u32 %r91, [%rd41];
	// end inline asm
	mov.b32 	%f94, %r91;
	add.s64 	%rd42, %rd36, 6144;
	// begin inline asm
	ld.global.nc.u32 %r92, [%rd42];
	// end inline asm
	mov.b32 	%f95, %r92;
	add.s64 	%rd43, %rd36, 7168;
	// begin inline asm
	ld.global.nc.u32 %r93, [%rd43];
	// end inline asm
	mov.b32 	%f96, %r93;
	add.s64 	%rd44, %rd36, 8192;
	// begin inline asm
	ld.global.nc.u32 %r94, [%rd44];
	// end inline asm
	mov.b32 	%f97, %r94;
	add.s64 	%rd45, %rd36, 9216;
	// begin inline asm
	ld.global.nc.u32 %r95, [%rd45];
	// end inline asm
	mov.b32 	%f98, %r95;
	add.s64 	%rd46, %rd36, 10240;
	// begin inline asm
	ld.global.nc.u32 %r96, [%rd46];
	// end inline asm
	mov.b32 	%f99, %r96;
	add.s64 	%rd47, %rd36, 11264;
	// begin inline asm
	ld.global.nc.u32 %r97, [%rd47];
	// end inline asm
	mov.b32 	%f100, %r97;
	add.s64 	%rd48, %rd36, 12288;
	// begin inline asm
	ld.global.nc.u32 %r98, [%rd48];
	// end inline asm
	mov.b32 	%f101, %r98;
	add.s64 	%rd49, %rd36, 13312;
	// begin inline asm
	ld.global.nc.u32 %r99, [%rd49];
	// end inline asm
	mov.b32 	%f102, %r99;
	add.s64 	%rd50, %rd36, 14336;
	// begin inline asm
	ld.global.nc.u32 %r100, [%rd50];
	// end inline asm
	mov.b32 	%f103, %r100;
	add.s64 	%rd51, %rd36, 15360;
	// begin inline asm
	ld.global.nc.u32 %r101, [%rd51];
	// end inline asm
	mov.b32 	%f104, %r101;
	add.f32 	%f105, %f417, %f89;
	add.f32 	%f106, %f90, %f91;
	add.f32 	%f107, %f92, %f93;
	add.f32 	%f108, %f94, %f95;
	add.f32 	%f109, %f96, %f97;
	add.f32 	%f110, %f98, %f99;
	add.f32 	%f111, %f100, %f101;
	add.f32 	%f112, %f102, %f103;
	add.f32 	%f113, %f105, %f106;
	add.f32 	%f114, %f107, %f108;
	add.f32 	%f115, %f109, %f110;
	add.f32 	%f116, %f111, %f112;
	add.f32 	%f117, %f113, %f114;
	add.f32 	%f118, %f115, %f116;
	add.f32 	%f119, %f117, %f118;
	add.f32 	%f417, %f119, %f104;
	sub.s32 	%r102, %r67, %r400;
	setp.lt.s32 	%p5, %r102, 4096;
	@%p5 bra 	$L__BB8_68;
	add.s32 	%r400, %r400, 4096;
	setp.le.s32 	%p6, %r400, %r47;
	@%p6 bra 	$L__BB8_58;
$L__BB8_60:
	setp.le.s32 	%p7, %r67, %r400;
	@%p7 bra 	$L__BB8_68;
	sub.s32 	%r51, %r67, %r400;
	setp.ge.s32 	%p8, %r46, %r51;
	@%p8 bra 	$L__BB8_68;
	not.b32 	%r103, %r46;
	add.s32 	%r104, %r67, %r103;
	sub.s32 	%r52, %r104, %r400;
	and.b32  	%r105, %r52, 768;
	setp.eq.s32 	%p9, %r105, 768;
	mov.u32 	%r404, %r46;
	@%p9 bra 	$L__BB8_65;
	add.s32 	%r402, %r46, %r400;
	shr.u32 	%r106, %r52, 8;
	add.s32 	%r107, %r106, 1;
	and.b32  	%r108, %r107, 3;
	neg.s32 	%r401, %r108;
	mov.u32 	%r404, %r46;
$L__BB8_64:
	.pragma "nounroll";
	mul.wide.u32 	%rd54, %r402, 4;
	add.s64 	%rd53, %rd16, %rd54;
	// begin inline asm
	ld.global.nc.u32 %r109, [%rd53];
	// end inline asm
	mov.b32 	%f121, %r109;
	add.f32 	%f417, %f417, %f121;
	add.s32 	%r404, %r404, 256;
	add.s32 	%r402, %r402, 256;
	add.s32 	%r401, %r401, 1;
	setp.ne.s32 	%p10, %r401, 0;
	@%p10 bra 	$L__BB8_64;
$L__BB8_65:
	setp.lt.u32 	%p11, %r52, 768;
	@%p11 bra 	$L__BB8_68;
	cvt.u64.u32 	%rd55, %r404;
	cvt.u64.u32 	%rd56, %r400;
	add.s64 	%rd57, %rd55, %rd56;
	shl.b64 	%rd58, %rd57, 2;
	add.s64 	%rd59, %rd58, %rd16;
	add.s64 	%rd124, %rd59, 2048;
	add.s32 	%r405, %r404, %r400;
$L__BB8_67:
	mul.wide.u32 	%rd64, %r405, 4;
	add.s64 	%rd60, %rd16, %rd64;
	// begin inline asm
	ld.global.nc.u32 %r110, [%rd60];
	// end inline asm
	mov.b32 	%f122, %r110;
	add.f32 	%f123, %f417, %f122;
	add.s64 	%rd61, %rd124, -1024;
	// begin inline asm
	ld.global.nc.u32 %r111, [%rd61];
	// end inline asm
	mov.b32 	%f124, %r111;
	add.f32 	%f125, %f123, %f124;
	// begin inline asm
	ld.global.nc.u32 %r112, [%rd124];
	// end inline asm
	mov.b32 	%f126, %r112;
	add.f32 	%f127, %f125, %f126;
	add.s64 	%rd63, %rd124, 1024;
	// begin inline asm
	ld.global.nc.u32 %r113, [%rd63];
	// end inline asm
	mov.b32 	%f128, %r113;
	add.f32 	%f417, %f127, %f128;
	add.s32 	%r404, %r404, 1024;
	add.s64 	%rd124, %rd124, 4096;
	add.s32 	%r405, %r405, 1024;
	setp.lt.s32 	%p12, %r404, %r51;
	@%p12 bra 	$L__BB8_67;
$L__BB8_68:
	// begin inline asm
	mov.u32 %r114, %laneid;
	// end inline asm
	mov.b32 	%r116, %f417;
	mov.b32 	%r117, 1;
	mov.b32 	%r138, 31;
	mov.b32 	%r139, -1;
	// begin inline asm
	shfl.sync.down.b32 %r115, %r116, %r117, %r138, %r139;
	// end inline asm
	setp.gt.s32 	%p13, %r114, 30;
	mov.b32 	%f129, %r115;
	add.f32 	%f130, %f417, %f129;
	selp.f32 	%f131, %f417, %f130, %p13;
	mov.b32 	%r121, %f131;
	mov.b32 	%r122, 2;
	// begin inline asm
	shfl.sync.down.b32 %r120, %r121, %r122, %r138, %r139;
	// end inline asm
	setp.gt.s32 	%p14, %r114, 29;
	mov.b32 	%f132, %r120;
	add.f32 	%f133, %f131, %f132;
	selp.f32 	%f134, %f131, %f133, %p14;
	mov.b32 	%r126, %f134;
	mov.b32 	%r127, 4;
	// begin inline asm
	shfl.sync.down.b32 %r125, %r126, %r127, %r138, %r139;
	// end inline asm
	setp.gt.s32 	%p15, %r114, 27;
	mov.b32 	%f135, %r125;
	add.f32 	%f136, %f134, %f135;
	selp.f32 	%f137, %f134, %f136, %p15;
	mov.b32 	%r131, %f137;
	mov.b32 	%r132, 8;
	// begin inline asm
	shfl.sync.down.b32 %r130, %r131, %r132, %r138, %r139;
	// end inline asm
	setp.gt.s32 	%p16, %r114, 23;
	mov.b32 	%f138, %r130;
	add.f32 	%f139, %f137, %f138;
	selp.f32 	%f140, %f137, %f139, %p16;
	mov.b32 	%r136, %f140;
	mov.b32 	%r137, 16;
	// begin inline asm
	shfl.sync.down.b32 %r135, %r136, %r137, %r138, %r139;
	// end inline asm
	setp.gt.s32 	%p17, %r114, 15;
	mov.b32 	%f141, %r135;
	add.f32 	%f54, %f140, %f141;
	selp.f32 	%f418, %f140, %f54, %p17;
	setp.ne.s32 	%p18, %r114, 0;
	@%p18 bra 	$L__BB8_70;
	shr.u32 	%r140, %r46, 3;
	and.b32  	%r141, %r140, 124;
	mov.u32 	%r142, _ZZN3cub18CUB_300001_SM_10006detail6reduce28DeviceReduceSingleTileKernelINS2_10policy_hubIfyN4cuda3std3__44plusIfEEE10Policy1000EPfSC_iS9_ffNS7_10__identityEEEvT0_T1_T2_T3_T4_T6_E12temp_storage;
	add.s32 	%r143, %r142, %r141;
	st.shared.f32 	[%r143+8], %f54;
$L__BB8_70:
	bar.sync 	0;
	setp.ne.s32 	%p19, %r46, 0;
	@%p19 bra 	$L__BB8_72;
	ld.shared.f32 	%f142, [_ZZN3cub18CUB_300001_SM_10006detail6reduce28DeviceReduceSingleTileKernelINS2_10policy_hubIfyN4cuda3std3__44plusIfEEE10Policy1000EPfSC_iS9_ffNS7_10__identityEEEvT0_T1_T2_T3_T4_T6_E12temp_storage+12];
	add.f32 	%f143, %f418, %f142;
	ld.shared.f32 	%f144, [_ZZN3cub18CUB_300001_SM_10006detail6reduce28DeviceReduceSingleTileKernelINS2_10policy_hubIfyN4cuda3std3__44plusIfEEE10Policy1000EPfSC_iS9_ffNS7_10__identityEEEvT0_T1_T2_T3_T4_T6_E12temp_storage+16];
	add.f32 	%f145, %f143, %f144;
	ld.shared.f32 	%f146, [_ZZN3cub18CUB_300001_SM_10006detail6reduce28DeviceReduceSingleTileKernelINS2_10policy_hubIfyN4cuda3std3__44plusIfEEE10Policy1000EPfSC_iS9_ffNS7_10__identityEEEvT0_T1_T2_T3_T4_T6_E12temp_storage+20];
	add.f32 	%f147, %f145, %f146;
	ld.shared.f32 	%f148, [_ZZN3cub18CUB_300001_SM_10006detail6reduce28DeviceReduceSingleTileKernelINS2_10policy_hubIfyN4cuda3std3__44plusIfEEE10Policy1000EPfSC_iS9_ffNS7_10__identityEEEvT0_T1_T2_T3_T4_T6_E12temp_storage+24];
	add.f32 	%f149, %f147, %f148;
	ld.shared.f32 	%f150, [_ZZN3cub18CUB_300001_SM_10006detail6reduce28DeviceReduceSingleTileKernelINS2_10policy_hubIfyN4cuda3std3__44plusIfEEE10Policy1000EPfSC_iS9_ffNS7_10__identityEEEvT0_T1_T2_T3_T4_T6_E12temp_storage+28];
	add.f32 	%f151, %f149, %f150;
	ld.shared.f32 	%f152, [_ZZN3cub18CUB_300001_SM_10006detail6reduce28DeviceReduceSingleTileKernelINS2_10policy_hubIfyN4cuda3std3__44plusIfEEE10Policy1000EPfSC_iS9_ffNS7_10__identityEEEvT0_T1_T2_T3_T4_T6_E12temp_storage+32];
	add.f32 	%f153, %f151, %f152;
	ld.shared.f32 	%f154, [_ZZN3cub18CUB_300001_SM_10006detail6reduce28DeviceReduceSingleTileKernelINS2_10policy_hubIfyN4cuda3std3__44plusIfEEE10Policy1000EPfSC_iS9_ffNS7_10__identityEEEvT0_T1_T2_T3_T4_T6_E12temp_storage+36];
	add.f32 	%f418, %f153, %f154;
$L__BB8_72:
	mov.u32 	%r379, %tid.x;
	setp.ne.s32 	%p95, %r379, 0;
	@%p95 bra 	$L__BB8_74;
	add.f32 	%f391, %f58, %f418;
	st.global.f32 	[%rd1], %f391;
$L__BB8_74:
	ret;

}


// ===== COMPILED SASS (sm_100) =====

	.target	sm_100

	.elftype	@"ET_EXEC"


//--------------------- .note.nv.tkinfo           --------------------------
	.section	.note.nv.tkinfo,"",@"SHT_NOTE"
	.sectionflags	@"SHF_NOTE_NV_TKINFO"
	.tkinfo
        /*0018*/ 	.word	0x00000002
        /*0030*/ 	.string	""
        /*0030*/ 	.string	"ptxas"
        /*0030*/ 	.string	"Cuda compilation tools, release 13.0, V13.0.88"
        /*0030*/ 	.string	"Build cuda_13.0.r13.0/compiler.36424714_0"
        /*0030*/ 	.string	"-arch sm_100 -m 64 "



//--------------------- .note.nv.cuinfo           --------------------------
	.section	.note.nv.cuinfo,"",@"SHT_NOTE"
	.sectionflags	@"SHF_NOTE_NV_CUINFO"
        /*0018*/ 	.short	0x0002
        /*001a*/ 	.short	0x0064
        /*001c*/ 	.short	0x0082
	.zero		2


//--------------------- .nv.info                  --------------------------
	.section	.nv.info,"",@"SHT_CUDA_INFO"
	.align	4


	//----- nvinfo : EIATTR_REGCOUNT
	.align		4
        /*0000*/ 	.byte	0x04, 0x2f
        /*0002*/ 	.short	(.L_44 - .L_43)
	.align		4
.L_43:
        /*0004*/ 	.word	index@(_Z7gpu_sinPfiif)
        /*0008*/ 	.word	0x00000011


	//----- nvinfo : EIATTR_FRAME_SIZE
	.align		4
.L_44:
        /*000c*/ 	.byte	0x04, 0x11
        /*000e*/ 	.short	(.L_46 - .L_45)
	.align		4
.L_45:
        /*0010*/ 	.word	index@($__internal_0_$__cuda_sm3x_div_rn_noftz_f32_slowpath)
        /*0014*/ 	.word	0x00000000


	//----- nvinfo : EIATTR_FRAME_SIZE
	.align		4
.L_46:
        /*0018*/ 	.byte	0x04, 0x11
        /*001a*/ 	.short	(.L_48 - .L_47)
	.align		4
.L_47:
        /*001c*/ 	.word	index@(_Z7gpu_sinPfiif)
        /*0020*/ 	.word	0x00000000


	//----- nvinfo : EIATTR_REGCOUNT
	.align		4
.L_48:
        /*0024*/ 	.byte	0x04, 0x2f
        /*0026*/ 	.short	(.L_50 - .L_49)
	.align		4
.L_49:
        /*0028*/ 	.word	index@(_ZN3cub18CUB_300001_SM_10006detail11EmptyKernelIvEEvv)
        /*002c*/ 	.word	0x00000004


	//----- nvinfo : EIATTR_FRAME_SIZE
	.align		4
.L_50:
        /*0030*/ 	.byte	0x04, 0x11
        /*0032*/ 	.short	(.L_52 - .L_51)
	.align		4
.L_51:
        /*0034*/ 	.word	index@(_ZN3cub18CUB_300001_SM_10006detail11EmptyKernelIvEEvv)
        /*0038*/ 	.word	0x00000000


	//----- nvinfo : EIATTR_REGCOUNT
	.align		4
.L_52:
        /*003c*/ 	.byte	0x04, 0x2f
        /*003e*/ 	.short	(.L_54 - .L_53)
	.align		4
.L_53:
        /*0040*/ 	.word	index@(_ZN3cub18CUB_300001_SM_10006detail8for_each13static_kernelINS2_12policy_hub_t12policy_500_tEmN6thrust24THRUST_300001_SM_1000_NS8cuda_cub20__uninitialized_fill7functorINS7_10device_ptrIfEEfEEEEvT0_T1_)
        /*0044*/ 	.word	0x00000008


	//----- nvinfo : EIATTR_FRAME_SIZE
	.align		4
.L_54:
        /*0048*/ 	.byte	0x04, 0x11
        /*004a*/ 	.short	(.L_56 - .L_55)
	.align		4
.L_55:
        /*004c*/ 	.word	index@(_ZN3cub18CUB_300001_SM_10006detail8for_each13static_kernelINS2_12policy_hub_t12policy_500_tEmN6thrust24THRUST_300001_SM_1000_NS8cuda_cub20__uninitialized_fill7functorINS7_10device_ptrIfEEfEEEEvT0_T1_)
        /*0050*/ 	.word	0x00000000


	//----- nvinfo : EIATTR_REGCOUNT
	.align		4
.L_56:
        /*0054*/ 	.byte	0x04, 0x2f
        /*0056*/ 	.short	(.L_58 - .L_57)
	.align		4
.L_57:
        /*0058*/ 	.word	index@(_ZN3cub18CUB_300001_SM_10006detail6reduce28DeviceReduceSingleTileKernelINS2_10policy_hubIfjN4cuda3std3__44plusIfEEE10Policy1000EN6thrust24THRUST_300001_SM_1000_NS6detail15normal_iteratorINSD_10device_ptrIfEEEEPfjS9_ffNS7_10__identityEEEvT0_T1_T2_T3_T4_T6_)
        /*005c*/ 	.word	0x00000020


	//----- nvinfo : EIATTR_FRAME_SIZE
	.align		4
.L_58:
        /*0060*/ 	.byte	0x04, 0x11
        /*0062*/ 	.short	(.L_60 - .L_59)
	.align		4
.L_59:
        /*0064*/ 	.word	index@(_ZN3cub18CUB_300001_SM_10006detail6reduce28DeviceReduceSingleTileKernelINS2_10policy_hubIfjN4cuda3std3__44plusIfEEE10Policy1000EN6thrust24THRUST_300001_SM_1000_NS6detail15normal_iteratorINSD_10device_ptrIfEEEEPfjS9_ffNS7_10__identityEEEvT0_T1_T2_T3_T4_T6_)
        /*0068*/ 	.word	0x00000000


	//----- nvinfo : EIATTR_REGCOUNT
	.align		4
.L_60:
        /*006c*/ 	.byte	0x04, 0x2f
        /*006e*/ 	.short	(.L_62 - .L_61)
	.align		4
.L_61:
        /*0070*/ 	.word	index@(_ZN3cub18CUB_300001_SM_10006detail6reduce18DeviceReduceKernelINS2_10policy_hubIfjN4cuda3std3__44plusIfEEE10Policy1000EN6thrust24THRUST_300001_SM_1000_NS6detail15normal_iteratorINSD_10device_ptrIfEEEEjS9_fNS7_10__identityEEEvT0_PT3_T1_NS0_13GridEvenShareISN_EET2_T4_)
        /*0074*/ 	.word	0x00000020


	//----- nvinfo : EIATTR_FRAME_SIZE
	.align		4
.L_62:
        /*0078*/ 	.byte	0x04, 0x11
        /*007a*/ 	.short	(.L_64 - .L_63)
	.align		4
.L_63:
        /*007c*/ 	.word	index@(_ZN3cub18CUB_300001_SM_10006detail6reduce18DeviceReduceKernelINS2_10policy_hubIfjN4cuda3std3__44plusIfEEE10Policy1000EN6thrust24THRUST_300001_SM_1000_NS6detail15normal_iteratorINSD_10device_ptrIfEEEEjS9_fNS7_10__identityEEEvT0_PT3_T1_NS0_13GridEvenShareISN_EET2_T4_)
        /*0080*/ 	.word	0x00000000


	//----- nvinfo : EIATTR_REGCOUNT
	.align		4
.L_64:
        /*0084*/ 	.byte	0x04, 0x2f
        /*0086*/ 	.short	(.L_66 - .L_65)
	.align		4
.L_65:
        /*0088*/ 	.word	index@(_ZN3cub18CUB_300001_SM_10006detail6reduce28DeviceReduceSingleTileKernelINS2_10policy_hubIfjN4cuda3std3__44plusIfEEE10Policy1000EPfSC_iS9_ffNS7_10__identityEEEvT0_T1_T2_T3_T4_T6_)
        /*008c*/ 	.word	0x0000001e


	//----- nvinfo : EIATTR_FRAME_SIZE
	.align		4
.L_66:
        /*0090*/ 	.byte	0x04, 0x11
        /*0092*/ 	.short	(.L_68 - .L_67)
	.align		4
.L_67:
        /*0094*/ 	.word	index@(_ZN3cub18CUB_300001_SM_10006detail6reduce28DeviceReduceSingleTileKernelINS2_10policy_hubIfjN4cuda3std3__44plusIfEEE10Policy1000EPfSC_iS9_ffNS7_10__identityEEEvT0_T1_T2_T3_T4_T6_)
        /*0098*/ 	.word	0x00000000


	//----- nvinfo : EIATTR_REGCOUNT
	.align		4
.L_68:
        /*009c*/ 	.byte	0x04, 0x2f
        /*009e*/ 	.short	(.L_70 - .L_69)
	.align		4
.L_69:
        /*00a0*/ 	.word	index@(_ZN3cub18CUB_300001_SM_10006detail6reduce28DeviceReduceSingleTileKernelINS2_10policy_hubIfyN4cuda3std3__44plusIfEEE10Policy1000EN6thrust24THRUST_300001_SM_1000_NS6detail15normal_iteratorINSD_10device_ptrIfEEEEPfyS9_ffNS7_10__identityEEEvT0_T1_T2_T3_T4_T6_)
        /*00a4*/ 	.word	0x00000020


	//----- nvinfo : EIATTR_FRAME_SIZE
	.align		4
.L_70:
        /*00a8*/ 	.byte	0x04, 0x11
        /*00aa*/ 	.short	(.L_72 - .L_71)
	.align		4
.L_71:
        /*00ac*/ 	.word	index@(_ZN3cub18CUB_300001_SM_10006detail6reduce28DeviceReduceSingleTileKernelINS2_10policy_hubIfyN4cuda3std3__44plusIfEEE10Policy1000EN6thrust24THRUST_300001_SM_1000_NS6detail15normal_iteratorINSD_10device_ptrIfEEEEPfyS9_ffNS7_10__identityEEEvT0_T1_T2_T3_T4_T6_)
        /*00b0*/ 	.word	0x00000000


	//----- nvinfo : EIATTR_REGCOUNT
	.align		4
.L_72:
        /*00b4*/ 	.byte	0x04, 0x2f
        /*00b6*/ 	.short	(.L_74 - .L_73)
	.align		4
.L_73:
        /*00b8*/ 	.word	index@(_ZN3cub18CUB_300001_SM_10006detail6reduce18DeviceReduceKernelINS2_10policy_hubIfyN4cuda3std3__44plusIfEEE10Policy1000EN6thrust24THRUST_300001_SM_1000_NS6detail15normal_iteratorINSD_10device_ptrIfEEEEyS9_fNS7_10__identityEEEvT0_PT3_T1_NS0_13GridEvenShareISN_EET2_T4_)
        /*00bc*/ 	.word	0x0000001e


	//----- nvinfo : EIATTR_FRAME_SIZE
	.align		4
.L_74:
        /*00c0*/ 	.byte	0x04, 0x11
        /*00c2*/ 	.short	(.L_76 - .L_75)
	.align		4
.L_75:
        /*00c4*/ 	.word	index@(_ZN3cub18CUB_300001_SM_10006detail6reduce18DeviceReduceKernelINS2_10policy_hubIfyN4cuda3std3__44plusIfEEE10Policy1000EN6thrust24THRUST_300001_SM_1000_NS6detail15normal_iteratorINSD_10device_ptrIfEEEEyS9_fNS7_10__identityEEEvT0_PT3_T1_NS0_13GridEvenShareISN_EET2_T4_)
        /*00c8*/ 	.word	0x00000000


	//----- nvinfo : EIATTR_REGCOUNT
	.align		4
.L_76:
        /*00cc*/ 	.byte	0x04, 0x2f
        /*00ce*/ 	.short	(.L_78 - .L_77)
	.align		4
.L_77:
        /*00d0*/ 	.word	index@(_ZN3cub18CUB_300001_SM_10006detail6reduce28DeviceReduceSingleTileKernelINS2_10policy_hubIfyN4cuda3std3__44plusIfEEE10Policy1000EPfSC_iS9_ffNS7_10__identityEEEvT0_T1_T2_T3_T4_T6_)
        /*00d4*/ 	.word	0x0000001e


	//----- nvinfo : EIATTR_FRAME_SIZE
	.align		4
.L_78:
        /*00d8*/ 	.byte	0x04, 0x11
        /*00da*/ 	.short	(.L_80 - .L_79)
	.align		4
.L_79:
        /*00dc*/ 	.word	index@(_ZN3cub18CUB_300001_SM_10006detail6reduce28DeviceReduceSingleTileKernelINS2_10policy_hubIfyN4cuda3std3__44plusIfEEE10Policy1000EPfSC_iS9_ffNS7_10__identityEEEvT0_T1_T2_T3_T4_T6_)
        /*00e0*/ 	.word	0x00000000


	//----- nvinfo : EIATTR_MIN_STACK_SIZE
	.align		4
.L_80:
        /*00e4*/ 	.byte	0x04, 0x12
        /*00e6*/ 	.short	(.L_82 - .L_81)
	.align		4
.L_81:
        /*00e8*/ 	.word	index@(_ZN3cub18CUB_300001_SM_10006detail6reduce28DeviceReduceSingleTileKernelINS2_10policy_hubIfyN4cuda3std3__44plusIfEEE10Policy1000EPfSC_iS9_ffNS7_10__identityEEEvT0_T1_T2_T3_T4_T6_)
        /*00ec*/ 	.word	0x00000000


	//----- nvinfo : EIATTR_MIN_STACK_SIZE
	.align		4
.L_82:
        /*00f0*/ 	.byte	0x04, 0x12
        /*00f2*/ 	.short	(.L_84 - .L_83)
	.align		4
.L_83:
        /*00f4*/ 	.word	index@(_ZN3cub18CUB_300001_SM_10006detail6reduce18DeviceReduceKernelINS2_10policy_hubIfyN4cuda3std3__44plusIfEEE10Policy1000EN6thrust24THRUST_300001_SM_1000_NS6detail15normal_iteratorINSD_10device_ptrIfEEEEyS9_fNS7_10__identityEEEvT0_PT3_T1_NS0_13GridEvenShareISN_EET2_T4_)
        /*00f8*/ 	.word	0x00000000


	//----- nvinfo : EIATTR_MIN_STACK_SIZE
	.align		4
.L_84:
        /*00fc*/ 	.byte	0x04, 0x12
        /*00fe*/ 	.short	(.L_86 - .L_85)
	.align		4
.L_85:
        /*0100*/ 	.word	index@(_ZN3cub18CUB_300001_SM_10006detail6reduce28DeviceReduceSingleTileKernelINS2_10policy_hubIfyN4cuda3std3__44plusIfEEE10Policy1000EN6thrust24THRUST_300001_SM_1000_NS6detail15normal_iteratorINSD_10device_ptrIfEEEEPfyS9_ffNS7_10__identityEEEvT0_T1_T2_T3_T4_T6_)
        /*0104*/ 	.word	0x00000000


	//----- nvinfo : EIATTR_MIN_STACK_SIZE
	.align		4
.L_86:
        /*0108*/ 	.byte	0x04, 0x12
        /*010a*/ 	.short	(.L_88 - .L_87)
	.align		4
.L_87:
        /*010c*/ 	.word	index@(_ZN3cub18CUB_300001_SM_10006detail6reduce28DeviceReduceSingleTileKernelINS2_10policy_hubIfjN4cuda3std3__44plusIfEEE10Policy1000EPfSC_iS9_ffNS7_10__identityEEEvT0_T1_T2_T3_T4_T6_)
        /*0110*/ 	.word	0x00000000


	//----- nvinfo : EIATTR_MIN_STACK_SIZE
	.align		4
.L_88:
        /*0114*/ 	.byte	0x04, 0x12
        /*0116*/ 	.short	(.L_90 - .L_89)
	.align		4
.L_89:
        /*0118*/ 	.word	index@(_ZN3cub18CUB_300001_SM_10006detail6reduce18DeviceReduceKernelINS2_10policy_hubIfjN4cuda3std3__44plusIfEEE10Policy1000EN6thrust24THRUST_300001_SM_1000_NS6detail15normal_iteratorINSD_10device_ptrIfEEEEjS9_fNS7_10__identityEEEvT0_PT3_T1_NS0_13GridEvenShareISN_EET2_T4_)
        /*011c*/ 	.word	0x00000000


	//----- nvinfo : EIATTR_MIN_STACK_SIZE
	.align		4
.L_90:
        /*0120*/ 	.byte	0x04, 0x12
        /*0122*/ 	.short	(.L_92 - .L_91)
	.align		4
.L_91:
        /*0124*/ 	.word	index@(_ZN3cub18CUB_300001_SM_10006detail6reduce28DeviceReduceSingleTileKernelINS2_10policy_hubIfjN4cuda3std3__44plusIfEEE10Policy1000EN6thrust24THRUST_300001_SM_1000_NS6detail15normal_iteratorINSD_10device_ptrIfEEEEPfjS9_ffNS7_10__identityEEEvT0_T1_T2_T3_T4_T6_)
        /*0128*/ 	.word	0x00000000


	//----- nvinfo : EIATTR_MIN_STACK_SIZE
	.align		4
.L_92:
        /*012c*/ 	.byte	0x04, 0x12
        /*012e*/ 	.short	(.L_94 - .L_93)
	.align		4
.L_93:
        /*0130*/ 	.word	index@(_ZN3cub18CUB_300001_SM_10006detail8for_each13static_kernelINS2_12policy_hub_t12policy_500_tEmN6thrust24THRUST_300001_SM_1000_NS8cuda_cub20__uninitialized_fill7functorINS7_10device_ptrIfEEfEEEEvT0_T1_)
        /*0134*/ 	.word	0x00000000


	//----- nvinfo : EIATTR_MIN_STACK_SIZE
	.align		4
.L_94:
        /*0138*/ 	.byte	0x04, 0x12
        /*013a*/ 	.short	(.L_96 - .L_95)
	.align		4
.L_95:
        /*013c*/ 	.word	index@(_ZN3cub18CUB_300001_SM_10006detail11EmptyKernelIvEEvv)
        /*0140*/ 	.word	0x00000000


	//----- nvinfo : EIATTR_MIN_STACK_SIZE
	.align		4
.L_96:
        /*0144*/ 	.byte	0x04, 0x12
        /*0146*/ 	.short	(.L_98 - .L_97)
	.align		4
.L_97:
        /*0148*/ 	.word	index@(_Z7gpu_sinPfiif)
        /*014c*/ 	.word	0x00000000
.L_98:


//--------------------- .nv.compat                --------------------------
	.section	.nv.compat,"",@"SHT_CUDA_COMPAT_INFO"
	.align	4
        /*0000*/ 	.byte	0x02, 0x09, 0x00, 0x00, 0x02, 0x02, 0x01, 0x00, 0x02, 0x05, 0x05, 0x00, 0x03, 0x07, 0x01, 0x01
        /*0010*/ 	.byte	0x02, 0x03, 0x00, 0x00, 0x02, 0x06, 0x01, 0x00, 0x04, 0x0b, 0x08, 0x00, 0x01, 0x00, 0x00, 0x00
        /*0020*/ 	.byte	0x00, 0x00, 0x00, 0x00


//--------------------- .nv.info._ZN3cub18CUB_300001_SM_10006detail6reduce28DeviceReduceSingleTileKernelINS2_10policy_hubIfyN4cuda3std3__44plusIfEEE10Policy1000EPfSC_iS9_ffNS7_10__identityEEEvT0_T1_T2_T3_T4_T6_ --------------------------
	.section	.nv.info._ZN3cub18CUB_300001_SM_10006detail6reduce28DeviceReduceSingleTileKernelINS2_10policy_hubIfyN4cuda3std3__44plusIfEEE10Policy1000EPfSC_iS9_ffNS7_10__identityEEEvT0_T1_T2_T3_T4_T6_,"",@"SHT_CUDA_INFO"
	.sectionflags	@""
	.align	4


	//----- nvinfo : EIATTR_CUDA_API_VERSION
	.align		4
        /*0000*/ 	.byte	0x04, 0x37
        /*0002*/ 	.short	(.L_100 - .L_99)
.L_99:
        /*0004*/ 	.word	0x00000082


	//----- nvinfo : EIATTR_KPARAM_INFO
	.align		4
.L_100:
        /*0008*/ 	.byte	0x04, 0x17
        /*000a*/ 	.short	(.L_102 - .L_101)
.L_101:
        /*000c*/ 	.word	0x00000000
        /*0010*/ 	.short	0x0005
        /*0012*/ 	.short	0x001c
        /*0014*/ 	.byte	0x00, 0xf0, 0x05, 0x00


	//----- nvinfo : EIATTR_KPARAM_INFO
	.align		4
.L_102:
        /*0018*/ 	.byte	0x04, 0x17
        /*001a*/ 	.short	(.L_104 - .L_103)
.L_103:
        /*001c*/ 	.word	0x00000000
        /*0020*/ 	.short	0x0004
        /*0022*/ 	.short	0x0018
        /*0024*/ 	.byte	0x00, 0xf0, 0x11, 0x00


	//----- nvinfo : EIATTR_KPARAM_INFO
	.align		4
.L_104:
        /*0028*/ 	.byte	0x04, 0x17
        /*002a*/ 	.short	(.L_106 - .L_105)
.L_105:
        /*002c*/ 	.word	0x00000000
        /*0030*/ 	.short	0x0003
        /*0032*/ 	.short	0x0014
        /*0034*/ 	.byte	0x00, 0xf0, 0x05, 0x00


	//----- nvinfo : EIATTR_KPARAM_INFO
	.align		4
.L_106:
        /*0038*/ 	.byte	0x04, 0x17
        /*003a*/ 	.short	(.L_108 - .L_107)
.L_107:
        /*003c*/ 	.word	0x00000000
        /*0040*/ 	.short	0x0002
        /*0042*/ 	.short	0x0010
        /*0044*/ 	.byte	0x00, 0xf0, 0x11, 0x00


	//----- nvinfo : EIATTR_KPARAM_INFO
	.align		4
.L_108:
        /*0048*/ 	.byte	0x04, 0x17
        /*004a*/ 	.short	(.L_110 - .L_109)
.L_109:
        /*004c*/ 	.word	0x00000000
        /*0050*/ 	.short	0x0001
        /*0052*/ 	.short	0x0008
        /*0054*/ 	.byte	0x00, 0xf5, 0x21, 0x00


	//----- nvinfo : EIATTR_KPARAM_INFO
	.align		4
.L_110:
        /*0058*/ 	.byte	0x04, 0x17
        /*005a*/ 	.short	(.L_112 - .L_111)
.L_111:
        /*005c*/ 	.word	0x00000000
        /*0060*/ 	.short	0x0000
        /*0062*/ 	.short	0x0000
        /*0064*/ 	.byte	0x00, 0xf5, 0x21, 0x00


	//----- nvinfo : EIATTR_SPARSE_MMA_MASK
	.align		4
.L_112:
        /*0068*/ 	.byte	0x03, 0x50
        /*006a*/ 	.short	0x0000


	//----- nvinfo : EIATTR_MAXREG_COUNT
	.align		4
        /*006c*/ 	.byte	0x03, 0x1b
        /*006e*/ 	.short	0x00ff


	//----- nvinfo : EIATTR_NUM_BARRIERS
	.align		4
        /*0070*/ 	.byte	0x02, 0x4c
        /*0072*/ 	.byte	0x01
	.zero		1


	//----- nvinfo : EIATTR_MERCURY_ISA_VERSION
	.align		4
        /*0074*/ 	.byte	0x03, 0x5f
        /*0076*/ 	.short	0x0101


	//----- nvinfo : EIATTR_COOP_GROUP_MASK_REGIDS
	.align		4
        /*0078*/ 	.byte	0x04, 0x29
        /*007a*/ 	.short	(.L_114 - .L_113)


	//   ....[0]....
.L_113:
        /*007c*/ 	.word	0xffffffff


	//   ....[1]....
        /*0080*/ 	.word	0xffffffff


	//   ....[2]....
        /*0084*/ 	.word	0xffffffff


	//   ....[3]....
        /*0088*/ 	.word	0xffffffff


	//   ....[4]....
        /*008c*/ 	.word	0xffffffff


	//   ....[5]....
        /*0090*/ 	.word	0xffffffff


	//   ....[6]....
        /*0094*/ 	.word	0xffffffff


	//   ....[7]....
        /*0098*/ 	.word	0xffffffff


	//   ....[8]....
        /*009c*/ 	.word	0xffffffff


	//   ....[9]....
        /*00a0*/ 	.word	0xffffffff


	//   ....[10]....
        /*00a4*/ 	.word	0xffffffff


	//   ....[11]....
        /*00a8*/ 	.word	0xffffffff


	//   ....[12]....
        /*00ac*/ 	.word	0xffffffff


	//   ....[13]....
        /*00b0*/ 	.word	0xffffffff


	//   ....[14]....
        /*00b4*/ 	.word	0xffffffff


	//   ....[15]....
        /*00b8*/ 	.word	0xffffffff


	//   ....[16]....
        /*00bc*/ 	.word	0xffffffff


	//   ....[17]....
        /*00c0*/ 	.word	0xffffffff


	//   ....[18]....
        /*00c4*/ 	.word	0xffffffff


	//   ....[19]....
        /*00c8*/ 	.word	0xffffffff


	//   ....[20]....
        /*00cc*/ 	.word	0xffffffff


	//   ....[21]....
        /*00d0*/ 	.word	0xffffffff


	//   ....[22]....
        /*00d4*/ 	.word	0xffffffff


	//   ....[23]....
        /*00d8*/ 	.word	0xffffffff


	//   ....[24]....
        /*00dc*/ 	.word	0xffffffff


	//   ....[25]....
        /*00e0*/ 	.word	0xffffffff


	//   ....[26]....
        /*00e4*/ 	.word	0xffffffff


	//   ....[27]....
        /*00e8*/ 	.word	0xffffffff


	//   ....[28]....
        /*00ec*/ 	.word	0xffffffff


	//   ....[29]....
        /*00f0*/ 	.word	0xffffffff


	//----- nvinfo : EIATTR_COOP_GROUP_INSTR_OFFSETS
	.align		4
.L_114:
        /*00f4*/ 	.byte	0x04, 0x28
        /*00f6*/ 	.short	(.L_116 - .L_115)


	//   ....[0]....
.L_115:
        /*00f8*/ 	.word	0x00000980


	//   ....[1]....
        /*00fc*/ 	.word	0x000009e0


	//   ....[2]....
        /*0100*/ 	.word	0x00000a50


	//   ....[3]....
        /*0104*/ 	.word	0x00000aa0


	//   ....[4]....
        /*0108*/ 	.word	0x00000ad0


	//   ....[5]....
        /*010c*/ 	.word	0x00000c90


	//   ....[6]....
        /*0110*/ 	.word	0x00000d20


	//   ....[7]....
        /*0114*/ 	.word	0x00000d60


	//   ....[8]....
        /*0118*/ 	.word	0x00000db0


	//   ....[9]....
        /*011c*/ 	.word	0x00000df0


	//   ....[10]....
        /*0120*/ 	.word	0x00001c00


	//   ....[11]....
        /*0124*/ 	.word	0x00001c80


	//   ....[12]....
        /*0128*/ 	.word	0x00001cd0


	//   ....[13]....
        /*012c*/ 	.word	0x00001d10


	//   ....[14]....
        /*0130*/ 	.word	0x00001d40


	//   ....[15]....
        /*0134*/ 	.word	0x00002700


	//   ....[16]....
        /*0138*/ 	.word	0x00002760


	//   ....[17]....
        /*013c*/ 	.word	0x000027d0


	//   ....[18]....
        /*0140*/ 	.word	0x00002820


	//   ....[19]....
        /*0144*/ 	.word	0x00002850


	//   ....[20]....
        /*0148*/ 	.word	0x00002a10


	//   ....[21]....
        /*014c*/ 	.word	0x00002a90


	//   ....[22]....
        /*0150*/ 	.word	0x00002ad0


	//   ....[23]....
        /*0154*/ 	.word	0x00002b10


	//   ....[24]....
        /*0158*/ 	.word	0x00002b70


	//   ....[25]....
        /*015c*/ 	.word	0x00003b00


	//   ....[26]....
        /*0160*/ 	.word	0x00003b80


	//   ....[27]....
        /*0164*/ 	.word	0x00003bd0


	//   ....[28]....
        /*0168*/ 	.word	0x00003c10


	//   ....[29]....
        /*016c*/ 	.word	0x00003c40


	//----- nvinfo : EIATTR_VRC_CTA_INIT_COUNT
	.align		4
.L_116:
        /*0170*/ 	.byte	0x02, 0x4a
	.zero		1
	.zero		1


	//----- nvinfo : EIATTR_EXIT_INSTR_OFFSETS
	.align		4
        /*0174*/ 	.byte	0x04, 0x1c
        /*0176*/ 	.short	(.L_118 - .L_117)


	//   ....[0]....
.L_117:
        /*0178*/ 	.word	0x00000080


	//   ....[1]....
        /*017c*/ 	.word	0x000000c0


	//   ....[2]....
        /*0180*/ 	.word	0x00003d90


	//   ....[3]....
        /*0184*/ 	.word	0x00003de0


	//----- nvinfo : EIATTR_MAX_THREADS
	.align		4
.L_118:
        /*0188*/ 	.byte	0x04, 0x05
        /*018a*/ 	.short	(.L_120 - .L_119)
.L_119:
        /*018c*/ 	.word	0x00000100
        /*0190*/ 	.word	0x00000001
        /*0194*/ 	.word	0x00000001


	//----- nvinfo : EIATTR_CRS_STACK_SIZE
	.align		4
.L_120:
        /*0198*/ 	.byte	0x04, 0x1e
        /*019a*/ 	.short	(.L_122 - .L_121)
.L_121:
        /*019c*/ 	.word	0x00000000


	//----- nvinfo : EIATTR_CBANK_PARAM_SIZE
	.align		4
.L_122:
        /*01a0*/ 	.byte	0x03, 0x19
        /*01a2*/ 	.short	0x001d


	//----- nvinfo : EIATTR_PARAM_CBANK
	.align		4
        /*01a4*/ 	.byte	0x04, 0x0a
        /*01a6*/ 	.short	(.L_124 - .L_123)
	.align		4
.L_123:
        /*01a8*/ 	.word	index@(.nv.constant0._ZN3cub18CUB_300001_SM_10006detail6reduce28DeviceReduceSingleTileKernelINS2_10policy_hubIfyN4cuda3std3__44plusIfEEE10Policy1000EPfSC_iS9_ffNS7_10__identityEEEvT0_T1_T2_T3_T4_T6_)
        /*01ac*/ 	.short	0x0380
        /*01ae*/ 	.short	0x001d


	//----- nvinfo : EIATTR_SW_WAR
	.align		4
.L_124:
        /*01b0*/ 	.byte	0x04, 0x36
        /*01b2*/ 	.short	(.L_126 - .L_125)
.L_125:
        /*01b4*/ 	.word	0x00000008
.L_126:


//--------------------- .nv.info._ZN3cub18CUB_300001_SM_10006detail6reduce18DeviceReduceKernelINS2_10policy_hubIfyN4cuda3std3__44plusIfEEE10Policy1000EN6thrust24THRUST_300001_SM_1000_NS6detail15normal_iteratorINSD_10device_ptrIfEEEEyS9_fNS7_10__identityEEEvT0_PT3_T1_NS0_13GridEvenShareISN_EET2_T4_ --------------------------
	.section	.nv.info._ZN3cub18CUB_300001_SM_10006detail6reduce18DeviceReduceKernelINS2_10policy_hubIfyN4cuda3std3__44plusIfEEE10Policy1000EN6thrust24THRUST_300001_SM_1000_NS6detail15normal_iteratorINSD_10device_ptrIfEEEEyS9_fNS7_10__identityEEEvT0_PT3_T1_NS0_13GridEvenShareISN_EET2_T4_,"",@"SHT_CUDA_INFO"
	.sectionflags	@""
	.align	4


	//----- nvinfo : EIATTR_CUDA_API_VERSION
	.align		4
        /*0000*/ 	.byte	0x04, 0x37
        /*0002*/ 	.short	(.L_128 - .L_127)
.L_127:
        /*0004*/ 	.word	0x00000082


	//----- nvinfo : EIATTR_KPARAM_INFO
	.align		4
.L_128:
        /*0008*/ 	.byte	0x04, 0x17
        /*000a*/ 	.short	(.L_130 - .L_129)
.L_129:
        /*000c*/ 	.word	0x00000000
        /*0010*/ 	.short	0x0005
        /*0012*/ 	.short	0x0061
        /*0014*/ 	.byte	0x00, 0xf0, 0x05, 0x00


	//----- nvinfo : EIATTR_KPARAM_INFO
	.align		4
.L_130:
        /*0018*/ 	.byte	0x04, 0x17
        /*001a*/ 	.short	(.L_132 - .L_131)
.L_131:
        /*001c*/ 	.word	0x00000000
        /*0020*/ 	.short	0x0004
        /*0022*/ 	.short	0x0060
        /*0024*/ 	.byte	0x00, 0xf0, 0x05, 0x00


	//----- nvinfo : EIATTR_KPARAM_INFO
	.align		4
.L_132:
        /*0028*/ 	.byte	0x04, 0x17
        /*002a*/ 	.short	(.L_134 - .L_133)
.L_133:
        /*002c*/ 	.word	0x00000000
        /*0030*/ 	.short	0x0003
        /*0032*/ 	.short	0x0018
        /*0034*/ 	.byte	0x00, 0xf0, 0x21, 0x01


	//----- nvinfo : EIATTR_KPARAM_INFO
	.align		4
.L_134:
        /*0038*/ 	.byte	0x04, 0x17
        /*003a*/ 	.short	(.L_136 - .L_135)
.L_135:
        /*003c*/ 	.word	0x00000000
        /*0040*/ 	.short	0x0002
        /*0042*/ 	.short	0x0010
        /*0044*/ 	.byte	0x00, 0xf0, 0x21, 0x00


	//----- nvinfo : EIATTR_KPARAM_INFO
	.align		4
.L_136:
        /*0048*/ 	.byte	0x04, 0x17
        /*004a*/ 	.short	(.L_138 - .L_137)
.L_137:
        /*004c*/ 	.word	0x00000000
        /*0050*/ 	.short	0x0001
        /*0052*/ 	.short	0x0008
        /*0054*/ 	.byte	0x00, 0xf5, 0x21, 0x00


	//----- nvinfo : EIATTR_KPARAM_INFO
	.align		4
.L_138:
        /*0058*/ 	.byte	0x04, 0x17
        /*005a*/ 	.short	(.L_140 - .L_139)
.L_139:
        /*005c*/ 	.word	0x00000000
        /*0060*/ 	.short	0x0000
        /*0062*/ 	.short	0x0000
        /*0064*/ 	.byte	0x00, 0xf0, 0x21, 0x00


	//----- nvinfo : EIATTR_SPARSE_MMA_MASK
	.align		4
.L_140:
        /*0068*/ 	.byte	0x03, 0x50
        /*006a*/ 	.short	0x0000


	//----- nvinfo : EIATTR_MAXREG_COUNT
	.align		4
        /*006c*/ 	.byte	0x03, 0x1b
        /*006e*/ 	.short	0x00ff


	//----- nvinfo : EIATTR_NUM_BARRIERS
	.align		4
        /*0070*/ 	.byte	0x02, 0x4c
        /*0072*/ 	.byte	0x01
	.zero		1


	//----- nvinfo : EIATTR_MERCURY_ISA_VERSION
	.align		4
        /*0074*/ 	.byte	0x03, 0x5f
        /*0076*/ 	.short	0x0101


	//----- nvinfo : EIATTR_COOP_GROUP_MASK_REGIDS
	.align		4
        /*0078*/ 	.byte	0x04, 0x29
        /*007a*/ 	.short	(.L_142 - .L_141)


	//   ....[0]....
.L_141:
        /*007c*/ 	.word	0xffffffff


	//   ....[1]....
        /*0080*/ 	.word	0xffffffff


	//   ....[2]....
        /*0084*/ 	.word	0xffffffff


	//   ....[3]....
        /*0088*/ 	.word	0xffffffff


	//   ....[4]....
        /*008c*/ 	.word	0xffffffff


	//   ....[5]....
        /*0090*/ 	.word	0xffffffff


	//   ....[6]....
        /*0094*/ 	.word	0xffffffff


	//   ....[7]....
        /*0098*/ 	.word	0xffffffff


	//   ....[8]....
        /*009c*/ 	.word	0xffffffff


	//   ....[9]....
        /*00a0*/ 	.word	0xffffffff


	//   ....[10]....
        /*00a4*/ 	.word	0xffffffff


	//   ....[11]....
        /*00a8*/ 	.word	0xffffffff


	//   ....[12]....
        /*00ac*/ 	.word	0xffffffff


	//   ....[13]....
        /*00b0*/ 	.word	0xffffffff


	//   ....[14]....
        /*00b4*/ 	.word	0xffffffff


	//----- nvinfo : EIATTR_COOP_GROUP_INSTR_OFFSETS
	.align		4
.L_142:
        /*00b8*/ 	.byte	0x04, 0x28
        /*00ba*/ 	.short	(.L_144 - .L_143)


	//   ....[0]....
.L_143:
        /*00bc*/ 	.word	0x000009c0


	//   ....[1]....
        /*00c0*/ 	.word	0x00000a20


	//   ....[2]....
        /*00c4*/ 	.word	0x00000a90


	//   ....[3]....
        /*00c8*/ 	.word	0x00000ae0


	//   ....[4]....
        /*00cc*/ 	.word	0x00000b10


	//   ....[5]....
        /*00d0*/ 	.word	0x00000cd0


	//   ....[6]....
        /*00d4*/ 	.word	0x00000d60


	//   ....[7]....
        /*00d8*/ 	.word	0x00000dd0


	//   ....[8]....
        /*00dc*/ 	.word	0x00000e20


	//   ....[9]....
        /*00e0*/ 	.word	0x00000e50


	//   ....[10]....
        /*00e4*/ 	.word	0x00002030


	//   ....[11]....
        /*00e8*/ 	.word	0x000020c0


	//   ....[12]....
        /*00ec*/ 	.word	0x00002110


	//   ....[13]....
        /*00f0*/ 	.word	0x00002150


	//   ....[14]....
        /*00f4*/ 	.word	0x00002180


	//----- nvinfo : EIATTR_VRC_CTA_INIT_COUNT
	.align		4
.L_144:
        /*00f8*/ 	.byte	0x02, 0x4a
	.zero		1
	.zero		1


	//----- nvinfo : EIATTR_EXIT_INSTR_OFFSETS
	.align		4
        /*00fc*/ 	.byte	0x04, 0x1c
        /*00fe*/ 	.short	(.L_146 - .L_145)


	//   ....[0]....
.L_145:
        /*0100*/ 	.word	0x000022d0


	//   ....[1]....
        /*0104*/ 	.word	0x00002330


	//----- nvinfo : EIATTR_MAX_THREADS
	.align		4
.L_146:
        /*0108*/ 	.byte	0x04, 0x05
        /*010a*/ 	.short	(.L_148 - .L_147)
.L_147:
        /*010c*/ 	.word	0x00000100
        /*0110*/ 	.word	0x00000001
        /*0114*/ 	.word	0x00000001


	//----- nvinfo : EIATTR_CRS_STACK_SIZE
	.align		4
.L_148:
        /*0118*/ 	.byte	0x04, 0x1e
        /*011a*/ 	.short	(.L_150 - .L_149)
.L_149:
        /*011c*/ 	.word	0x00000000


	//----- nvinfo : EIATTR_CBANK_PARAM_SIZE
	.align		4
.L_150:
        /*0120*/ 	.byte	0x03, 0x19
        /*0122*/ 	.short	0x0062


	//----- nvinfo : EIATTR_PARAM_CBANK
	.align		4
        /*0124*/ 	.byte	0x04, 0x0a
        /*0126*/ 	.short	(.L_152 - .L_151)
	.align		4
.L_151:
        /*0128*/ 	.word	index@(.nv.constant0._ZN3cub18CUB_300001_SM_10006detail6reduce18DeviceReduceKernelINS2_10policy_hubIfyN4cuda3std3__44plusIfEEE10Policy1000EN6thrust24THRUST_300001_SM_1000_NS6detail15normal_iteratorINSD_10device_ptrIfEEEEyS9_fNS7_10__identityEEEvT0_PT3_T1_NS0_13GridEvenShareISN_EET2_T4_)
        /*012c*/ 	.short	0x0380
        /*012e*/ 	.short	0x0062


	//----- nvinfo : EIATTR_SW_WAR
	.align		4
.L_152:
        /*0130*/ 	.byte	0x04, 0x36
        /*0132*/ 	.short	(.L_154 - .L_153)
.L_153:
        /*0134*/ 	.word	0x00000008
.L_154:


//--------------------- .nv.info._ZN3cub18CUB_300001_SM_10006detail6reduce28DeviceReduceSingleTileKernelINS2_10policy_hubIfyN4cuda3std3__44plusIfEEE10Policy1000EN6thrust24THRUST_300001_SM_1000_NS6detail15normal_iteratorINSD_10device_ptrIfEEEEPfyS9_ffNS7_10__identityEEEvT0_T1_T2_T3_T4_T6_ --------------------------
	.section	.nv.info._ZN3cub18CUB_300001_SM_10006detail6reduce28DeviceReduceSingleTileKernelINS2_10policy_hubIfyN4cuda3std3__44plusIfEEE10Policy1000EN6thrust24THRUST_300001_SM_1000_NS6detail15normal_iteratorINSD_10device_ptrIfEEEEPfyS9_ffNS7_10__identityEEEvT0_T1_T2_T3_T4_T6_,"",@"SHT_CUDA_INFO"
	.sectionflags	@""
	.align	4


	//----- nvinfo : EIATTR_CUDA_API_VERSION
	.align		4
        /*0000*/ 	.byte	0x04, 0x37
        /*0002*/ 	.short	(.L_156 - .L_155)
.L_155:
        /*0004*/ 	.word	0x00000082


	//----- nvinfo : EIATTR_KPARAM_INFO
	.align		4
.L_156:
        /*0008*/ 	.byte	0x04, 0x17
        /*000a*/ 	.short	(.L_158 - .L_157)
.L_157:
        /*000c*/ 	.word	0x00000000
        /*0010*/ 	.short	0x0005
        /*0012*/ 	.short	0x0020
        /*0014*/ 	.byte	0x00, 0xf0, 0x05, 0x00


	//----- nvinfo : EIATTR_KPARAM_INFO
	.align		4
.L_158:
        /*0018*/ 	.byte	0x04, 0x17
        /*001a*/ 	.short	(.L_160 - .L_159)
.L_159:
        /*001c*/ 	.word	0x00000000
        /*0020*/ 	.short	0x0004
        /*0022*/ 	.short	0x001c
        /*0024*/ 	.byte	0x00, 0xf0, 0x11, 0x00


	//----- nvinfo : EIATTR_KPARAM_INFO
	.align		4
.L_160:
        /*0028*/ 	.byte	0x04, 0x17
        /*002a*/ 	.short	(.L_162 - .L_161)
.L_161:
        /*002c*/ 	.word	0x00000000
        /*0030*/ 	.short	0x0003
        /*0032*/ 	.short	0x0018
        /*0034*/ 	.byte	0x00, 0xf0, 0x05, 0x00


	//----- nvinfo : EIATTR_KPARAM_INFO
	.align		4
.L_162:
        /*0038*/ 	.byte	0x04, 0x17
        /*003a*/ 	.short	(.L_164 - .L_163)
.L_163:
        /*003c*/ 	.word	0x00000000
        /*0040*/ 	.short	0x0002
        /*0042*/ 	.short	0x0010
        /*0044*/ 	.byte	0x00, 0xf0, 0x21, 0x00


	//----- nvinfo : EIATTR_KPARAM_INFO
	.align		4
.L_164:
        /*0048*/ 	.byte	0x04, 0x17
        /*004a*/ 	.short	(.L_166 - .L_165)
.L_165:
        /*004c*/ 	.word	0x00000000
        /*0050*/ 	.short	0x0001
        /*0052*/ 	.short	0x0008
        /*0054*/ 	.byte	0x00, 0xf5, 0x21, 0x00


	//----- nvinfo : EIATTR_KPARAM_INFO
	.align		4
.L_166:
        /*0058*/ 	.byte	0x04, 0x17
        /*005a*/ 	.short	(.L_168 - .L_167)
.L_167:
        /*005c*/ 	.word	0x00000000
        /*0060*/ 	.short	0x0000
        /*0062*/ 	.short	0x0000
        /*0064*/ 	.byte	0x00, 0xf0, 0x21, 0x00


	//----- nvinfo : EIATTR_SPARSE_MMA_MASK
	.align		4
.L_168:
        /*0068*/ 	.byte	0x03, 0x50
        /*006a*/ 	.short	0x0000


	//----- nvinfo : EIATTR_MAXREG_COUNT
	.align		4
        /*006c*/ 	.byte	0x03, 0x1b
        /*006e*/ 	.short	0x00ff


	//----- nvinfo : EIATTR_NUM_BARRIERS
	.align		4
        /*0070*/ 	.byte	0x02, 0x4c
        /*0072*/ 	.byte	0x01
	.zero		1


	//----- nvinfo : EIATTR_MERCURY_ISA_VERSION
	.align		4
        /*0074*/ 	.byte	0x03, 0x5f
        /*0076*/ 	.short	0x0101


	//----- nvinfo : EIATTR_COOP_GROUP_MASK_REGIDS
	.align		4
        /*0078*/ 	.byte	0x04, 0x29
        /*007a*/ 	.short	(.L_170 - .L_169)


	//   ....[0]....
.L_169:
        /*007c*/ 	.word	0xffffffff


	//   ....[1]....
        /*0080*/ 	.word	0xffffffff


	//   ....[2]....
        /*0084*/ 	.word	0xffffffff


	//   ....[3]....
        /*0088*/ 	.word	0xffffffff


	//   ....[4]....
        /*008c*/ 	.word	0xffffffff


	//   ....[5]....
        /*0090*/ 	.word	0xffffffff


	//   ....[6]....
        /*0094*/ 	.word	0xffffffff


	//   ....[7]....
        /*0098*/ 	.word	0xffffffff


	//   ....[8]....
        /*009c*/ 	.word	0xffffffff


	//   ....[9]....
        /*00a0*/ 	.word	0xffffffff


	//   ....[10]....
        /*00a4*/ 	.word	0xffffffff


	//   ....[11]....
        /*00a8*/ 	.word	0xffffffff


	//   ....[12]....
        /*00ac*/ 	.word	0xffffffff


	//   ....[13]....
        /*00b0*/ 	.word	0xffffffff


	//   ....[14]....
        /*00b4*/ 	.word	0xffffffff


	//----- nvinfo : EIATTR_COOP_GROUP_INSTR_OFFSETS
	.align		4
.L_170:
        /*00b8*/ 	.byte	0x04, 0x28
        /*00ba*/ 	.short	(.L_172 - .L_171)


	//   ....[0]....
.L_171:
        /*00bc*/ 	.word	0x00000930


	//   ....[1]....
        /*00c0*/ 	.word	0x00000990


	//   ....[2]....
        /*00c4*/ 	.word	0x00000a00


	//   ....[3]....
        /*00c8*/ 	.word	0x00000a50


	//   ....[4]....
        /*00cc*/ 	.word	0x00000a80


	//   ....[5]....
        /*00d0*/ 	.word	0x00000c40


	//   ....[6]....
        /*00d4*/ 	.word	0x00000cd0


	//   ....[7]....
        /*00d8*/ 	.word	0x00000d20


	//   ....[8]....
        /*00dc*/ 	.word	0x00000d60


	//   ....[9]....
        /*00e0*/ 	.word	0x00000da0


	//   ....[10]....
        /*00e4*/ 	.word	0x00001dc0


	//   ....[11]....
        /*00e8*/ 	.word	0x00001e40


	//   ....[12]....
        /*00ec*/ 	.word	0x00001e90


	//   ....[13]....
        /*00f0*/ 	.word	0x00001ed0


	//   ....[14]....
        /*00f4*/ 	.word	0x00001f00


	//----- nvinfo : EIATTR_VRC_CTA_INIT_COUNT
	.align		4
.L_172:
        /*00f8*/ 	.byte	0x02, 0x4a
	.zero		1
	.zero		1


	//----- nvinfo : EIATTR_EXIT_INSTR_OFFSETS
	.align		4
        /*00fc*/ 	.byte	0x04, 0x1c
        /*00fe*/ 	.short	(.L_174 - .L_173)


	//   ....[0]....
.L_173:
        /*0100*/ 	.word	0x000000a0


	//   ....[1]....
        /*0104*/ 	.word	0x000000e0


	//   ....[2]....
        /*0108*/ 	.word	0x00002040


	//   ....[3]....
        /*010c*/ 	.word	0x00002090


	//----- nvinfo : EIATTR_MAX_THREADS
	.align		4
.L_174:
        /*0110*/ 	.byte	0x04, 0x05
        /*0112*/ 	.short	(.L_176 - .L_175)
.L_175:
        /*0114*/ 	.word	0x00000100
        /*0118*/ 	.word	0x00000001
        /*011c*/ 	.word	0x00000001


	//----- nvinfo : EIATTR_CRS_STACK_SIZE
	.align		4
.L_176:
        /*0120*/ 	.byte	0x04, 0x1e
        /*0122*/ 	.short	(.L_178 - .L_177)
.L_177:
        /*0124*/ 	.word	0x00000000


	//----- nvinfo : EIATTR_CBANK_PARAM_SIZE
	.align		4
.L_178:
        /*0128*/ 	.byte	0x03, 0x19
        /*012a*/ 	.short	0x0021


	//----- nvinfo : EIATTR_PARAM_CBANK
	.align		4
        /*012c*/ 	.byte	0x04, 0x0a
        /*012e*/ 	.short	(.L_180 - .L_179)
	.align		4
.L_179:
        /*0130*/ 	.word	index@(.nv.constant0._ZN3cub18CUB_300001_SM_10006detail6reduce28DeviceReduceSingleTileKernelINS2_10policy_hubIfyN4cuda3std3__44plusIfEEE10Policy1000EN6thrust24THRUST_300001_SM_1000_NS6detail15normal_iteratorINSD_10device_ptrIfEEEEPfyS9_ffNS7_10__identityEEEvT0_T1_T2_T3_T4_T6_)
        /*0134*/ 	.short	0x0380
        /*0136*/ 	.short	0x0021


	//----- nvinfo : EIATTR_SW_WAR
	.align		4
.L_180:
        /*0138*/ 	.byte	0x04, 0x36
        /*013a*/ 	.short	(.L_182 - .L_181)
.L_181:
        /*013c*/ 	.word	0x00000008
.L_182:


//--------------------- .nv.info._ZN3cub18CUB_300001_SM_10006detail6reduce28DeviceReduceSingleTileKernelINS2_10policy_hubIfjN4cuda3std3__44plusIfEEE10Policy1000EPfSC_iS9_ffNS7_10__identityEEEvT0_T1_T2_T3_T4_T6_ --------------------------
	.section	.nv.info._ZN3cub18CUB_300001_SM_10006detail6reduce28DeviceReduceSingleTileKernelINS2_10policy_hubIfjN4cuda3std3__44plusIfEEE10Policy1000EPfSC_iS9_ffNS7_10__identityEEEvT0_T1_T2_T3_T4_T6_,"",@"SHT_CUDA_INFO"
	.sectionflags	@""
	.align	4


	//----- nvinfo : EIATTR_CUDA_API_VERSION
	.align		4
        /*0000*/ 	.byte	0x04, 0x37
        /*0002*/ 	.short	(.L_184 - .L_183)
.L_183:
        /*0004*/ 	.word	0x00000082


	//----- nvinfo : EIATTR_KPARAM_INFO
	.align		4
.L_184:
        /*0008*/ 	.byte	0x04, 0x17
        /*000a*/ 	.short	(.L_186 - .L_185)
.L_185:
        /*000c*/ 	.word	0x00000000
        /*0010*/ 	.short	0x0005
        /*0012*/ 	.short	0x001c
        /*0014*/ 	.byte	0x00, 0xf0, 0x05, 0x00


	//----- nvinfo : EIATTR_KPARAM_INFO
	.align		4
.L_186:
        /*0018*/ 	.byte	0x04, 0x17
        /*001a*/ 	.short	(.L_188 - .L_187)
.L_187:
        /*001c*/ 	.word	0x00000000
        /*0020*/ 	.short	0x0004
        /*0022*/ 	.short	0x0018
        /*0024*/ 	.byte	0x00, 0xf0, 0x11, 0x00


	//----- nvinfo : EIATTR_KPARAM_INFO
	.align		4
.L_188:
        /*0028*/ 	.byte	0x04, 0x17
        /*002a*/ 	.short	(.L_190 - .L_189)
.L_189:
        /*002c*/ 	.word	0x00000000
        /*0030*/ 	.short	0x0003
        /*0032*/ 	.short	0x0014
        /*0034*/ 	.byte	0x00, 0xf0, 0x05, 0x00


	//----- nvinfo : EIATTR_KPARAM_INFO
	.align		4
.L_190:
        /*0038*/ 	.byte	0x04, 0x17
        /*003a*/ 	.short	(.L_192 - .L_191)
.L_191:
        /*003c*/ 	.word	0x00000000
        /*0040*/ 	.short	0x0002
        /*0042*/ 	.short	0x0010
        /*0044*/ 	.byte	0x00, 0xf0, 0x11, 0x00


	//----- nvinfo : EIATTR_KPARAM_INFO
	.align		4
.L_192:
        /*0048*/ 	.byte	0x04, 0x17
        /*004a*/ 	.short	(.L_194 - .L_193)
.L_193:
        /*004c*/ 	.word	0x00000000
        /*0050*/ 	.short	0x0001
        /*0052*/ 	.short	0x0008
        /*0054*/ 	.byte	0x00, 0xf5, 0x21, 0x00


	//----- nvinfo : EIATTR_KPARAM_INFO
	.align		4
.L_194:
        /*0058*/ 	.byte	0x04, 0x17
        /*005a*/ 	.short	(.L_196 - .L_195)
.L_195:
        /*005c*/ 	.word	0x00000000
        /*0060*/ 	.short	0x0000
        /*0062*/ 	.short	0x0000
        /*0064*/ 	.byte	0x00, 0xf5, 0x21, 0x00


	//----- nvinfo : EIATTR_SPARSE_MMA_MASK
	.align		4
.L_196:
        /*0068*/ 	.byte	0x03, 0x50
        /*006a*/ 	.short	0x0000


	//----- nvinfo : EIATTR_MAXREG_COUNT
	.align		4
        /*006c*/ 	.byte	0x03, 0x1b
        /*006e*/ 	.short	0x0080


	//----- nvinfo : EIATTR_NUM_BARRIERS
	.align		4
        /*0070*/ 	.byte	0x02, 0x4c
        /*0072*/ 	.byte	0x01
	.zero		1


	//----- nvinfo : EIATTR_MERCURY_ISA_VERSION
	.align		4
        /*0074*/ 	.byte	0x03, 0x5f
        /*0076*/ 	.short	0x0101


	//----- nvinfo : EIATTR_UNUSED_LOAD_BYTE_OFFSET
	.align		4
        /*0078*/ 	.byte	0x04, 0x44
        /*007a*/ 	.short	(.L_198 - .L_197)


	//   ....[0]....
.L_197:
        /*007c*/ 	.word	0x00000b70
        /*0080*/ 	.word	0x0000fff0


	//   ....[1]....
        /*0084*/ 	.word	0x00000f80
        /*0088*/ 	.word	0x0000fff0


	//   ....[2]....
        /*008c*/ 	.word	0x00002010
        /*0090*/ 	.word	0x0000fff0


	//   ....[3]....
        /*0094*/ 	.word	0x00002bb0
        /*0098*/ 	.word	0x0000fff0


	//   ....[4]....
        /*009c*/ 	.word	0x00002fc0
        /*00a0*/ 	.word	0x0000fff0


	//   ....[5]....
        /*00a4*/ 	.word	0x00004140
        /*00a8*/ 	.word	0x0000fff0


	//----- nvinfo : EIATTR_COOP_GROUP_MASK_REGIDS
	.align		4
.L_198:
        /*00ac*/ 	.byte	0x04, 0x29
        /*00ae*/ 	.short	(.L_200 - .L_199)


	//   ....[0]....
.L_199:
        /*00b0*/ 	.word	0xffffffff


	//   ....[1]....
        /*00b4*/ 	.word	0xffffffff


	//   ....[2]....
        /*00b8*/ 	.word	0xffffffff


	//   ....[3]....
        /*00bc*/ 	.word	0xffffffff


	//   ....[4]....
        /*00c0*/ 	.word	0xffffffff


	//   ....[5]....
        /*00c4*/ 	.word	0xffffffff


	//   ....[6]....
        /*00c8*/ 	.word	0xffffffff


	//   ....[7]....
        /*00cc*/ 	.word	0xffffffff


	//   ....[8]....
        /*00d0*/ 	.word	0xffffffff


	//   ....[9]....
        /*00d4*/ 	.word	0xffffffff


	//   ....[10]....
        /*00d8*/ 	.word	0xffffffff


	//   ....[11]....
        /*00dc*/ 	.word	0xffffffff


	//   ....[12]....
        /*00e0*/ 	.word	0xffffffff


	//   ....[13]....
        /*00e4*/ 	.word	0xffffffff


	//   ....[14]....
        /*00e8*/ 	.word	0xffffffff


	//   ....[15]....
        /*00ec*/ 	.word	0xffffffff


	//   ....[16]....
        /*00f0*/ 	.word	0xffffffff


	//   ....[17]....
        /*00f4*/ 	.word	0xffffffff


	//   ....[18]....
        /*00f8*/ 	.word	0xffffffff


	//   ....[19]....
        /*00fc*/ 	.word	0xffffffff


	//   ....[20]....
        /*0100*/ 	.word	0xffffffff


	//   ....[21]....
        /*0104*/ 	.word	0xffffffff


	//   ....[22]....
        /*0108*/ 	.word	0xffffffff


	//   ....[23]....
        /*010c*/ 	.word	0xffffffff


	//   ....[24]....
        /*0110*/ 	.word	0xffffffff


	//   ....[25]....
        /*0114*/ 	.word	0xffffffff


	//   ....[26]....
        /*0118*/ 	.word	0xffffffff


	//   ....[27]....
        /*011c*/ 	.word	0xffffffff


	//   ....[28]....
        /*0120*/ 	.word	0xffffffff


	//   ....[29]....
        /*0124*/ 	.word	0xffffffff


	//----- nvinfo : EIATTR_COOP_GROUP_INSTR_OFFSETS
	.align		4
.L_200:
        /*0128*/ 	.byte	0x04, 0x28
        /*012a*/ 	.short	(.L_202 - .L_201)


	//   ....[0]....
.L_201:
        /*012c*/ 	.word	0x00000980


	//   ....[1]....
        /*0130*/ 	.word	0x000009e0


	//   ....[2]....
        /*0134*/ 	.word	0x00000a50


	//   ....[3]....
        /*0138*/ 	.word	0x00000aa0


	//   ....[4]....
        /*013c*/ 	.word	0x00000ad0


	//   ....[5]....
        /*0140*/ 	.word	0x00000d20


	//   ....[6]....
        /*0144*/ 	.word	0x00000db0


	//   ....[7]....
        /*0148*/ 	.word	0x00000df0


	//   ....[8]....
        /*014c*/ 	.word	0x00000e40


	//   ....[9]....
        /*0150*/ 	.word	0x00000e80


	//   ....[10]....
        /*0154*/ 	.word	0x00001e30


	//   ....[11]....
        /*0158*/ 	.word	0x00001eb0


	//   ....[12]....
        /*015c*/ 	.word	0x00001f00


	//   ....[13]....
        /*0160*/ 	.word	0x00001f40


	//   ....[14]....
        /*0164*/ 	.word	0x00001f70


	//   ....[15]....
        /*0168*/ 	.word	0x000029c0


	//   ....[16]....
        /*016c*/ 	.word	0x00002a20


	//   ....[17]....
        /*0170*/ 	.word	0x00002a90


	//   ....[18]....
        /*0174*/ 	.word	0x00002ae0


	//   ....[19]....
        /*0178*/ 	.word	0x00002b10


	//   ....[20]....
        /*017c*/ 	.word	0x00002d60


	//   ....[21]....
        /*0180*/ 	.word	0x00002de0


	//   ....[22]....
        /*0184*/ 	.word	0x00002e20


	//   ....[23]....
        /*0188*/ 	.word	0x00002e60


	//   ....[24]....
        /*018c*/ 	.word	0x00002ec0


	//   ....[25]....
        /*0190*/ 	.word	0x00003f60


	//   ....[26]....
        /*0194*/ 	.word	0x00003fe0


	//   ....[27]....
        /*0198*/ 	.word	0x00004030


	//   ....[28]....
        /*019c*/ 	.word	0x00004070


	//   ....[29]....
        /*01a0*/ 	.word	0x000040a0


	//----- nvinfo : EIATTR_VRC_CTA_INIT_COUNT
	.align		4
.L_202:
        /*01a4*/ 	.byte	0x02, 0x4a
	.zero		1
	.zero		1


	//----- nvinfo : EIATTR_EXIT_INSTR_OFFSETS
	.align		4
        /*01a8*/ 	.byte	0x04, 0x1c
        /*01aa*/ 	.short	(.L_204 - .L_203)


	//   ....[0]....
.L_203:
        /*01ac*/ 	.word	0x00000080


	//   ....[1]....
        /*01b0*/ 	.word	0x000000c0


	//   ....[2]....
        /*01b4*/ 	.word	0x00004280


	//   ....[3]....
        /*01b8*/ 	.word	0x000042d0


	//----- nvinfo : EIATTR_MAX_THREADS
	.align		4
.L_204:
        /*01bc*/ 	.byte	0x04, 0x05
        /*01be*/ 	.short	(.L_206 - .L_205)
.L_205:
        /*01c0*/ 	.word	0x00000200
        /*01c4*/ 	.word	0x00000001
        /*01c8*/ 	.word	0x00000001


	//----- nvinfo : EIATTR_CRS_STACK_SIZE
	.align		4
.L_206:
        /*01cc*/ 	.byte	0x04, 0x1e
        /*01ce*/ 	.short	(.L_208 - .L_207)
.L_207:
        /*01d0*/ 	.word	0x00000000


	//----- nvinfo : EIATTR_CBANK_PARAM_SIZE
	.align		4
.L_208:
        /*01d4*/ 	.byte	0x03, 0x19
        /*01d6*/ 	.short	0x001d


	//----- nvinfo : EIATTR_PARAM_CBANK
	.align		4
        /*01d8*/ 	.byte	0x04, 0x0a
        /*01da*/ 	.short	(.L_210 - .L_209)
	.align		4
.L_209:
        /*01dc*/ 	.word	index@(.nv.constant0._ZN3cub18CUB_300001_SM_10006detail6reduce28DeviceReduceSingleTileKernelINS2_10policy_hubIfjN4cuda3std3__44plusIfEEE10Policy1000EPfSC_iS9_ffNS7_10__identityEEEvT0_T1_T2_T3_T4_T6_)
        /*01e0*/ 	.short	0x0380
        /*01e2*/ 	.short	0x001d


	//----- nvinfo : EIATTR_SW_WAR
	.align		4
.L_210:
        /*01e4*/ 	.byte	0x04, 0x36
        /*01e6*/ 	.short	(.L_212 - .L_211)
.L_211:
        /*01e8*/ 	.word	0x00000008
.L_212:


//--------------------- .nv.info._ZN3cub18CUB_300001_SM_10006detail6reduce18DeviceReduceKernelINS2_10policy_hubIfjN4cuda3std3__44plusIfEEE10Policy1000EN6thrust24THRUST_300001_SM_1000_NS6detail15normal_iteratorINSD_10device_ptrIfEEEEjS9_fNS7_10__identityEEEvT0_PT3_T1_NS0_13GridEvenShareISN_EET2_T4_ --------------------------
	.section	.nv.info._ZN3cub18CUB_300001_SM_10006detail6reduce18DeviceReduceKernelINS2_10policy_hubIfjN4cuda3std3__44plusIfEEE10Policy1000EN6thrust24THRUST_300001_SM_1000_NS6detail15normal_iteratorINSD_10device_ptrIfEEEEjS9_fNS7_10__identityEEEvT0_PT3_T1_NS0_13GridEvenShareISN_EET2_T4_,"",@"SHT_CUDA_INFO"
	.sectionflags	@""
	.align	4


	//----- nvinfo : EIATTR_CUDA_API_VERSION
	.align		4
        /*0000*/ 	.byte	0x04, 0x37
        /*0002*/ 	.short	(.L_214 - .L_213)
.L_213:
        /*0004*/ 	.word	0x00000082


	//----- nvinfo : EIATTR_KPARAM_INFO
	.align		4
.L_214:
        /*0008*/ 	.byte	0x04, 0x17
        /*000a*/ 	.short	(.L_216 - .L_215)
.L_215:
        /*000c*/ 	.word	0x00000000
        /*0010*/ 	.short	0x0005
        /*0012*/ 	.short	0x003d
        /*0014*/ 	.byte	0x00, 0xf0, 0x05, 0x00


	//----- nvinfo : EIATTR_KPARAM_INFO
	.align		4
.L_216:
        /*0018*/ 	.byte	0x04, 0x17
        /*001a*/ 	.short	(.L_218 - .L_217)
.L_217:
        /*001c*/ 	.word	0x00000000
        /*0020*/ 	.short	0x0004
        /*0022*/ 	.short	0x003c
        /*0024*/ 	.byte	0x00, 0xf0, 0x05, 0x00


	//----- nvinfo : EIATTR_KPARAM_INFO
	.align		4
.L_218:
        /*0028*/ 	.byte	0x04, 0x17
        /*002a*/ 	.short	(.L_220 - .L_219)
.L_219:
        /*002c*/ 	.word	0x00000000
        /*0030*/ 	.short	0x0003
        /*0032*/ 	.short	0x0014
        /*0034*/ 	.byte	0x00, 0xf0, 0xa1, 0x00


	//----- nvinfo : EIATTR_KPARAM_INFO
	.align		4
.L_220:
        /*0038*/ 	.byte	0x04, 0x17
        /*003a*/ 	.short	(.L_222 - .L_221)
.L_221:
        /*003c*/ 	.word	0x00000000
        /*0040*/ 	.short	0x0002
        /*0042*/ 	.short	0x0010
        /*0044*/ 	.byte	0x00, 0xf0, 0x11, 0x00


	//----- nvinfo : EIATTR_KPARAM_INFO
	.align		4
.L_222:
        /*0048*/ 	.byte	0x04, 0x17
        /*004a*/ 	.short	(.L_224 - .L_223)
.L_223:
        /*004c*/ 	.word	0x00000000
        /*0050*/ 	.short	0x0001
        /*0052*/ 	.short	0x0008
        /*0054*/ 	.byte	0x00, 0xf5, 0x21, 0x00


	//----- nvinfo : EIATTR_KPARAM_INFO
	.align		4
.L_224:
        /*0058*/ 	.byte	0x04, 0x17
        /*005a*/ 	.short	(.L_226 - .L_225)
.L_225:
        /*005c*/ 	.word	0x00000000
        /*0060*/ 	.short	0x0000
        /*0062*/ 	.short	0x0000
        /*0064*/ 	.byte	0x00, 0xf0, 0x21, 0x00


	//----- nvinfo : EIATTR_SPARSE_MMA_MASK
	.align		4
.L_226:
        /*0068*/ 	.byte	0x03, 0x50
        /*006a*/ 	.short	0x0000


	//----- nvinfo : EIATTR_MAXREG_COUNT
	.align		4
        /*006c*/ 	.byte	0x03, 0x1b
        /*006e*/ 	.short	0x0080


	//----- nvinfo : EIATTR_NUM_BARRIERS
	.align		4
        /*0070*/ 	.byte	0x02, 0x4c
        /*0072*/ 	.byte	0x01
	.zero		1


	//----- nvinfo : EIATTR_MERCURY_ISA_VERSION
	.align		4
        /*0074*/ 	.byte	0x03, 0x5f
        /*0076*/ 	.short	0x0101


	//----- nvinfo : EIATTR_UNUSED_LOAD_BYTE_OFFSET
	.align		4
        /*0078*/ 	.byte	0x04, 0x44
        /*007a*/ 	.short	(.L_228 - .L_227)


	//   ....[0]....
.L_227:
        /*007c*/ 	.word	0x00000de0
        /*0080*/ 	.word	0x0000fff0


	//   ....[1]....
        /*0084*/ 	.word	0x000011f0
        /*0088*/ 	.word	0x0000fff0


	//   ....[2]....
        /*008c*/ 	.word	0x000026b0
        /*0090*/ 	.word	0x0000fff0


	//----- nvinfo : EIATTR_COOP_GROUP_MASK_REGIDS
	.align		4
.L_228:
        /*0094*/ 	.byte	0x04, 0x29
        /*0096*/ 	.short	(.L_230 - .L_229)


	//   ....[0]....
.L_229:
        /*0098*/ 	.word	0xffffffff


	//   ....[1]....
        /*009c*/ 	.word	0xffffffff


	//   ....[2]....
        /*00a0*/ 	.word	0xffffffff


	//   ....[3]....
        /*00a4*/ 	.word	0xffffffff


	//   ....[4]....
        /*00a8*/ 	.word	0xffffffff


	//   ....[5]....
        /*00ac*/ 	.word	0xffffffff


	//   ....[6]....
        /*00b0*/ 	.word	0xffffffff


	//   ....[7]....
        /*00b4*/ 	.word	0xffffffff


	//   ....[8]....
        /*00b8*/ 	.word	0xffffffff


	//   ....[9]....
        /*00bc*/ 	.word	0xffffffff


	//   ....[10]....
        /*00c0*/ 	.word	0xffffffff


	//   ....[11]....
        /*00c4*/ 	.word	0xffffffff


	//   ....[12]....
        /*00c8*/ 	.word	0xffffffff


	//   ....[13]....
        /*00cc*/ 	.word	0xffffffff


	//   ....[14]....
        /*00d0*/ 	.word	0xffffffff


	//----- nvinfo : EIATTR_COOP_GROUP_INSTR_OFFSETS
	.align		4
.L_230:
        /*00d4*/ 	.byte	0x04, 0x28
        /*00d6*/ 	.short	(.L_232 - .L_231)


	//   ....[0]....
.L_231:
        /*00d8*/ 	.word	0x00000bf0


	//   ....[1]....
        /*00dc*/ 	.word	0x00000c50


	//   ....[2]....
        /*00e0*/ 	.word	0x00000cc0


	//   ....[3]....
        /*00e4*/ 	.word	0x00000d10


	//   ....[4]....
        /*00e8*/ 	.word	0x00000d40


	//   ....[5]....
        /*00ec*/ 	.word	0x00000f90


	//   ....[6]....
        /*00f0*/ 	.word	0x00001020


	//   ....[7]....
        /*00f4*/ 	.word	0x00001070


	//   ....[8]....
        /*00f8*/ 	.word	0x000010b0


	//   ....[9]....
        /*00fc*/ 	.word	0x000010f0


	//   ....[10]....
        /*0100*/ 	.word	0x000024c0


	//   ....[11]....
        /*0104*/ 	.word	0x00002550


	//   ....[12]....
        /*0108*/ 	.word	0x000025a0


	//   ....[13]....
        /*010c*/ 	.word	0x000025e0


	//   ....[14]....
        /*0110*/ 	.word	0x00002610


	//----- nvinfo : EIATTR_VRC_CTA_INIT_COUNT
	.align		4
.L_232:
        /*0114*/ 	.byte	0x02, 0x4a
	.zero		1
	.zero		1


	//----- nvinfo : EIATTR_EXIT_INSTR_OFFSETS
	.align		4
        /*0118*/ 	.byte	0x04, 0x1c
        /*011a*/ 	.short	(.L_234 - .L_233)


	//   ....[0]....
.L_233:
        /*011c*/ 	.word	0x000027f0


	//   ....[1]....
        /*0120*/ 	.word	0x00002830


	//----- nvinfo : EIATTR_MAX_THREADS
	.align		4
.L_234:
        /*0124*/ 	.byte	0x04, 0x05
        /*0126*/ 	.short	(.L_236 - .L_235)
.L_235:
        /*0128*/ 	.word	0x00000200
        /*012c*/ 	.word	0x00000001
        /*0130*/ 	.word	0x00000001


	//----- nvinfo : EIATTR_CRS_STACK_SIZE
	.align		4
.L_236:
        /*0134*/ 	.byte	0x04, 0x1e
        /*0136*/ 	.short	(.L_238 - .L_237)
.L_237:
        /*0138*/ 	.word	0x00000000


	//----- nvinfo : EIATTR_CBANK_PARAM_SIZE
	.align		4
.L_238:
        /*013c*/ 	.byte	0x03, 0x19
        /*013e*/ 	.short	0x003e


	//----- nvinfo : EIATTR_PARAM_CBANK
	.align		4
        /*0140*/ 	.byte	0x04, 0x0a
        /*0142*/ 	.short	(.L_240 - .L_239)
	.align		4
.L_239:
        /*0144*/ 	.word	index@(.nv.constant0._ZN3cub18CUB_300001_SM_10006detail6reduce18DeviceReduceKernelINS2_10policy_hubIfjN4cuda3std3__44plusIfEEE10Policy1000EN6thrust24THRUST_300001_SM_1000_NS6detail15normal_iteratorINSD_10device_ptrIfEEEEjS9_fNS7_10__identityEEEvT0_PT3_T1_NS0_13GridEvenShareISN_EET2_T4_)
        /*0148*/ 	.short	0x0380
        /*014a*/ 	.short	0x003e


	//----- nvinfo : EIATTR_SW_WAR
	.align		4
.L_240:
        /*014c*/ 	.byte	0x04, 0x36
        /*014e*/ 	.short	(.L_242 - .L_241)
.L_241:
        /*0150*/ 	.word	0x00000008
.L_242:


//--------------------- .nv.info._ZN3cub18CUB_300001_SM_10006detail6reduce28DeviceReduceSingleTileKernelINS2_10policy_hubIfjN4cuda3std3__44plusIfEEE10Policy1000EN6thrust24THRUST_300001_SM_1000_NS6detail15normal_iteratorINSD_10device_ptrIfEEEEPfjS9_ffNS7_10__identityEEEvT0_T1_T2_T3_T4_T6_ --------------------------
	.section	.nv.info._ZN3cub18CUB_300001_SM_10006detail6reduce28DeviceReduceSingleTileKernelINS2_10policy_hubIfjN4cuda3std3__44plusIfEEE10Policy1000EN6thrust24THRUST_300001_SM_1000_NS6detail15normal_iteratorINSD_10device_ptrIfEEEEPfjS9_ffNS7_10__identityEEEvT0_T1_T2_T3_T4_T6_,"",@"SHT_CUDA_INFO"
	.sectionflags	@""
	.align	4


	//----- nvinfo : EIATTR_CUDA_API_VERSION
	.align		4
        /*0000*/ 	.byte	0x04, 0x37
        /*0002*/ 	.short	(.L_244 - .L_243)
.L_243:
        /*0004*/ 	.word	0x00000082


	//----- nvinfo : EIATTR_KPARAM_INFO
	.align		4
.L_244:
        /*0008*/ 	.byte	0x04, 0x17
        /*000a*/ 	.short	(.L_246 - .L_245)
.L_245:
        /*000c*/ 	.word	0x00000000
        /*0010*/ 	.short	0x0005
        /*0012*/ 	.short	0x001c
        /*0014*/ 	.byte	0x00, 0xf0, 0x05, 0x00


	//----- nvinfo : EIATTR_KPARAM_INFO
	.align		4
.L_246:
        /*0018*/ 	.byte	0x04, 0x17
        /*001a*/ 	.short	(.L_248 - .L_247)
.L_247:
        /*001c*/ 	.word	0x00000000
        /*0020*/ 	.short	0x0004
        /*0022*/ 	.short	0x0018
        /*0024*/ 	.byte	0x00, 0xf0, 0x11, 0x00


	//----- nvinfo : EIATTR_KPARAM_INFO
	.align		4
.L_248:
        /*0028*/ 	.byte	0x04, 0x17
        /*002a*/ 	.short	(.L_250 - .L_249)
.L_249:
        /*002c*/ 	.word	0x00000000
        /*0030*/ 	.short	0x0003
        /*0032*/ 	.short	0x0014
        /*0034*/ 	.byte	0x00, 0xf0, 0x05, 0x00


	//----- nvinfo : EIATTR_KPARAM_INFO
	.align		4
.L_250:
        /*0038*/ 	.byte	0x04, 0x17
        /*003a*/ 	.short	(.L_252 - .L_251)
.L_251:
        /*003c*/ 	.word	0x00000000
        /*0040*/ 	.short	0x0002
        /*0042*/ 	.short	0x0010
        /*0044*/ 	.byte	0x00, 0xf0, 0x11, 0x00


	//----- nvinfo : EIATTR_KPARAM_INFO
	.align		4
.L_252:
        /*0048*/ 	.byte	0x04, 0x17
        /*004a*/ 	.short	(.L_254 - .L_253)
.L_253:
        /*004c*/ 	.word	0x00000000
        /*0050*/ 	.short	0x0001
        /*0052*/ 	.short	0x0008
        /*0054*/ 	.byte	0x00, 0xf5, 0x21, 0x00


	//----- nvinfo : EIATTR_KPARAM_INFO
	.align		4
.L_254:
        /*0058*/ 	.byte	0x04, 0x17
        /*005a*/ 	.short	(.L_256 - .L_255)
.L_255:
        /*005c*/ 	.word	0x00000000
        /*0060*/ 	.short	0x0000
        /*0062*/ 	.short	0x0000
        /*0064*/ 	.byte	0x00, 0xf0, 0x21, 0x00


	//----- nvinfo : EIATTR_SPARSE_MMA_MASK
	.align		4
.L_256:
        /*0068*/ 	.byte	0x03, 0x50
        /*006a*/ 	.short	0x0000


	//----- nvinfo : EIATTR_MAXREG_COUNT
	.align		4
        /*006c*/ 	.byte	0x03, 0x1b
        /*006e*/ 	.short	0x0080


	//----- nvinfo : EIATTR_NUM_BARRIERS
	.align		4
        /*0070*/ 	.byte	0x02, 0x4c
        /*0072*/ 	.byte	0x01
	.zero		1


	//----- nvinfo : EIATTR_MERCURY_ISA_VERSION
	.align		4
        /*0074*/ 	.byte	0x03, 0x5f
        /*0076*/ 	.short	0x0101


	//----- nvinfo : EIATTR_UNUSED_LOAD_BYTE_OFFSET
	.align		4
        /*0078*/ 	.byte	0x04, 0x44
        /*007a*/ 	.short	(.L_258 - .L_257)


	//   ....[0]....
.L_257:
        /*007c*/ 	.word	0x00000b00
        /*0080*/ 	.word	0x0000fff0


	//   ....[1]....
        /*0084*/ 	.word	0x00000f10
        /*0088*/ 	.word	0x0000fff0


	//   ....[2]....
        /*008c*/ 	.word	0x00002270
        /*0090*/ 	.word	0x0000fff0


	//----- nvinfo : EIATTR_COOP_GROUP_MASK_REGIDS
	.align		4
.L_258:
        /*0094*/ 	.byte	0x04, 0x29
        /*0096*/ 	.short	(.L_260 - .L_259)


	//   ....[0]....
.L_259:
        /*0098*/ 	.word	0xffffffff


	//   ....[1]....
        /*009c*/ 	.word	0xffffffff


	//   ....[2]....
        /*00a0*/ 	.word	0xffffffff


	//   ....[3]....
        /*00a4*/ 	.word	0xffffffff


	//   ....[4]....
        /*00a8*/ 	.word	0xffffffff


	//   ....[5]....
        /*00ac*/ 	.word	0xffffffff


	//   ....[6]....
        /*00b0*/ 	.word	0xffffffff


	//   ....[7]....
        /*00b4*/ 	.word	0xffffffff


	//   ....[8]....
        /*00b8*/ 	.word	0xffffffff


	//   ....[9]....
        /*00bc*/ 	.word	0xffffffff


	//   ....[10]....
        /*00c0*/ 	.word	0xffffffff


	//   ....[11]....
        /*00c4*/ 	.word	0xffffffff


	//   ....[12]....
        /*00c8*/ 	.word	0xffffffff


	//   ....[13]....
        /*00cc*/ 	.word	0xffffffff


	//   ....[14]....
        /*00d0*/ 	.word	0xffffffff


	//----- nvinfo : EIATTR_COOP_GROUP_INSTR_OFFSETS
	.align		4
.L_260:
        /*00d4*/ 	.byte	0x04, 0x28
        /*00d6*/ 	.short	(.L_262 - .L_261)


	//   ....[0]....
.L_261:
        /*00d8*/ 	.word	0x00000910


	//   ....[1]....
        /*00dc*/ 	.word	0x00000970


	//   ....[2]....
        /*00e0*/ 	.word	0x000009e0


	//   ....[3]....
        /*00e4*/ 	.word	0x00000a30


	//   ....[4]....
        /*00e8*/ 	.word	0x00000a60


	//   ....[5]....
        /*00ec*/ 	.word	0x00000cb0


	//   ....[6]....
        /*00f0*/ 	.word	0x00000d40


	//   ....[7]....
        /*00f4*/ 	.word	0x00000d80


	//   ....[8]....
        /*00f8*/ 	.word	0x00000dd0


	//   ....[9]....
        /*00fc*/ 	.word	0x00000e10


	//   ....[10]....
        /*0100*/ 	.word	0x00002090


	//   ....[11]....
        /*0104*/ 	.word	0x00002110


	//   ....[12]....
        /*0108*/ 	.word	0x00002160


	//   ....[13]....
        /*010c*/ 	.word	0x000021a0


	//   ....[14]....
        /*0110*/ 	.word	0x000021d0


	//----- nvinfo : EIATTR_VRC_CTA_INIT_COUNT
	.align		4
.L_262:
        /*0114*/ 	.byte	0x02, 0x4a
	.zero		1
	.zero		1


	//----- nvinfo : EIATTR_EXIT_INSTR_OFFSETS
	.align		4
        /*0118*/ 	.byte	0x04, 0x1c
        /*011a*/ 	.short	(.L_264 - .L_263)


	//   ....[0]....
.L_263:
        /*011c*/ 	.word	0x00000080


	//   ....[1]....
        /*0120*/ 	.word	0x000000c0


	//   ....[2]....
        /*0124*/ 	.word	0x000023b0


	//   ....[3]....
        /*0128*/ 	.word	0x00002400


	//----- nvinfo : EIATTR_MAX_THREADS
	.align		4
.L_264:
        /*012c*/ 	.byte	0x04, 0x05
        /*012e*/ 	.short	(.L_266 - .L_265)
.L_265:
        /*0130*/ 	.word	0x00000200
        /*0134*/ 	.word	0x00000001
        /*0138*/ 	.word	0x00000001


	//----- nvinfo : EIATTR_CRS_STACK_SIZE
	.align		4
.L_266:
        /*013c*/ 	.byte	0x04, 0x1e
        /*013e*/ 	.short	(.L_268 - .L_267)
.L_267:
        /*0140*/ 	.word	0x00000000


	//----- nvinfo : EIATTR_CBANK_PARAM_SIZE
	.align		4
.L_268:
        /*0144*/ 	.byte	0x03, 0x19
        /*0146*/ 	.short	0x001d


	//----- nvinfo : EIATTR_PARAM_CBANK
	.align		4
        /*0148*/ 	.byte	0x04, 0x0a
        /*014a*/ 	.short	(.L_270 - .L_269)
	.align		4
.L_269:
        /*014c*/ 	.word	index@(.nv.constant0._ZN3cub18CUB_300001_SM_10006detail6reduce28DeviceReduceSingleTileKernelINS2_10policy_hubIfjN4cuda3std3__44plusIfEEE10Policy1000EN6thrust24THRUST_300001_SM_1000_NS6detail15normal_iteratorINSD_10device_ptrIfEEEEPfjS9_ffNS7_10__identityEEEvT0_T1_T2_T3_T4_T6_)
        /*0150*/ 	.short	0x0380
        /*0152*/ 	.short	0x001d


	//----- nvinfo : EIATTR_SW_WAR
	.align		4
.L_270:
        /*0154*/ 	.byte	0x04, 0x36
        /*0156*/ 	.short	(.L_272 - .L_271)
.L_271:
        /*0158*/ 	.word	0x00000008
.L_272:


//--------------------- .nv.info._ZN3cub18CUB_300001_SM_10006detail8for_each13static_kernelINS2_12policy_hub_t12policy_500_tEmN6thrust24THRUST_300001_SM_1000_NS8cuda_cub20__uninitialized_fill7functorINS7_10device_ptrIfEEfEEEEvT0_T1_ --------------------------
	.section	.nv.info._ZN3cub18CUB_300001_SM_10006detail8for_each13static_kernelINS2_12policy_hub_t12policy_500_tEmN6thrust24THRUST_300001_SM_1000_NS8cuda_cub20__uninitialized_fill7functorINS7_10device_ptrIfEEfEEEEvT0_T1_,"",@"SHT_CUDA_INFO"
	.sectionflags	@""
	.align	4


	//----- nvinfo : EIATTR_CUDA_API_VERSION
	.align		4
        /*0000*/ 	.byte	0x04, 0x37
        /*0002*/ 	.short	(.L_274 - .L_273)
.L_273:
        /*0004*/ 	.word	0x00000082


	//----- nvinfo : EIATTR_KPARAM_INFO
	.align		4
.L_274:
        /*0008*/ 	.byte	0x04, 0x17
        /*000a*/ 	.short	(.L_276 - .L_275)
.L_275:
        /*000c*/ 	.word	0x00000000
        /*0010*/ 	.short	0x0001
        /*0012*/ 	.short	0x0008
        /*0014*/ 	.byte	0x00, 0xf0, 0x41, 0x00


	//----- nvinfo : EIATTR_KPARAM_INFO
	.align		4
.L_276:
        /*0018*/ 	.byte	0x04, 0x17
        /*001a*/ 	.short	(.L_278 - .L_277)
.L_277:
        /*001c*/ 	.word	0x00000000
        /*0020*/ 	.short	0x0000
        /*0022*/ 	.short	0x0000
        /*0024*/ 	.byte	0x00, 0xf0, 0x21, 0x00


	//----- nvinfo : EIATTR_SPARSE_MMA_MASK
	.align		4
.L_278:
        /*0028*/ 	.byte	0x03, 0x50
        /*002a*/ 	.short	0x0000


	//----- nvinfo : EIATTR_MAXREG_COUNT
	.align		4
        /*002c*/ 	.byte	0x03, 0x1b
        /*002e*/ 	.short	0x00ff


	//----- nvinfo : EIATTR_MERCURY_ISA_VERSION
	.align		4
        /*0030*/ 	.byte	0x03, 0x5f
        /*0032*/ 	.short	0x0101


	//----- nvinfo : EIATTR_VRC_CTA_INIT_COUNT
	.align		4
        /*0034*/ 	.byte	0x02, 0x4a
	.zero		1
	.zero		1


	//----- nvinfo : EIATTR_EXIT_INSTR_OFFSETS
	.align		4
        /*0038*/ 	.byte	0x04, 0x1c
        /*003a*/ 	.short	(.L_280 - .L_279)


	//   ....[0]....
.L_279:
        /*003c*/ 	.word	0x00000130


	//   ....[1]....
        /*0040*/ 	.word	0x00000230


	//   ....[2]....
        /*0044*/ 	.word	0x00000260


	//----- nvinfo : EIATTR_MAX_THREADS
	.align		4
.L_280:
        /*0048*/ 	.byte	0x04, 0x05
        /*004a*/ 	.short	(.L_282 - .L_281)
.L_281:
        /*004c*/ 	.word	0x00000100
        /*0050*/ 	.word	0x00000001
        /*0054*/ 	.word	0x00000001


	//----- nvinfo : EIATTR_CBANK_PARAM_SIZE
	.align		4
.L_282:
        /*0058*/ 	.byte	0x03, 0x19
        /*005a*/ 	.short	0x0018


	//----- nvinfo : EIATTR_PARAM_CBANK
	.align		4
        /*005c*/ 	.byte	0x04, 0x0a
        /*005e*/ 	.short	(.L_284 - .L_283)
	.align		4
.L_283:
        /*0060*/ 	.word	index@(.nv.constant0._ZN3cub18CUB_300001_SM_10006detail8for_each13static_kernelINS2_12policy_hub_t12policy_500_tEmN6thrust24THRUST_300001_SM_1000_NS8cuda_cub20__uninitialized_fill7functorINS7_10device_ptrIfEEfEEEEvT0_T1_)
        /*0064*/ 	.short	0x0380
        /*0066*/ 	.short	0x0018


	//----- nvinfo : EIATTR_SW_WAR
	.align		4
.L_284:
        /*0068*/ 	.byte	0x04, 0x36
        /*006a*/ 	.short	(.L_286 - .L_285)
.L_285:
        /*006c*/ 	.word	0x00000008
.L_286:


//--------------------- .nv.info._ZN3cub18CUB_300001_SM_10006detail11EmptyKernelIvEEvv --------------------------
	.section	.nv.info._ZN3cub18CUB_300001_SM_10006detail11EmptyKernelIvEEvv,"",@"SHT_CUDA_INFO"
	.sectionflags	@""
	.align	4


	//----- nvinfo : EIATTR_CUDA_API_VERSION
	.align		4
        /*0000*/ 	.byte	0x04, 0x37
        /*0002*/ 	.short	(.L_288 - .L_287)
.L_287:
        /*0004*/ 	.word	0x00000082


	//----- nvinfo : EIATTR_SPARSE_MMA_MASK
	.align		4
.L_288:
        /*0008*/ 	.byte	0x03, 0x50
        /*000a*/ 	.short	0x0000


	//----- nvinfo : EIATTR_MAXREG_COUNT
	.align		4
        /*000c*/ 	.byte	0x03, 0x1b
        /*000e*/ 	.short	0x00ff


	//----- nvinfo : EIATTR_MERCURY_ISA_VERSION
	.align		4
        /*0010*/ 	.byte	0x03, 0x5f
        /*0012*/ 	.short	0x0101


	//----- nvinfo : EIATTR_VRC_CTA_INIT_COUNT
	.align		4
        /*0014*/ 	.byte	0x02, 0x4a
	.zero		1
	.zero		1


	//----- nvinfo : EIATTR_EXIT_INSTR_OFFSETS
	.align		4
        /*0018*/ 	.byte	0x04, 0x1c
        /*001a*/ 	.short	(.L_290 - .L_289)


	//   ....[0]....
.L_289:
        /*001c*/ 	.word	0x00000010


	//----- nvinfo : EIATTR_SW_WAR
	.align		4
.L_290:
        /*0020*/ 	.byte	0x04, 0x36
        /*0022*/ 	.short	(.L_292 - .L_291)
.L_291:
        /*0024*/ 	.word	0x00000008
.L_292:


//--------------------- .nv.info._Z7gpu_sinPfiif  --------------------------
	.section	.nv.info._Z7gpu_sinPfiif,"",@"SHT_CUDA_INFO"
	.sectionflags	@""
	.align	4


	//----- nvinfo : EIATTR_CUDA_API_VERSION
	.align		4
        /*0000*/ 	.byte	0x04, 0x37
        /*0002*/ 	.short	(.L_294 - .L_293)
.L_293:
        /*0004*/ 	.word	0x00000082


	//----- nvinfo : EIATTR_KPARAM_INFO
	.align		4
.L_294:
        /*0008*/ 	.byte	0x04, 0x17
        /*000a*/ 	.short	(.L_296 - .L_295)
.L_295:
        /*000c*/ 	.word	0x00000000
        /*0010*/ 	.short	0x0003
        /*0012*/ 	.short	0x0010
        /*0014*/ 	.byte	0x00, 0xf0, 0x11, 0x00


	//----- nvinfo : EIATTR_KPARAM_INFO
	.align		4
.L_296:
        /*0018*/ 	.byte	0x04, 0x17
        /*001a*/ 	.short	(.L_298 - .L_297)
.L_297:
        /*001c*/ 	.word	0x00000000
        /*0020*/ 	.short	0x0002
        /*0022*/ 	.short	0x000c
        /*0024*/ 	.byte	0x00, 0xf0, 0x11, 0x00


	//----- nvinfo : EIATTR_KPARAM_INFO
	.align		4
.L_298:
        /*0028*/ 	.byte	0x04, 0x17
        /*002a*/ 	.short	(.L_300 - .L_299)
.L_299:
        /*002c*/ 	.word	0x00000000
        /*0030*/ 	.short	0x0001
        /*0032*/ 	.short	0x0008
        /*0034*/ 	.byte	0x00, 0xf0, 0x11, 0x00


	//----- nvinfo : EIATTR_KPARAM_INFO
	.align		4
.L_300:
        /*0038*/ 	.byte	0x04, 0x17
        /*003a*/ 	.short	(.L_302 - .L_301)
.L_301:
        /*003c*/ 	.word	0x00000000
        /*0040*/ 	.short	0x0000
        /*0042*/ 	.short	0x0000
        /*0044*/ 	.byte	0x00, 0xf5, 0x21, 0x00


	//----- nvinfo : EIATTR_SPARSE_MMA_MASK
	.align		4
.L_302:
        /*0048*/ 	.byte	0x03, 0x50
        /*004a*/ 	.short	0x0000


	//----- nvinfo : EIATTR_MAXREG_COUNT
	.align		4
        /*004c*/ 	.byte	0x03, 0x1b
        /*004e*/ 	.short	0x00ff


	//----- nvinfo : EIATTR_MERCURY_ISA_VERSION
	.align		4
        /*0050*/ 	.byte	0x03, 0x5f
        /*0052*/ 	.short	0x0101


	//----- nvinfo : EIATTR_VRC_CTA_INIT_COUNT
	.align		4
        /*0054*/ 	.byte	0x02, 0x4a
	.zero		1
	.zero		1


	//----- nvinfo : EIATTR_EXIT_INSTR_OFFSETS
	.align		4
        /*0058*/ 	.byte	0x04, 0x1c
        /*005a*/ 	.short	(.L_304 - .L_303)


	//   ....[0]....
.L_303:
        /*005c*/ 	.word	0x00000070


	//   ....[1]....
        /*0060*/ 	.word	0x000008a0


	//----- nvinfo : EIATTR_CRS_STACK_SIZE
	.align		4
.L_304:
        /*0064*/ 	.byte	0x04, 0x1e
        /*0066*/ 	.short	(.L_306 - .L_305)
.L_305:
        /*0068*/ 	.word	0x00000000


	//----- nvinfo : EIATTR_CBANK_PARAM_SIZE
	.align		4
.L_306:
        /*006c*/ 	.byte	0x03, 0x19
        /*006e*/ 	.short	0x0014


	//----- nvinfo : EIATTR_PARAM_CBANK
	.align		4
        /*0070*/ 	.byte	0x04, 0x0a
        /*0072*/ 	.short	(.L_308 - .L_307)
	.align		4
.L_307:
        /*0074*/ 	.word	index@(.nv.constant0._Z7gpu_sinPfiif)
        /*0078*/ 	.short	0x0380
        /*007a*/ 	.short	0x0014


	//----- nvinfo : EIATTR_SW_WAR
	.align		4
.L_308:
        /*007c*/ 	.byte	0x04, 0x36
        /*007e*/ 	.short	(.L_310 - .L_309)
.L_309:
        /*0080*/ 	.word	0x00000008
.L_310:


//--------------------- .nv.callgraph             --------------------------
	.section	.nv.callgraph,"",@"SHT_CUDA_CALLGRAPH"
	.align	4
	.sectionentsize	8
	.align		4
        /*0000*/ 	.word	0x00000000
	.align		4
        /*0004*/ 	.word	0xffffffff
	.align		4
        /*0008*/ 	.word	0x00000000
	.align		4
        /*000c*/ 	.word	0xfffffffe
	.align		4
        /*0010*/ 	.word	0x00000000
	.align		4
        /*0014*/ 	.word	0xfffffffd
	.align		4
        /*0018*/ 	.word	0x00000000
	.align		4
        /*001c*/ 	.word	0xfffffffc


//--------------------- .nv.constant4             --------------------------
	.section	.nv.constant4,"a",@progbits
	.align	8
	.align		8
.nv.constant4:
        /*0000*/ 	.dword	_ZN30_INTERNAL_90ccd298_4_k_cu_main4cuda3std3__45__cpo5beginE
	.align		8
        /*0008*/ 	.dword	_ZN30_INTERNAL_90ccd298_4_k_cu_main4cuda3std3__45__cpo3endE
	.align		8
        /*0010*/ 	.dword	_ZN30_INTERNAL_90ccd298_4_k_cu_main4cuda3std3__45__cpo6cbeginE
	.align		8
        /*0018*/ 	.dword	_ZN30_INTERNAL_90ccd298_4_k_cu_main4cuda3std3__45__cpo4cendE
	.align		8
        /*0020*/ 	.dword	_ZN30_INTERNAL_90ccd298_4_k_cu_main4cuda3std3__45__cpo6rbeginE
	.align		8
        /*0028*/ 	.dword	_ZN30_INTERNAL_90ccd298_4_k_cu_main4cuda3std3__45__cpo4rendE
	.align		8
        /*0030*/ 	.dword	_ZN30_INTERNAL_90ccd298_4_k_cu_main4cuda3std3__45__cpo7crbeginE
	.align		8
        /*0038*/ 	.dword	_ZN30_INTERNAL_90ccd298_4_k_cu_main4cuda3std3__45__cpo5crendE
	.align		8
        /*0040*/ 	.dword	_ZN30_INTERNAL_90ccd298_4_k_cu_main4cuda3std3__432_GLOBAL__N__90ccd298_4_k_cu_main6ignoreE
	.align		8
        /*0048*/ 	.dword	_ZN30_INTERNAL_90ccd298_4_k_cu_main4cuda3std3__419piecewise_constructE
	.align		8
        /*0050*/ 	.dword	_ZN30_INTERNAL_90ccd298_4_k_cu_main4cuda3std3__48in_placeE
	.align		8
        /*0058*/ 	.dword	_ZN30_INTERNAL_90ccd298_4_k_cu_main4cuda3std3__420unreachable_sentinelE
	.align		8
        /*0060*/ 	.dword	_ZN30_INTERNAL_90ccd298_4_k_cu_main4cuda3std3__47nulloptE
	.align		8
        /*0068*/ 	.dword	_ZN30_INTERNAL_90ccd298_4_k_cu_main4cuda3std3__48unexpectE
	.align		8
        /*0070*/ 	.dword	_ZN30_INTERNAL_90ccd298_4_k_cu_main4cuda3std6ranges3__45__cpo4swapE
	.align		8
        /*0078*/ 	.dword	_ZN30_INTERNAL_90ccd298_4_k_cu_main4cuda3std6ranges3__45__cpo9iter_moveE
	.align		8
        /*0080*/ 	.dword	_ZN30_INTERNAL_90ccd298_4_k_cu_main4cuda3std6ranges3__45__cpo5beginE
	.align		8
        /*0088*/ 	.dword	_ZN30_INTERNAL_90ccd298_4_k_cu_main4cuda3std6ranges3__45__cpo3endE
	.align		8
        /*0090*/ 	.dword	_ZN30_INTERNAL_90ccd298_4_k_cu_main4cuda3std6ranges3__45__cpo6cbeginE
	.align		8
        /*0098*/ 	.dword	_ZN30_INTERNAL_90ccd298_4_k_cu_main4cuda3std6ranges3__45__cpo4cendE
	.align		8
        /*00a0*/ 	.dword	_ZN30_INTERNAL_90ccd298_4_k_cu_main4cuda3std6ranges3__45__cpo7advanceE
	.align		8
        /*00a8*/ 	.dword	_ZN30_INTERNAL_90ccd298_4_k_cu_main4cuda3std6ranges3__45__cpo9iter_swapE
	.align		8
        /*00b0*/ 	.dword	_ZN30_INTERNAL_90ccd298_4_k_cu_main4cuda3std6ranges3__45__cpo4nextE
	.align		8
        /*00b8*/ 	.dword	_ZN30_INTERNAL_90ccd298_4_k_cu_main4cuda3std6ranges3__45__cpo4prevE
	.align		8
        /*00c0*/ 	.dword	_ZN30_INTERNAL_90ccd298_4_k_cu_main4cuda3std6ranges3__45__cpo4dataE
	.align		8
        /*00c8*/ 	.dword	_ZN30_INTERNAL_90ccd298_4_k_cu_main4cuda3std6ranges3__45__cpo5cdataE
	.align		8
        /*00d0*/ 	.dword	_ZN30_INTERNAL_90ccd298_4_k_cu_main4cuda3std6ranges3__45__cpo4sizeE
	.align		8
        /*00d8*/ 	.dword	_ZN30_INTERNAL_90ccd298_4_k_cu_main4cuda3std6ranges3__45__cpo5ssizeE
	.align		8
        /*00e0*/ 	.dword	_ZN30_INTERNAL_90ccd298_4_k_cu_main4cuda3std6ranges3__45__cpo8distanceE
	.align		8
        /*00e8*/ 	.dword	_ZN30_INTERNAL_90ccd298_4_k_cu_main6thrust24THRUST_300001_SM_1000_NS8cuda_cub3parE
	.align		8
        /*00f0*/ 	.dword	_ZN30_INTERNAL_90ccd298_4_k_cu_main6thrust24THRUST_300001_SM_1000_NS8cuda_cub10par_nosyncE
	.align		8
        /*00f8*/ 	.dword	_ZN30_INTERNAL_90ccd298_4_k_cu_main6thrust24THRUST_300001_SM_1000_NS6system6detail10sequential3seqE
	.align		8
        /*0100*/ 	.dword	_ZN30_INTERNAL_90ccd298_4_k_cu_main6thrust24THRUST_300001_SM_1000_NS12placeholders2_1E
	.align		8
        /*0108*/ 	.dword	_ZN30_INTERNAL_90ccd298_4_k_cu_main6thrust24THRUST_300001_SM_1000_NS12placeholders2_2E
	.align		8
        /*0110*/ 	.dword	_ZN30_INTERNAL_90ccd298_4_k_cu_main6thrust24THRUST_300001_SM_1000_NS12placeholders2_3E
	.align		8
        /*0118*/ 	.dword	_ZN30_INTERNAL_90ccd298_4_k_cu_main6thrust24THRUST_300001_SM_1000_NS12placeholders2_4E
	.align		8
        /*0120*/ 	.dword	_ZN30_INTERNAL_90ccd298_4_k_cu_main6thrust24THRUST_300001_SM_1000_NS12placeholders2_5E
	.align		8
        /*0128*/ 	.dword	_ZN30_INTERNAL_90ccd298_4_k_cu_main6thrust24THRUST_300001_SM_1000_NS12placeholders2_6E
	.align		8
        /*0130*/ 	.dword	_ZN30_INTERNAL_90ccd298_4_k_cu_main6thrust24THRUST_300001_SM_1000_NS12placeholders2_7E
	.align		8
        /*0138*/ 	.dword	_ZN30_INTERNAL_90ccd298_4_k_cu_main6thrust24THRUST_300001_SM_1000_NS12placeholders2_8E
	.align		8
        /*0140*/ 	.dword	_ZN30_INTERNAL_90ccd298_4_k_cu_main6thrust24THRUST_300001_SM_1000_NS12placeholders2_9E
	.align		8
        /*0148*/ 	.dword	_ZN30_INTERNAL_90ccd298_4_k_cu_main6thrust24THRUST_300001_SM_1000_NS12placeholders3_10E
	.align		8
        /*0150*/ 	.dword	_ZN30_INTERNAL_90ccd298_4_k_cu_main6thrust24THRUST_300001_SM_1000_NS3seqE


//--------------------- .text._ZN3cub18CUB_300001_SM_10006detail6reduce28DeviceReduceSingleTileKernelINS2_10policy_hubIfyN4cuda3std3__44plusIfEEE10Policy1000EPfSC_iS9_ffNS7_10__identityEEEvT0_T1_T2_T3_T4_T6_ --------------------------
	.section	.text._ZN3cub18CUB_300001_SM_10006detail6reduce28DeviceReduceSingleTileKernelINS2_10policy_hubIfyN4cuda3std3__44plusIfEEE10Policy1000EPfSC_iS9_ffNS7_10__identityEEEvT0_T1_T2_T3_T4_T6_,"ax",@progbits
	.align	128
        .global         _ZN3cub18CUB_300001_SM_10006detail6reduce28DeviceReduceSingleTileKernelINS2_10policy_hubIfyN4cuda3std3__44plusIfEEE10Policy1000EPfSC_iS9_ffNS7_10__identityEEEvT0_T1_T2_T3_T4_T6_
        .type           _ZN3cub18CUB_300001_SM_10006detail6reduce28DeviceReduceSingleTileKernelINS2_10policy_hubIfyN4cuda3std3__44plusIfEEE10Policy1000EPfSC_iS9_ffNS7_10__identityEEEvT0_T1_T2_T3_T4_T6_,@function
        .size           _ZN3cub18CUB_300001_SM_10006detail6reduce28DeviceReduceSingleTileKernelINS2_10policy_hubIfyN4cuda3std3__44plusIfEEE10Policy1000EPfSC_iS9_ffNS7_10__identityEEEvT0_T1_T2_T3_T4_T6_,(.L_x_265 - _ZN3cub18CUB_300001_SM_10006detail6reduce28DeviceReduceSingleTileKernelINS2_10policy_hubIfyN4cuda3std3__44plusIfEEE10Policy1000EPfSC_iS9_ffNS7_10__identityEEEvT0_T1_T2_T3_T4_T6_)
        .other          _ZN3cub18CUB_300001_SM_10006detail6reduce28DeviceReduceSingleTileKernelINS2_10policy_hubIfyN4cuda3std3__44plusIfEEE10Policy1000EPfSC_iS9_ffNS7_10__identityEEEvT0_T1_T2_T3_T4_T6_,@"STO_CUDA_ENTRY STV_DEFAULT"
_ZN3cub18CUB_300001_SM_10006detail6reduce28DeviceReduceSingleTileKernelINS2_10policy_hubIfyN4cuda3std3__44plusIfEEE10Policy1000EPfSC_iS9_ffNS7_10__identityEEEvT0_T1_T2_T3_T4_T6_:
.text._ZN3cub18CUB_300001_SM_10006detail6reduce28DeviceReduceSingleTileKernelINS2_10policy_hubIfyN4cuda3std3__44plusIfEEE10Policy1000EPfSC_iS9_ffNS7_10__identityEEEvT0_T1_T2_T3_T4_T6_:
[----:B------:R-:W-:Y:S01]  /*0000*/  LDC R1, c[0x0][0x37c] ;  /* 0x0000df00ff017b82 */ /* 0x000fe20000000800 */
[----:B------:R-:W0:Y:S01]  /*0010*/  LDCU UR4, c[0x0][0x390] ;  /* 0x00007200ff0477ac */ /* 0x000e220008000800 */
[----:B------:R-:W1:Y:S01]  /*0020*/  LDCU.64 UR6, c[0x0][0x358] ;  /* 0x00006b00ff0677ac */ /* 0x000e620008000a00 */
[----:B0-----:R-:W-:-:S04]  /*0030*/  MOV R20, UR4 ;  /* 0x0000000400147c02 */ /* 0x001fc80008000f00 */
[----:B------:R-:W-:-:S13]  /*0040*/  ISETP.NE.AND P0, PT, R20, RZ, PT ;  /* 0x000000ff1400720c */ /* 0x000fda0003f05270 */
[----:B-1----:R-:W-:Y:S05]  /*0050*/  @P0 BRA `(.L_x_0) ;  /* 0x00000000001c0947 */ /* 0x002fea0003800000 */
[----:B------:R-:W0:Y:S02]  /*0060*/  S2R R0, SR_TID.X ;  /* 0x0000000000007919 */ /* 0x000e240000002100 */
[----:B0-----:R-:W-:-:S13]  /*0070*/  ISETP.NE.AND P0, PT, R0, RZ, PT ;  /* 0x000000ff0000720c */ /* 0x001fda0003f05270 */
[----:B------:R-:W-:Y:S05]  /*0080*/  @P0 EXIT ;  /* 0x000000000000094d */ /* 0x000fea0003800000 */
[----:B------:R-:W0:Y:S08]  /*0090*/  LDC R5, c[0x0][0x398] ;  /* 0x0000e600ff057b82 */ /* 0x000e300000000800 */
[----:B------:R-:W0:Y:S02]  /*00a0*/  LDC.64 R2, c[0x0][0x388] ;  /* 0x0000e200ff027b82 */ /* 0x000e240000000a00 */
[----:B0-----:R-:W-:Y:S01]  /*00b0*/  STG.E desc[UR6][R2.64], R5 ;  /* 0x0000000502007986 */ /* 0x001fe2000c101906 */
[----:B------:R-:W-:Y:S05]  /*00c0*/  EXIT ;  /* 0x000000000000794d */ /* 0x000fea0003800000 */
.L_x_0:
[----:B------:R-:W0:Y:S01]  /*00d0*/  LDCU UR4, c[0x0][0x380] ;  /* 0x00007000ff0477ac */ /* 0x000e220008000800 */
[----:B------:R-:W-:Y:S01]  /*00e0*/  BSSY.RECONVERGENT B0, `(.L_x_1) ;  /* 0x00003ca000007945 */ /* 0x000fe20003800200 */
[----:B0-----:R-:W-:-:S09]  /*00f0*/  ULOP3.LUT UP0, URZ, UR4, 0xf, URZ, 0xc0, !UPT ;  /* 0x0000000f04ff7892 */ /* 0x001fd2000f80c0ff */
[----:B------:R-:W-:Y:S05]  /*0100*/  BRA.U UP0, `(.L_x_2) ;  /* 0x0000001d00607547 */ /* 0x000fea000b800000 */
[----:B------:R-:W-:-:S13]  /*0110*/  ISETP.GT.AND P0, PT, R20, 0xfff, PT ;  /* 0x00000fff1400780c */ /* 0x000fda0003f04270 */
[----:B------:R-:W-:Y:S05]  /*0120*/  @P0 BRA `(.L_x_3) ;  /* 0x0000000c00a80947 */ /* 0x000fea0003800000 */
[----:B------:R-:W0:Y:S01]  /*0130*/  S2R R9, SR_TID.X ;  /* 0x0000000000097919 */ /* 0x000e220000002100 */
[----:B------:R-:W-:Y:S01]  /*0140*/  BSSY.RECONVERGENT B1, `(.L_x_4) ;  /* 0x0000009000017945 */ /* 0x000fe20003800200 */
[----:B------:R-:W-:Y:S01]  /*0150*/  HFMA2 R0, -RZ, RZ, 0, 0 ;  /* 0x00000000ff007431 */ /* 0x000fe200000001ff */
[----:B0-----:R-:W-:Y:S02]  /*0160*/  ISETP.GE.AND P0, PT, R9, R20, PT ;  /* 0x000000140900720c */ /* 0x001fe40003f06270 */
[----:B------:R-:W-:-:S11]  /*0170*/  MOV R11, R9 ;  /* 0x00000009000b7202 */ /* 0x000fd60000000f00 */
[----:B------:R-:W-:Y:S05]  /*0180*/  @P0 BRA `(.L_x_5) ;  /* 0x0000000000100947 */ /* 0x000fea0003800000 */
[----:B------:R-:W0:Y:S02]  /*0190*/  LDC.64 R2, c[0x0][0x380] ;  /* 0x0000e000ff027b82 */ /* 0x000e240000000a00 */
[----:B0-----:R-:W-:-:S05]  /*01a0*/  IMAD.WIDE.U32 R2, R9, 0x4, R2 ;  /* 0x0000000409027825 */ /* 0x001fca00078e0002 */
[----:B------:R0:W5:Y:S01]  /*01b0*/  LDG.E.CONSTANT R0, desc[UR6][R2.64] ;  /* 0x0000000602007981 */ /* 0x000162000c1e9900 */
[----:B------:R-:W-:-:S07]  /*01c0*/  IADD3 R11, PT, PT, R9, 0x100, RZ ;  /* 0x00000100090b7810 */ /* 0x000fce0007ffe0ff */
.L_x_5:
[----:B------:R-:W-:Y:S05]  /*01d0*/  BSYNC.RECONVERGENT B1 ;  /* 0x0000000000017941 */ /* 0x000fea0003800200 */
.L_x_4:
[----:B------:R-:W-:Y:S01]  /*01e0*/  ISETP.GE.AND P0, PT, R11, R20, PT ;  /* 0x000000140b00720c */ /* 0x000fe20003f06270 */
[----:B------:R-:W-:-:S12]  /*01f0*/  BSSY.RECONVERGENT B1, `(.L_x_6) ;  /* 0x0000074000017945 */ /* 0x000fd80003800200 */
[----:B------:R-:W-:Y:S05]  /*0200*/  @P0 BRA `(.L_x_7) ;  /* 0x0000000400c80947 */ /* 0x000fea0003800000 */
[----:B0-----:R-:W-:Y:S01]  /*0210*/  LOP3.LUT R3, RZ, R11, RZ, 0x33, !PT ;  /* 0x0000000bff037212 */ /* 0x001fe200078e33ff */
[----:B------:R-:W-:Y:S03]  /*0220*/  BSSY.RECONVERGENT B2, `(.L_x_8) ;  /* 0x0000015000027945 */ /* 0x000fe60003800200 */
[----:B------:R-:W-:-:S04]  /*0230*/  IADD3 R4, PT, PT, R3, R20, RZ ;  /* 0x0000001403047210 */ /* 0x000fc80007ffe0ff */
[C---:B------:R-:W-:Y:S02]  /*0240*/  LOP3.LUT R2, R4.reuse, 0x300, RZ, 0xc0, !PT ;  /* 0x0000030004027812 */ /* 0x040fe400078ec0ff */
[----:B------:R-:W-:Y:S02]  /*0250*/  ISETP.GE.U32.AND P1, PT, R4, 0x300, PT ;  /* 0x000003000400780c */ /* 0x000fe40003f26070 */
[----:B------:R-:W-:-:S13]  /*0260*/  ISETP.NE.AND P0, PT, R2, 0x300, PT ;  /* 0x000003000200780c */ /* 0x000fda0003f05270 */
[----:B------:R-:W-:Y:S05]  /*0270*/  @!P0 BRA `(.L_x_9) ;  /* 0x00000000003c8947 */ /* 0x000fea0003800000 */
[----:B------:R-:W0:Y:S01]  /*0280*/  LDC.64 R2, c[0x0][0x380] ;  /* 0x0000e000ff027b82 */ /* 0x000e220000000a00 */
[----:B------:R-:W-:-:S04]  /*0290*/  LEA.HI R4, R4, 0x1, RZ, 0x18 ;  /* 0x0000000104047811 */ /* 0x000fc800078fc0ff */
[----:B------:R-:W-:-:S04]  /*02a0*/  LOP3.LUT R4, R4, 0x3, RZ, 0xc0, !PT ;  /* 0x0000000304047812 */ /* 0x000fc800078ec0ff */
[----:B------:R-:W-:Y:S01]  /*02b0*/  IADD3 R4, PT, PT, -R4, RZ, RZ ;  /* 0x000000ff04047210 */ /* 0x000fe20007ffe1ff */
[----:B0-----:R-:W-:-:S05]  /*02c0*/  IMAD.WIDE.U32 R2, R11, 0x4, R2 ;  /* 0x000000040b027825 */ /* 0x001fca00078e0002 */
[----:B------:R-:W-:-:S07]  /*02d0*/  MOV R5, R3 ;  /* 0x0000000300057202 */ /* 0x000fce0000000f00 */
.L_x_10:
[----:B------:R-:W-:-:S06]  /*02e0*/  MOV R3, R5 ;  /* 0x0000000500037202 */ /* 0x000fcc0000000f00 */
[----:B------:R0:W2:Y:S01]  /*02f0*/  LDG.E.CONSTANT R3, desc[UR6][R2.64] ;  /* 0x0000000602037981 */ /* 0x0000a2000c1e9900 */
[----:B------:R-:W-:Y:S01]  /*0300*/  IADD3 R4, PT, PT, R4, 0x1, RZ ;  /* 0x0000000104047810 */ /* 0x000fe20007ffe0ff */
[----:B------:R-:W-:-:S03]  /*0310*/  VIADD R11, R11, 0x100 ;  /* 0x000001000b0b7836 */ /* 0x000fc60000000000 */
[----:B------:R-:W-:Y:S02]  /*0320*/  ISETP.NE.AND P0, PT, R4, RZ, PT ;  /* 0x000000ff0400720c */ /* 0x000fe40003f05270 */
[----:B0-----:R-:W-:-:S04]  /*0330*/  IADD3 R2, P2, PT, R2, 0x400, RZ ;  /* 0x0000040002027810 */ /* 0x001fc80007f5e0ff */
[----:B------:R-:W-:Y:S01]  /*0340*/  IADD3.X R5, PT, PT, RZ, R5, RZ, P2, !PT ;  /* 0x00000005ff057210 */ /* 0x000fe200017fe4ff */
[----:B--2--5:R-:W-:-:S06]  /*0350*/  FADD R0, R3, R0 ;  /* 0x0000000003007221 */ /* 0x024fcc0000000000 */
[----:B------:R-:W-:Y:S05]  /*0360*/  @P0 BRA `(.L_x_10) ;  /* 0xfffffffc00dc0947 */ /* 0x000fea000383ffff */
.L_x_9:
[----:B------:R-:W-:Y:S05]  /*0370*/  BSYNC.RECONVERGENT B2 ;  /* 0x0000000000027941 */ /* 0x000fea0003800200 */
.L_x_8:
[----:B------:R-:W-:Y:S05]  /*0380*/  @!P1 BRA `(.L_x_7) ;  /* 0x0000000400689947 */ /* 0x000fea0003800000 */
[----:B------:R-:W-:Y:S01]  /*0390*/  IADD3 R2, PT, PT, -R11, R20, RZ ;  /* 0x000000140b027210 */ /* 0x000fe20007ffe1ff */
[----:B------:R-:W-:Y:S01]  /*03a0*/  BSSY.RECONVERGENT B2, `(.L_x_11) ;  /* 0x0000031000027945 */ /* 0x000fe20003800200 */
[----:B------:R-:W-:Y:S02]  /*03b0*/  PLOP3.LUT P0, PT, PT, PT, PT, 0x80, 0x8 ;  /* 0x000000000008781c */ /* 0x000fe40003f0f070 */
[----:B------:R-:W-:-:S13]  /*03c0*/  ISETP.GT.AND P1, PT, R2, 0xc00, PT ;  /* 0x00000c000200780c */ /* 0x000fda0003f24270 */
[----:B------:R-:W-:Y:S05]  /*03d0*/  @!P1 BRA `(.L_x_12) ;  /* 0x0000000000b49947 */ /* 0x000fea0003800000 */
[----:B------:R-:W-:Y:S02]  /*03e0*/  PLOP3.LUT P0, PT, PT, PT, PT, 0x8, 0x80 ;  /* 0x000000000080781c */ /* 0x000fe40003f0e170 */
[----:B------:R-:W-:-:S11]  /*03f0*/  IADD3 R8, PT, PT, R20, -0xc00, RZ ;  /* 0xfffff40014087810 */ /* 0x000fd60007ffe0ff */
.L_x_13:
[----:B------:R-:W0:Y:S01]  /*0400*/  LDC.64 R6, c[0x0][0x380] ;  /* 0x0000e000ff067b82 */ /* 0x000e220000000a00 */
[C---:B------:R-:W-:Y:S01]  /*0410*/  IADD3 R5, PT, PT, R11.reuse, 0x400, RZ ;  /* 0x000004000b057810 */ /* 0x040fe20007ffe0ff */
[----:B0-----:R-:W-:-:S05]  /*0420*/  IMAD.WIDE R24, R11, 0x4, R6 ;  /* 0x000000040b187825 */ /* 0x001fca00078e0206 */
[----:B------:R-:W2:Y:S04]  /*0430*/  LDG.E.CONSTANT R13, desc[UR6][R24.64] ;  /* 0x00000006180d7981 */ /* 0x000ea8000c1e9900 */
[----:B------:R-:W3:Y:S01]  /*0440*/  LDG.E.CONSTANT R10, desc[UR6][R24.64+0x400] ;  /* 0x00040006180a7981 */ /* 0x000ee2000c1e9900 */
[----:B------:R-:W-:-:S03]  /*0450*/  IMAD.WIDE R4, R5, 0x4, R6 ;  /* 0x0000000405047825 */ /* 0x000fc600078e0206 */
[----:B------:R-:W4:Y:S04]  /*0460*/  LDG.E.CONSTANT R12, desc[UR6][R24.64+0x800] ;  /* 0x00080006180c7981 */ /* 0x000f28000c1e9900 */
[----:B------:R-:W4:Y:S04]  /*0470*/  LDG.E.CONSTANT R17, desc[UR6][R24.64+0xc00] ;  /* 0x000c000618117981 */ /* 0x000f28000c1e9900 */
[----:B------:R-:W4:Y:S01]  /*0480*/  LDG.E.CONSTANT R16, desc[UR6][R4.64] ;  /* 0x0000000604107981 */ /* 0x000f22000c1e9900 */
[----:B------:R-:W-:-:S03]  /*0490*/  IADD3 R3, PT, PT, R11, 0x800, RZ ;  /* 0x000008000b037810 */ /* 0x000fc60007ffe0ff */
[----:B------:R-:W4:Y:S04]  /*04a0*/  LDG.E.CONSTANT R15, desc[UR6][R4.64+0x400] ;  /* 0x00040006040f7981 */ /* 0x000f28000c1e9900 */
[----:B------:R-:W4:Y:S01]  /*04b0*/  LDG.E.CONSTANT R14, desc[UR6][R4.64+0x800] ;  /* 0x00080006040e7981 */ /* 0x000f22000c1e9900 */
[----:B------:R-:W-:-:S03]  /*04c0*/  IMAD.WIDE R2, R3, 0x4, R6 ;  /* 0x0000000403027825 */ /* 0x000fc600078e0206 */
[----:B------:R-:W4:Y:S04]  /*04d0*/  LDG.E.CONSTANT R22, desc[UR6][R4.64+0xc00] ;  /* 0x000c000604167981 */ /* 0x000f28000c1e9900 */
[----:B------:R-:W4:Y:S01]  /*04e0*/  LDG.E.CONSTANT R21, desc[UR6][R2.64] ;  /* 0x0000000602157981 */ /* 0x000f22000c1e9900 */
[----:B------:R-:W-:-:S03]  /*04f0*/  IADD3 R23, PT, PT, R11, 0xc00, RZ ;  /* 0x00000c000b177810 */ /* 0x000fc60007ffe0ff */
[----:B------:R-:W4:Y:S04]  /*0500*/  LDG.E.CONSTANT R19, desc[UR6][R2.64+0x400] ;  /* 0x0004000602137981 */ /* 0x000f28000c1e9900 */
[----:B------:R-:W4:Y:S01]  /*0510*/  LDG.E.CONSTANT R18, desc[UR6][R2.64+0x800] ;  /* 0x0008000602127981 */ /* 0x000f22000c1e9900 */
[----:B------:R-:W-:-:S03]  /*0520*/  IMAD.WIDE R6, R23, 0x4, R6 ;  /* 0x0000000417067825 */ /* 0x000fc600078e0206 */
[----:B------:R-:W4:Y:S04]  /*0530*/  LDG.E.CONSTANT R26, desc[UR6][R2.64+0xc00] ;  /* 0x000c0006021a7981 */ /* 0x000f28000c1e9900 */
[----:B------:R-:W4:Y:S04]  /*0540*/  LDG.E.CONSTANT R25, desc[UR6][R6.64] ;  /* 0x0000000606197981 */ /* 0x000f28000c1e9900 */
[----:B------:R-:W4:Y:S04]  /*0550*/  LDG.E.CONSTANT R23, desc[UR6][R6.64+0x400] ;  /* 0x0004000606177981 */ /* 0x000f28000c1e9900 */
[----:B------:R-:W4:Y:S04]  /*0560*/  LDG.E.CONSTANT R24, desc[UR6][R6.64+0x800] ;  /* 0x0008000606187981 */ /* 0x000f28000c1e9900 */
[----:B------:R-:W4:Y:S01]  /*0570*/  LDG.E.CONSTANT R27, desc[UR6][R6.64+0xc00] ;  /* 0x000c0006061b7981 */ /* 0x000f22000c1e9900 */
[----:B------:R-:W-:-:S04]  /*0580*/  IADD3 R11, PT, PT, R11, 0x1000, RZ ;  /* 0x000010000b0b7810 */ /* 0x000fc80007ffe0ff */
[----:B------:R-:W-:Y:S01]  /*0590*/  ISETP.GE.AND P1, PT, R11, R8, PT ;  /* 0x000000080b00720c */ /* 0x000fe20003f26270 */
[----:B--2--5:R-:W-:-:S04]  /*05a0*/  FADD R13, R13, R0 ;  /* 0x000000000d0d7221 */ /* 0x024fc80000000000 */
[----:B---3--:R-:W-:-:S04]  /*05b0*/  FADD R13, R13, R10 ;  /* 0x0000000a0d0d7221 */ /* 0x008fc80000000000 */
[----:B----4-:R-:W-:-:S04]  /*05c0*/  FADD R12, R13, R12 ;  /* 0x0000000c0d0c7221 */ /* 0x010fc80000000000 */
[----:B------:R-:W-:-:S04]  /*05d0*/  FADD R17, R12, R17 ;  /* 0x000000110c117221 */ /* 0x000fc80000000000 */
        /* <DEDUP_REMOVED lines=11> */
[----:B------:R-:W-:Y:S01]  /*0690*/  FADD R0, R24, R27 ;  /* 0x0000001b18007221 */ /* 0x000fe20000000000 */
[----:B------:R-:W-:Y:S06]  /*06a0*/  @!P1 BRA `(.L_x_13) ;  /* 0xfffffffc00549947 */ /* 0x000fec000383ffff */
.L_x_12:
[----:B------:R-:W-:Y:S05]  /*06b0*/  BSYNC.RECONVERGENT B2 ;  /* 0x0000000000027941 */ /* 0x000fea0003800200 */
.L_x_11:
[----:B------:R-:W-:Y:S01]  /*06c0*/  IADD3 R2, PT, PT, -R11, R20, RZ ;  /* 0x000000140b027210 */ /* 0x000fe20007ffe1ff */
[----:B------:R-:W-:Y:S03]  /*06d0*/  BSSY.RECONVERGENT B2, `(.L_x_14) ;  /* 0x0000019000027945 */ /* 0x000fe60003800200 */
[----:B------:R-:W-:-:S13]  /*06e0*/  ISETP.GT.AND P1, PT, R2, 0x400, PT ;  /* 0x000004000200780c */ /* 0x000fda0003f24270 */
[----:B------:R-:W-:Y:S05]  /*06f0*/  @!P1 BRA `(.L_x_15) ;  /* 0x0000000000589947 */ /* 0x000fea0003800000 */
[----:B------:R-:W0:Y:S01]  /*0700*/  LDC.64 R4, c[0x0][0x380] ;  /* 0x0000e000ff047b82 */ /* 0x000e220000000a00 */
[C---:B------:R-:W-:Y:S02]  /*0710*/  VIADD R15, R11.reuse, 0x400 ;  /* 0x000004000b0f7836 */ /* 0x040fe40000000000 */
[----:B0-----:R-:W-:-:S05]  /*0720*/  IMAD.WIDE R2, R11, 0x4, R4 ;  /* 0x000000040b027825 */ /* 0x001fca00078e0204 */
[----:B------:R-:W2:Y:S04]  /*0730*/  LDG.E.CONSTANT R7, desc[UR6][R2.64] ;  /* 0x0000000602077981 */ /* 0x000ea8000c1e9900 */
[----:B------:R-:W3:Y:S01]  /*0740*/  LDG.E.CONSTANT R6, desc[UR6][R2.64+0x400] ;  /* 0x0004000602067981 */ /* 0x000ee2000c1e9900 */
[----:B------:R-:W-:-:S03]  /*0750*/  IMAD.WIDE R4, R15, 0x4, R4 ;  /* 0x000000040f047825 */ /* 0x000fc600078e0204 */
[----:B------:R-:W4:Y:S04]  /*0760*/  LDG.E.CONSTANT R13, desc[UR6][R2.64+0x800] ;  /* 0x00080006020d7981 */ /* 0x000f28000c1e9900 */
[----:B------:R-:W4:Y:S04]  /*0770*/  LDG.E.CONSTANT R15, desc[UR6][R2.64+0xc00] ;  /* 0x000c0006020f7981 */ /* 0x000f28000c1e9900 */
[----:B------:R-:W4:Y:S04]  /*0780*/  LDG.E.CONSTANT R17, desc[UR6][R4.64] ;  /* 0x0000000604117981 */ /* 0x000f28000c1e9900 */
[----:B------:R-:W4:Y:S04]  /*0790*/  LDG.E.CONSTANT R19, desc[UR6][R4.64+0x400] ;  /* 0x0004000604137981 */ /* 0x000f28000c1e9900 */
[----:B------:R-:W4:Y:S04]  /*07a0*/  LDG.E.CONSTANT R21, desc[UR6][R4.64+0x800] ;  /* 0x0008000604157981 */ /* 0x000f28000c1e9900 */
[----:B------:R-:W4:Y:S01]  /*07b0*/  LDG.E.CONSTANT R23, desc[UR6][R4.64+0xc00] ;  /* 0x000c000604177981 */ /* 0x000f22000c1e9900 */
[----:B------:R-:W-:-:S02]  /*07c0*/  PLOP3.LUT P0, PT, PT, PT, PT, 0x8, 0x80 ;  /* 0x000000000080781c */ /* 0x000fc40003f0e170 */
[----:B------:R-:W-:Y:S01]  /*07d0*/  IADD3 R11, PT, PT, R11, 0x800, RZ ;  /* 0x000008000b0b7810 */ /* 0x000fe20007ffe0ff */
[----:B--2--5:R-:W-:-:S04]  /*07e0*/  FADD R7, R0, R7 ;  /* 0x0000000700077221 */ /* 0x024fc80000000000 */
[----:B---3--:R-:W-:-:S04]  /*07f0*/  FADD R6, R7, R6 ;  /* 0x0000000607067221 */ /* 0x008fc80000000000 */
[----:B----4-:R-:W-:-:S04]  /*0800*/  FADD R6, R6, R13 ;  /* 0x0000000d06067221 */ /* 0x010fc80000000000 */
[----:B------:R-:W-:-:S04]  /*0810*/  FADD R6, R6, R15 ;  /* 0x0000000f06067221 */ /* 0x000fc80000000000 */
[----:B------:R-:W-:-:S04]  /*0820*/  FADD R6, R6, R17 ;  /* 0x0000001106067221 */ /* 0x000fc80000000000 */
[----:B------:R-:W-:-:S04]  /*0830*/  FADD R6, R6, R19 ;  /* 0x0000001306067221 */ /* 0x000fc80000000000 */
[----:B------:R-:W-:-:S04]  /*0840*/  FADD R6, R6, R21 ;  /* 0x0000001506067221 */ /* 0x000fc80000000000 */
[----:B------:R-:W-:-:S07]  /*0850*/  FADD R0, R6, R23 ;  /* 0x0000001706007221 */ /* 0x000fce0000000000 */
.L_x_15:
[----:B------:R-:W-:Y:S05]  /*0860*/  BSYNC.RECONVERGENT B2 ;  /* 0x0000000000027941 */ /* 0x000fea0003800200 */
.L_x_14:
[----:B------:R-:W-:-:S13]  /*0870*/  ISETP.LT.OR P0, PT, R11, R20, P0 ;  /* 0x000000140b00720c */ /* 0x000fda0000701670 */
[----:B------:R-:W-:Y:S05]  /*0880*/  @!P0 BRA `(.L_x_7) ;  /* 0x0000000000288947 */ /* 0x000fea0003800000 */
[----:B------:R-:W0:Y:S02]  /*0890*/  LDC.64 R2, c[0x0][0x380] ;  /* 0x0000e000ff027b82 */ /* 0x000e240000000a00 */
[----:B0-----:R-:W-:-:S05]  /*08a0*/  IMAD.WIDE R2, R11, 0x4, R2 ;  /* 0x000000040b027825 */ /* 0x001fca00078e0202 */
[----:B------:R-:W2:Y:S04]  /*08b0*/  LDG.E.CONSTANT R5, desc[UR6][R2.64] ;  /* 0x0000000602057981 */ /* 0x000ea8000c1e9900 */
[----:B------:R-:W3:Y:S04]  /*08c0*/  LDG.E.CONSTANT R4, desc[UR6][R2.64+0x400] ;  /* 0x0004000602047981 */ /* 0x000ee8000c1e9900 */
[----:B------:R-:W4:Y:S04]  /*08d0*/  LDG.E.CONSTANT R7, desc[UR6][R2.64+0x800] ;  /* 0x0008000602077981 */ /* 0x000f28000c1e9900 */
[----:B------:R-:W4:Y:S01]  /*08e0*/  LDG.E.CONSTANT R11, desc[UR6][R2.64+0xc00] ;  /* 0x000c0006020b7981 */ /* 0x000f22000c1e9900 */
[----:B--2--5:R-:W-:-:S04]  /*08f0*/  FADD R5, R0, R5 ;  /* 0x0000000500057221 */ /* 0x024fc80000000000 */
[----:B---3--:R-:W-:-:S04]  /*0900*/  FADD R4, R5, R4 ;  /* 0x0000000405047221 */ /* 0x008fc80000000000 */
[----:B----4-:R-:W-:-:S04]  /*0910*/  FADD R4, R4, R7 ;  /* 0x0000000704047221 */ /* 0x010fc80000000000 */
[----:B------:R-:W-:-:S07]  /*0920*/  FADD R0, R4, R11 ;  /* 0x0000000b04007221 */ /* 0x000fce0000000000 */
.L_x_7:
[----:B------:R-:W-:Y:S05]  /*0930*/  BSYNC.RECONVERGENT B1 ;  /* 0x0000000000017941 */ /* 0x000fea0003800200 */
.L_x_6:
[----:B------:R-:W-:Y:S02]  /*0940*/  ISETP.GE.AND P0, PT, R20, 0x100, PT ;  /* 0x000001001400780c */ /* 0x000fe40003f06270 */
[----:B-----5:R-:W-:-:S11]  /*0950*/  MOV R7, R0 ;  /* 0x0000000000077202 */ /* 0x020fd60000000f00 */
[----:B------:R-:W-:Y:S05]  /*0960*/  @!P0 BRA `(.L_x_16) ;  /* 0x0000000000ac8947 */ /* 0x000fea0003800000 */
[----:B------:R-:W1:Y:S01]  /*0970*/  S2R R6, SR_LANEID ;  /* 0x0000000000067919 */ /* 0x000e620000000000 */
[----:B------:R-:W2:Y:S02]  /*0980*/  SHFL.DOWN PT, R0, R7, 0x1, 0x1f ;  /* 0x08201f0007007f89 */ /* 0x000ea400000e0000 */
[----:B--2---:R-:W-:Y:S01]  /*0990*/  FADD R0, R0, R7 ;  /* 0x0000000700007221 */ /* 0x004fe20000000000 */
[C---:B-1----:R-:W-:Y:S02]  /*09a0*/  ISETP.GT.AND P0, PT, R6.reuse, 0x1e, PT ;  /* 0x0000001e0600780c */ /* 0x042fe40003f04270 */
[C---:B------:R-:W-:Y:S02]  /*09b0*/  ISETP.NE.AND P1, PT, R6.reuse, RZ, PT ;  /* 0x000000ff0600720c */ /* 0x040fe40003f25270 */
[----:B------:R-:W-:Y:S02]  /*09c0*/  FSEL R0, R7, R0, P0 ;  /* 0x0000000007007208 */ /* 0x000fe40000000000 */
[----:B------:R-:W-:-:S03]  /*09d0*/  ISETP.GT.AND P0, PT, R6, 0x1d, PT ;  /* 0x0000001d0600780c */ /* 0x000fc60003f04270 */
[----:B0-----:R-:W0:Y:S06]  /*09e0*/  SHFL.DOWN PT, R3, R0, 0x2, 0x1f ;  /* 0x08401f0000037f89 */ /* 0x001e2c00000e0000 */
[----:B------:R-:W1:Y:S01]  /*09f0*/  @!P1 S2R R5, SR_CgaCtaId ;  /* 0x0000000000059919 */ /* 0x000e620000008800 */
[----:B------:R-:W-:Y:S02]  /*0a00*/  @!P1 MOV R4, 0x400 ;  /* 0x0000040000049802 */ /* 0x000fe40000000f00 */
[----:B------:R-:W-:-:S04]  /*0a10*/  @!P1 SHF.R.U32.HI R2, RZ, 0x3, R9 ;  /* 0x00000003ff029819 */ /* 0x000fc80000011609 */
[----:B------:R-:W-:Y:S01]  /*0a20*/  @!P1 LOP3.LUT R2, R2, 0x7c, RZ, 0xc0, !PT ;  /* 0x0000007c02029812 */ /* 0x000fe200078ec0ff */
[----:B0-----:R-:W-:Y:S01]  /*0a30*/  @!P0 FADD R0, R0, R3 ;  /* 0x0000000300008221 */ /* 0x001fe20000000000 */
[----:B------:R-:W-:-:S04]  /*0a40*/  ISETP.GT.AND P0, PT, R6, 0x1b, PT ;  /* 0x0000001b0600780c */ /* 0x000fc80003f04270 */
[----:B------:R-:W0:Y:S01]  /*0a50*/  SHFL.DOWN PT, R3, R0, 0x4, 0x1f ;  /* 0x08801f0000037f89 */ /* 0x000e2200000e0000 */
[----:B-1----:R-:W-:-:S04]  /*0a60*/  @!P1 LEA R5, R5, R4, 0x18 ;  /* 0x0000000405059211 */ /* 0x002fc800078ec0ff */
[----:B------:R-:W-:-:S04]  /*0a70*/  @!P1 IADD3 R2, PT, PT, R2, R5, RZ ;  /* 0x0000000502029210 */ /* 0x000fc80007ffe0ff */
[----:B0-----:R-:W-:Y:S01]  /*0a80*/  @!P0 FADD R0, R0, R3 ;  /* 0x0000000300008221 */ /* 0x001fe20000000000 */
[----:B------:R-:W-:-:S04]  /*0a90*/  ISETP.GT.AND P0, PT, R6, 0x17, PT ;  /* 0x000000170600780c */ /* 0x000fc80003f04270 */
[----:B------:R-:W0:Y:S09]  /*0aa0*/  SHFL.DOWN PT, R3, R0, 0x8, 0x1f ;  /* 0x09001f0000037f89 */ /* 0x000e3200000e0000 */
[----:B0-----:R-:W-:Y:S01]  /*0ab0*/  @!P0 FADD R0, R0, R3 ;  /* 0x0000000300008221 */ /* 0x001fe20000000000 */
[----:B------:R-:W-:-:S04]  /*0ac0*/  ISETP.NE.AND P0, PT, R9, RZ, PT ;  /* 0x000000ff0900720c */ /* 0x000fc80003f05270 */
[----:B------:R-:W0:Y:S02]  /*0ad0*/  SHFL.DOWN PT, R3, R0, 0x10, 0x1f ;  /* 0x0a001f0000037f89 */ /* 0x000e2400000e0000 */
[----:B0-----:R-:W-:-:S05]  /*0ae0*/  FADD R3, R0, R3 ;  /* 0x0000000300037221 */ /* 0x001fca0000000000 */
[----:B------:R0:W-:Y:S01]  /*0af0*/  @!P1 STS [R2+0x8], R3 ;  /* 0x0000080302009388 */ /* 0x0001e20000000800 */
[----:B------:R-:W-:Y:S01]  /*0b00*/  BAR.SYNC.DEFER_BLOCKING 0x0 ;  /* 0x0000000000007b1d */ /* 0x000fe20000010000 */
[----:B------:R-:W-:-:S04]  /*0b10*/  ISETP.GT.AND P1, PT, R6, 0xf, PT ;  /* 0x0000000f0600780c */ /* 0x000fc80003f24270 */
[----:B------:R-:W-:Y:S01]  /*0b20*/  FSEL R0, R0, R3, P1 ;  /* 0x0000000300007208 */ /* 0x000fe20000800000 */
[----:B------:R-:W-:Y:S08]  /*0b30*/  @P0 BRA `(.L_x_17) ;  /* 0x0000003000900947 */ /* 0x000ff00003800000 */
[----:B------:R-:W1:Y:S01]  /*0b40*/  S2UR UR5, SR_CgaCtaId ;  /* 0x00000000000579c3 */ /* 0x000e620000008800 */
[----:B------:R-:W-:Y:S02]  /*0b50*/  UMOV UR4, 0x400 ;  /* 0x0000040000047882 */ /* 0x000fe40000000000 */
[----:B-1----:R-:W-:-:S09]  /*0b60*/  ULEA UR4, UR5, UR4, 0x18 ;  /* 0x0000000405047291 */ /* 0x002fd2000f8ec0ff */
[----:B0-----:R-:W0:Y:S04]  /*0b70*/  LDS R3, [UR4+0xc] ;  /* 0x00000c04ff037984 */ /* 0x001e280008000800 */
[----:B------:R-:W1:Y:S04]  /*0b80*/  LDS.128 R4, [UR4+0x10] ;  /* 0x00001004ff047984 */ /* 0x000e680008000c00 */
[----:B------:R-:W2:Y:S01]  /*0b90*/  LDS.64 R8, [UR4+0x20] ;  /* 0x00002004ff087984 */ /* 0x000ea20008000a00 */
[----:B0-----:R-:W-:-:S04]  /*0ba0*/  FADD R3, R0, R3 ;  /* 0x0000000300037221 */ /* 0x001fc80000000000 */
[----:B-1----:R-:W-:-:S04]  /*0bb0*/  FADD R4, R3, R4 ;  /* 0x0000000403047221 */ /* 0x002fc80000000000 */
[----:B------:R-:W-:-:S04]  /*0bc0*/  FADD R5, R4, R5 ;  /* 0x0000000504057221 */ /* 0x000fc80000000000 */
[----:B------:R-:W-:-:S04]  /*0bd0*/  FADD R6, R5, R6 ;  /* 0x0000000605067221 */ /* 0x000fc80000000000 */
[----:B------:R-:W-:-:S04]  /*0be0*/  FADD R7, R6, R7 ;  /* 0x0000000706077221 */ /* 0x000fc80000000000 */
[----:B--2---:R-:W-:-:S04]  /*0bf0*/  FADD R8, R7, R8 ;  /* 0x0000000807087221 */ /* 0x004fc80000000000 */
[----:B------:R-:W-:Y:S01]  /*0c00*/  FADD R0, R8, R9 ;  /* 0x0000000908007221 */ /* 0x000fe20000000000 */
[----:B------:R-:W-:Y:S06]  /*0c10*/  BRA `(.L_x_17) ;  /* 0x0000003000587947 */ /* 0x000fec0003800000 */
.L_x_16:
[----:B------:R-:W1:Y:S01]  /*0c20*/  S2R R4, SR_LANEID ;  /* 0x0000000000047919 */ /* 0x000e620000000000 */
[----:B------:R-:W-:-:S04]  /*0c30*/  LOP3.LUT R0, R9, 0x3e0, RZ, 0xc0, !PT ;  /* 0x000003e009007812 */ /* 0x000fc800078ec0ff */
[----:B0-----:R-:W-:Y:S02]  /*0c40*/  IADD3 R3, PT, PT, R0, 0x20, RZ ;  /* 0x0000002000037810 */ /* 0x001fe40007ffe0ff */
[----:B------:R-:W-:Y:S02]  /*0c50*/  LOP3.LUT R5, RZ, R0, RZ, 0x33, !PT ;  /* 0x00000000ff057212 */ /* 0x000fe400078e33ff */
[-C--:B------:R-:W-:Y:S02]  /*0c60*/  ISETP.GT.AND P0, PT, R3, R20.reuse, PT ;  /* 0x000000140300720c */ /* 0x080fe40003f04270 */
[----:B------:R-:W-:-:S04]  /*0c70*/  IADD3 R5, PT, PT, R5, R20, RZ ;  /* 0x0000001405057210 */ /* 0x000fc80007ffe0ff */
[----:B------:R-:W-:-:S05]  /*0c80*/  SEL R5, R5, 0x1f, P0 ;  /* 0x0000001f05057807 */ /* 0x000fca0000000000 */
[----:B------:R-:W0:Y:S01]  /*0c90*/  SHFL.DOWN PT, R0, R7, 0x1, R5 ;  /* 0x0820000007007989 */ /* 0x000e2200000e0005 */
[C---:B-1----:R-:W-:Y:S02]  /*0ca0*/  ISETP.GE.AND P0, PT, R4.reuse, R5, PT ;  /* 0x000000050400720c */ /* 0x042fe40003f06270 */
[C---:B------:R-:W-:Y:S02]  /*0cb0*/  IADD3 R2, PT, PT, R4.reuse, 0x2, RZ ;  /* 0x0000000204027810 */ /* 0x040fe40007ffe0ff */
[----:B------:R-:W-:-:S09]  /*0cc0*/  ISETP.NE.AND P1, PT, R4, RZ, PT ;  /* 0x000000ff0400720c */ /* 0x000fd20003f25270 */
[----:B0-----:R-:W-:Y:S01]  /*0cd0*/  @!P0 FADD R7, R0, R7 ;  /* 0x0000000700078221 */ /* 0x001fe20000000000 */
[-C--:B------:R-:W-:Y:S02]  /*0ce0*/  ISETP.GT.AND P0, PT, R2, R5.reuse, PT ;  /* 0x000000050200720c */ /* 0x080fe40003f04270 */
[----:B------:R-:W-:Y:S01]  /*0cf0*/  IADD3 R2, PT, PT, R4, 0x4, RZ ;  /* 0x0000000404027810 */ /* 0x000fe20007ffe0ff */
[----:B------:R-:W0:Y:S01]  /*0d00*/  @!P1 S2R R6, SR_CgaCtaId ;  /* 0x0000000000069919 */ /* 0x000e220000008800 */
[----:B------:R-:W-:Y:S01]  /*0d10*/  @!P1 MOV R3, 0x400 ;  /* 0x0000040000039802 */ /* 0x000fe20000000f00 */
[----:B------:R-:W1:Y:S08]  /*0d20*/  SHFL.DOWN PT, R0, R7, 0x2, R5 ;  /* 0x0840000007007989 */ /* 0x000e7000000e0005 */
[----:B-1----:R-:W-:Y:S01]  /*0d30*/  @!P0 FADD R7, R7, R0 ;  /* 0x0000000007078221 */ /* 0x002fe20000000000 */
[----:B------:R-:W-:-:S02]  /*0d40*/  ISETP.GT.AND P0, PT, R2, R5, PT ;  /* 0x000000050200720c */ /* 0x000fc40003f04270 */
[----:B------:R-:W-:Y:S02]  /*0d50*/  IADD3 R2, PT, PT, R4, 0x8, RZ ;  /* 0x0000000804027810 */ /* 0x000fe40007ffe0ff */
[----:B------:R-:W1:Y:S01]  /*0d60*/  SHFL.DOWN PT, R0, R7, 0x4, R5 ;  /* 0x0880000007007989 */ /* 0x000e6200000e0005 */
[----:B0-----:R-:W-:-:S08]  /*0d70*/  @!P1 LEA R3, R6, R3, 0x18 ;  /* 0x0000000306039211 */ /* 0x001fd000078ec0ff */
[----:B-1----:R-:W-:Y:S01]  /*0d80*/  @!P0 FADD R7, R7, R0 ;  /* 0x0000000007078221 */ /* 0x002fe20000000000 */
[----:B------:R-:W-:Y:S01]  /*0d90*/  ISETP.GT.AND P0, PT, R2, R5, PT ;  /* 0x000000050200720c */ /* 0x000fe20003f04270 */
[----:B------:R-:W-:-:S03]  /*0da0*/  VIADD R2, R4, 0x10 ;  /* 0x0000001004027836 */ /* 0x000fc60000000000 */
[----:B------:R-:W0:Y:S09]  /*0db0*/  SHFL.DOWN PT, R0, R7, 0x8, R5 ;  /* 0x0900000007007989 */ /* 0x000e3200000e0005 */
[----:B0-----:R-:W-:Y:S01]  /*0dc0*/  @!P0 FADD R7, R7, R0 ;  /* 0x0000000007078221 */ /* 0x001fe20000000000 */
[----:B------:R-:W-:-:S02]  /*0dd0*/  ISETP.GT.AND P0, PT, R2, R5, PT ;  /* 0x000000050200720c */ /* 0x000fc40003f04270 */
[----:B------:R-:W-:Y:S02]  /*0de0*/  @!P1 SHF.R.U32.HI R2, RZ, 0x3, R9 ;  /* 0x00000003ff029819 */ /* 0x000fe40000011609 */
[----:B------:R-:W0:Y:S02]  /*0df0*/  SHFL.DOWN PT, R0, R7, 0x10, R5 ;  /* 0x0a00000007007989 */ /* 0x000e2400000e0005 */
[----:B------:R-:W-:-:S04]  /*0e00*/  @!P1 LOP3.LUT R2, R2, 0x7c, RZ, 0xc0, !PT ;  /* 0x0000007c02029812 */ /* 0x000fc800078ec0ff */
[----:B------:R-:W-:-:S03]  /*0e10*/  @!P1 IADD3 R3, PT, PT, R2, R3, RZ ;  /* 0x0000000302039210 */ /* 0x000fc60007ffe0ff */
[----:B0-----:R-:W-:Y:S01]  /*0e20*/  @!P0 FADD R7, R7, R0 ;  /* 0x0000000007078221 */ /* 0x001fe20000000000 */
[----:B------:R-:W-:-:S04]  /*0e30*/  ISETP.NE.AND P0, PT, R9, RZ, PT ;  /* 0x000000ff0900720c */ /* 0x000fc80003f05270 */
[----:B------:R-:W-:-:S05]  /*0e40*/  MOV R0, R7 ;  /* 0x0000000700007202 */ /* 0x000fca0000000f00 */
[----:B------:R4:W-:Y:S01]  /*0e50*/  @!P1 STS [R3+0x8], R0 ;  /* 0x0000080003009388 */ /* 0x0009e20000000800 */
[----:B------:R-:W-:Y:S06]  /*0e60*/  BAR.SYNC.DEFER_BLOCKING 0x0 ;  /* 0x0000000000007b1d */ /* 0x000fec0000010000 */
[----:B------:R-:W-:Y:S05]  /*0e70*/  @P0 BRA `(.L_x_17) ;  /* 0x0000002c00c00947 */ /* 0x000fea0003800000 */
[----:B------:R-:W0:Y:S01]  /*0e80*/  S2UR UR5, SR_CgaCtaId ;  /* 0x00000000000579c3 */ /* 0x000e220000008800 */
[----:B------:R-:W-:Y:S01]  /*0e90*/  UMOV UR4, 0x400 ;  /* 0x0000040000047882 */ /* 0x000fe20000000000 */
[C---:B------:R-:W-:Y:S02]  /*0ea0*/  ISETP.GT.AND P2, PT, R20.reuse, 0x20, PT ;  /* 0x000000201400780c */ /* 0x040fe40003f44270 */
[C---:B------:R-:W-:Y:S02]  /*0eb0*/  ISETP.GT.AND P4, PT, R20.reuse, 0x40, PT ;  /* 0x000000401400780c */ /* 0x040fe40003f84270 */
[C---:B------:R-:W-:Y:S02]  /*0ec0*/  ISETP.GT.AND P3, PT, R20.reuse, 0x60, PT ;  /* 0x000000601400780c */ /* 0x040fe40003f64270 */
[----:B------:R-:W-:Y:S01]  /*0ed0*/  ISETP.GT.AND P1, PT, R20, 0x80, PT ;  /* 0x000000801400780c */ /* 0x000fe20003f24270 */
[----:B0-----:R-:W-:-:S09]  /*0ee0*/  ULEA UR4, UR5, UR4, 0x18 ;  /* 0x0000000405047291 */ /* 0x001fd2000f8ec0ff */
[----:B----4-:R-:W0:Y:S04]  /*0ef0*/  LDS R3, [UR4+0xc] ;  /* 0x00000c04ff037984 */ /* 0x010e280008000800 */
[----:B------:R-:W1:Y:S04]  /*0f00*/  LDS.128 R4, [UR4+0x10] ;  /* 0x00001004ff047984 */ /* 0x000e680008000c00 */
[----:B------:R-:W2:Y:S01]  /*0f10*/  LDS.64 R8, [UR4+0x20] ;  /* 0x00002004ff087984 */ /* 0x000ea20008000a00 */
[----:B0-----:R-:W-:Y:S01]  /*0f20*/  @P2 FADD R0, R0, R3 ;  /* 0x0000000300002221 */ /* 0x001fe20000000000 */
[----:B------:R-:W-:-:S03]  /*0f30*/  ISETP.GT.AND P2, PT, R20, 0xa0, PT ;  /* 0x000000a01400780c */ /* 0x000fc60003f44270 */
[----:B-1----:R-:W-:Y:S01]  /*0f40*/  @P4 FADD R0, R0, R4 ;  /* 0x0000000400004221 */ /* 0x002fe20000000000 */
[----:B------:R-:W-:-:S03]  /*0f50*/  ISETP.GT.AND P4, PT, R20, 0xc0, PT ;  /* 0x000000c01400780c */ /* 0x000fc60003f84270 */
[----:B------:R-:W-:Y:S01]  /*0f60*/  @P3 FADD R0, R0, R5 ;  /* 0x0000000500003221 */ /* 0x000fe20000000000 */
[----:B------:R-:W-:-:S03]  /*0f70*/  ISETP.GT.AND P3, PT, R20, 0xe0, PT ;  /* 0x000000e01400780c */ /* 0x000fc60003f64270 */
[----:B------:R-:W-:-:S04]  /*0f80*/  @P1 FADD R0, R0, R6 ;  /* 0x0000000600001221 */ /* 0x000fc80000000000 */
[----:B------:R-:W-:-:S04]  /*0f90*/  @P2 FADD R0, R0, R7 ;  /* 0x0000000700002221 */ /* 0x000fc80000000000 */
[----:B--2---:R-:W-:-:S04]  /*0fa0*/  @P4 FADD R0, R0, R8 ;  /* 0x0000000800004221 */ /* 0x004fc80000000000 */
[----:B------:R-:W-:Y:S01]  /*0fb0*/  @P3 FADD R0, R0, R9 ;  /* 0x0000000900003221 */ /* 0x000fe20000000000 */
[----:B------:R-:W-:Y:S06]  /*0fc0*/  BRA `(.L_x_17) ;  /* 0x0000002c006c7947 */ /* 0x000fec0003800000 */
.L_x_3:
[----:B------:R-:W0:Y:S01]  /*0fd0*/  S2R R0, SR_TID.X ;  /* 0x0000000000007919 */ /* 0x000e220000002100 */
[----:B------:R-:W1:Y:S01]  /*0fe0*/  LDC.64 R2, c[0x0][0x380] ;  /* 0x0000e000ff027b82 */ /* 0x000e620000000a00 */
[----:B0-----:R-:W-:-:S05]  /*0ff0*/  SHF.L.U32 R5, R0, 0x2, RZ ;  /* 0x0000000200057819 */ /* 0x001fca00000006ff */
[----:B-1----:R-:W-:-:S05]  /*1000*/  IMAD.WIDE.U32 R2, R5, 0x4, R2 ;  /* 0x0000000405027825 */ /* 0x002fca00078e0002 */
[----:B------:R-:W2:Y:S04]  /*1010*/  LDG.E.128.CONSTANT R4, desc[UR6][R2.64] ;  /* 0x0000000602047981 */ /* 0x000ea8000c1e9d00 */
[----:B------:R-:W3:Y:S04]  /*1020*/  LDG.E.128.CONSTANT R8, desc[UR6][R2.64+0x1000] ;  /* 0x0010000602087981 */ /* 0x000ee8000c1e9d00 */
[----:B------:R-:W4:Y:S04]  /*1030*/  LDG.E.128.CONSTANT R12, desc[UR6][R2.64+0x2000] ;  /* 0x00200006020c7981 */ /* 0x000f28000c1e9d00 */
[----:B------:R-:W5:Y:S01]  /*1040*/  LDG.E.128.CONSTANT R16, desc[UR6][R2.64+0x3000] ;  /* 0x0030000602107981 */ /* 0x000f62000c1e9d00 */
[----:B------:R-:W-:Y:S01]  /*1050*/  ISETP.GE.U32.AND P0, PT, R20, 0x2000, PT ;  /* 0x000020001400780c */ /* 0x000fe20003f06070 */
[----:B------:R-:W-:-:S02]  /*1060*/  HFMA2 R23, -RZ, RZ, 0, 0.00048828125 ;  /* 0x00001000ff177431 */ /* 0x000fc400000001ff */
[----:B--2---:R-:W-:Y:S01]  /*1070*/  FADD R4, R4, R5 ;  /* 0x0000000504047221 */ /* 0x004fe20000000000 */
[----:B------:R-:W-:Y:S01]  /*1080*/  FADD R7, R6, R7 ;  /* 0x0000000706077221 */ /* 0x000fe20000000000 */
[----:B---3--:R-:W-:Y:S01]  /*1090*/  FADD R8, R8, R9 ;  /* 0x0000000908087221 */ /* 0x008fe20000000000 */
[----:B------:R-:W-:Y:S02]  /*10a0*/  FADD R11, R10, R11 ;  /* 0x0000000b0a0b7221 */ /* 0x000fe40000000000 */
[----:B------:R-:W-:Y:S01]  /*10b0*/  FADD R4, R4, R7 ;  /* 0x0000000704047221 */ /* 0x000fe20000000000 */
[----:B----4-:R-:W-:Y:S01]  /*10c0*/  FADD R12, R12, R13 ;  /* 0x0000000d0c0c7221 */ /* 0x010fe20000000000 */
[----:B------:R-:W-:Y:S01]  /*10d0*/  FADD R15, R14, R15 ;  /* 0x0000000f0e0f7221 */ /* 0x000fe20000000000 */
[----:B------:R-:W-:Y:S01]  /*10e0*/  FADD R11, R8, R11 ;  /* 0x0000000b080b7221 */ /* 0x000fe20000000000 */
[----:B-----5:R-:W-:Y:S01]  /*10f0*/  FADD R16, R16, R17 ;  /* 0x0000001110107221 */ /* 0x020fe20000000000 */
[----:B------:R-:W-:Y:S01]  /*1100*/  FADD R19, R18, R19 ;  /* 0x0000001312137221 */ /* 0x000fe20000000000 */
[----:B------:R-:W-:Y:S01]  /*1110*/  FADD R12, R12, R15 ;  /* 0x0000000f0c0c7221 */ /* 0x000fe20000000000 */
[----:B------:R-:W-:-:S02]  /*1120*/  FADD R4, R4, R11 ;  /* 0x0000000b04047221 */ /* 0x000fc40000000000 */
[----:B------:R-:W-:-:S04]  /*1130*/  FADD R19, R16, R19 ;  /* 0x0000001310137221 */ /* 0x000fc80000000000 */
[----:B------:R-:W-:-:S04]  /*1140*/  FADD R19, R12, R19 ;  /* 0x000000130c137221 */ /* 0x000fc80000000000 */
[----:B------:R-:W-:Y:S01]  /*1150*/  FADD R21, R4, R19 ;  /* 0x0000001304157221 */ /* 0x000fe20000000000 */
[----:B------:R-:W-:Y:S06]  /*1160*/  @!P0 BRA `(.L_x_18) ;  /* 0x00000000007c8947 */ /* 0x000fec0003800000 */
[----:B------:R-:W0:Y:S01]  /*1170*/  LDC R24, c[0x0][0x390] ;  /* 0x0000e400ff187b82 */ /* 0x000e220000000800 */
[----:B------:R-:W-:Y:S02]  /*1180*/  IADD3 R22, PT, PT, R20, -0x1000, RZ ;  /* 0xfffff00014167810 */ /* 0x000fe40007ffe0ff */
[----:B------:R-:W-:-:S07]  /*1190*/  MOV R23, 0x1000 ;  /* 0x0000100000177802 */ /* 0x000fce0000000f00 */
.L_x_20:
[----:B------:R-:W-:-:S05]  /*11a0*/  IMAD.WIDE R26, R23, 0x4, R2 ;  /* 0x00000004171a7825 */ /* 0x000fca00078e0202 */
[----:B------:R-:W2:Y:S04]  /*11b0*/  LDG.E.128.CONSTANT R16, desc[UR6][R26.64+0x2000] ;  /* 0x002000061a107981 */ /* 0x000ea8000c1e9d00 */
[----:B------:R-:W3:Y:S04]  /*11c0*/  LDG.E.128.CONSTANT R4, desc[UR6][R26.64+0x3000] ;  /* 0x003000061a047981 */ /* 0x000ee8000c1e9d00 */
[----:B------:R-:W4:Y:S04]  /*11d0*/  LDG.E.128.CONSTANT R8, desc[UR6][R26.64] ;  /* 0x000000061a087981 */ /* 0x000f28000c1e9d00 */
[----:B------:R-:W5:Y:S01]  /*11e0*/  LDG.E.128.CONSTANT R12, desc[UR6][R26.64+0x1000] ;  /* 0x001000061a0c7981 */ /* 0x000f62000c1e9d00 */
[----:B0-----:R-:W-:Y:S01]  /*11f0*/  MOV R20, R24 ;  /* 0x0000001800147202 */ /* 0x001fe20000000f00 */
[----:B--2---:R-:W-:Y:S01]  /*1200*/  FADD R17, R17, R18 ;  /* 0x0000001211117221 */ /* 0x004fe20000000000 */
[----:B---3--:R-:W-:-:S02]  /*1210*/  FADD R18, R19, R4 ;  /* 0x0000000413127221 */ /* 0x008fc40000000000 */
[----:B------:R-:W-:Y:S01]  /*1220*/  IADD3 R4, PT, PT, -R23, R20, RZ ;  /* 0x0000001417047210 */ /* 0x000fe20007ffe1ff */
[----:B------:R-:W-:Y:S01]  /*1230*/  FADD R5, R5, R6 ;  /* 0x0000000605057221 */ /* 0x000fe20000000000 */
[----:B----4-:R-:W-:Y:S01]  /*1240*/  FADD R9, R9, R10 ;  /* 0x0000000a09097221 */ /* 0x010fe20000000000 */
[----:B------:R-:W-:Y:S01]  /*1250*/  FADD R8, R8, R21 ;  /* 0x0000001508087221 */ /* 0x000fe20000000000 */
[----:B------:R-:W-:Y:S01]  /*1260*/  ISETP.GE.AND P0, PT, R4, 0x1000, PT ;  /* 0x000010000400780c */ /* 0x000fe20003f06270 */
[----:B-----5:R-:W-:Y:S01]  /*1270*/  FADD R13, R13, R14 ;  /* 0x0000000e0d0d7221 */ /* 0x020fe20000000000 */
[----:B------:R-:W-:Y:S01]  /*1280*/  FADD R10, R11, R12 ;  /* 0x0000000c0b0a7221 */ /* 0x000fe20000000000 */
[----:B------:R-:W-:Y:S01]  /*1290*/  FADD R14, R15, R16 ;  /* 0x000000100f0e7221 */ /* 0x000fe20000000000 */
[----:B------:R-:W-:Y:S01]  /*12a0*/  FADD R8, R8, R9 ;  /* 0x0000000908087221 */ /* 0x000fe20000000000 */
[----:B------:R-:W-:Y:S01]  /*12b0*/  FADD R5, R18, R5 ;  /* 0x0000000512057221 */ /* 0x000fe20000000000 */
[----:B------:R-:W-:Y:S01]  /*12c0*/  FADD R13, R10, R13 ;  /* 0x0000000d0a0d7221 */ /* 0x000fe20000000000 */
[----:B------:R-:W-:-:S03]  /*12d0*/  FADD R14, R14, R17 ;  /* 0x000000110e0e7221 */ /* 0x000fc60000000000 */
[----:B------:R-:W-:Y:S01]  /*12e0*/  FADD R8, R8, R13 ;  /* 0x0000000d08087221 */ /* 0x000fe20000000000 */
[----:B------:R-:W-:-:S04]  /*12f0*/  FADD R5, R14, R5 ;  /* 0x000000050e057221 */ /* 0x000fc80000000000 */
[----:B------:R-:W-:-:S04]  /*1300*/  FADD R5, R8, R5 ;  /* 0x0000000508057221 */ /* 0x000fc80000000000 */
[----:B------:R-:W-:Y:S01]  /*1310*/  FADD R21, R7, R5 ;  /* 0x0000000507157221 */ /* 0x000fe20000000000 */
[----:B------:R-:W-:Y:S06]  /*1320*/  @!P0 BRA `(.L_x_19) ;  /* 0x0000000800308947 */ /* 0x000fec0003800000 */
[----:B------:R-:W-:-:S04]  /*1330*/  IADD3 R23, PT, PT, R23, 0x1000, RZ ;  /* 0x0000100017177810 */ /* 0x000fc80007ffe0ff */
[----:B------:R-:W-:-:S13]  /*1340*/  ISETP.GT.AND P0, PT, R23, R22, PT ;  /* 0x000000161700720c */ /* 0x000fda0003f04270 */
[----:B------:R-:W-:Y:S05]  /*1350*/  @!P0 BRA `(.L_x_20) ;  /* 0xfffffffc00908947 */ /* 0x000fea000383ffff */
.L_x_18:
[----:B------:R-:W-:-:S13]  /*1360*/  ISETP.GE.AND P0, PT, R23, R20, PT ;  /* 0x000000141700720c */ /* 0x000fda0003f06270 */
[----:B------:R-:W-:Y:S05]  /*1370*/  @P0 BRA `(.L_x_19) ;  /* 0x00000008001c0947 */ /* 0x000fea0003800000 */
[----:B------:R-:W-:Y:S01]  /*1380*/  IMAD.IADD R9, R20, 0x1, -R23 ;  /* 0x0000000114097824 */ /* 0x000fe200078e0a17 */
[----:B------:R-:W-:Y:S04]  /*1390*/  BSSY.RECONVERGENT B1, `(.L_x_19) ;  /* 0x0000085000017945 */ /* 0x000fe80003800200 */
[----:B------:R-:W-:-:S13]  /*13a0*/  ISETP.GE.AND P0, PT, R0, R9, PT ;  /* 0x000000090000720c */ /* 0x000fda0003f06270 */
[----:B------:R-:W-:Y:S05]  /*13b0*/  @P0 BRA `(.L_x_21) ;  /* 0x0000000800080947 */ /* 0x000fea0003800000 */
[-C--:B------:R-:W-:Y:S01]  /*13c0*/  LOP3.LUT R2, RZ, R0.reuse, RZ, 0x33, !PT ;  /* 0x00000000ff027212 */ /* 0x080fe200078e33ff */
[----:B------:R-:W-:Y:S01]  /*13d0*/  BSSY.RECONVERGENT B2, `(.L_x_22) ;  /* 0x0000015000027945 */ /* 0x000fe20003800200 */
[----:B------:R-:W-:Y:S02]  /*13e0*/  MOV R8, R0 ;  /* 0x0000000000087202 */ /* 0x000fe40000000f00 */
[----:B------:R-:W-:-:S04]  /*13f0*/  IADD3 R2, PT, PT, -R23, R20, R2 ;  /* 0x0000001417027210 */ /* 0x000fc80007ffe102 */
[C---:B------:R-:W-:Y:S02]  /*1400*/  LOP3.LUT R3, R2.reuse, 0x300, RZ, 0xc0, !PT ;  /* 0x0000030002037812 */ /* 0x040fe400078ec0ff */
[----:B------:R-:W-:Y:S02]  /*1410*/  ISETP.GE.U32.AND P1, PT, R2, 0x300, PT ;  /* 0x000003000200780c */ /* 0x000fe40003f26070 */
[----:B------:R-:W-:-:S13]  /*1420*/  ISETP.NE.AND P0, PT, R3, 0x300, PT ;  /* 0x000003000300780c */ /* 0x000fda0003f05270 */
[----:B------:R-:W-:Y:S05]  /*1430*/  @!P0 BRA `(.L_x_23) ;  /* 0x0000000000388947 */ /* 0x000fea0003800000 */
[----:B------:R-:W0:Y:S01]  /*1440*/  LDC.64 R4, c[0x0][0x380] ;  /* 0x0000e000ff047b82 */ /* 0x000e220000000a00 */
[----:B------:R-:W-:Y:S02]  /*1450*/  LEA.HI R2, R2, 0x1, RZ, 0x18 ;  /* 0x0000000102027811 */ /* 0x000fe400078fc0ff */
[----:B------:R-:W-:Y:S02]  /*1460*/  IADD3 R7, PT, PT, R0, R23, RZ ;  /* 0x0000001700077210 */ /* 0x000fe40007ffe0ff */
[----:B------:R-:W-:Y:S02]  /*1470*/  LOP3.LUT R2, R2, 0x3, RZ, 0xc0, !PT ;  /* 0x0000000302027812 */ /* 0x000fe400078ec0ff */
[----:B------:R-:W-:Y:S02]  /*1480*/  MOV R8, R0 ;  /* 0x0000000000087202 */ /* 0x000fe40000000f00 */
[----:B------:R-:W-:-:S07]  /*1490*/  IADD3 R6, PT, PT, -R2, RZ, RZ ;  /* 0x000000ff02067210 */ /* 0x000fce0007ffe1ff */
.L_x_24:
[----:B0-----:R-:W-:-:S06]  /*14a0*/  IMAD.WIDE.U32 R2, R7, 0x4, R4 ;  /* 0x0000000407027825 */ /* 0x001fcc00078e0004 */
[----:B------:R-:W2:Y:S01]  /*14b0*/  LDG.E.CONSTANT R2, desc[UR6][R2.64] ;  /* 0x0000000602027981 */ /* 0x000ea2000c1e9900 */
[----:B------:R-:W-:Y:S02]  /*14c0*/  IADD3 R6, PT, PT, R6, 0x1, RZ ;  /* 0x0000000106067810 */ /* 0x000fe40007ffe0ff */
[----:B------:R-:W-:Y:S02]  /*14d0*/  IADD3 R8, PT, PT, R8, 0x100, RZ ;  /* 0x0000010008087810 */ /* 0x000fe40007ffe0ff */
[----:B------:R-:W-:Y:S02]  /*14e0*/  ISETP.NE.AND P0, PT, R6, RZ, PT ;  /* 0x000000ff0600720c */ /* 0x000fe40003f05270 */
[----:B------:R-:W-:Y:S01]  /*14f0*/  IADD3 R7, PT, PT, R7, 0x100, RZ ;  /* 0x0000010007077810 */ /* 0x000fe20007ffe0ff */
[----:B--2---:R-:W-:-:S10]  /*1500*/  FADD R21, R2, R21 ;  /* 0x0000001502157221 */ /* 0x004fd40000000000 */
[----:B------:R-:W-:Y:S05]  /*1510*/  @P0 BRA `(.L_x_24) ;  /* 0xfffffffc00e00947 */ /* 0x000fea000383ffff */
.L_x_23:
[----:B------:R-:W-:Y:S05]  /*1520*/  BSYNC.RECONVERGENT B2 ;  /* 0x0000000000027941 */ /* 0x000fea0003800200 */
.L_x_22:
[----:B------:R-:W-:Y:S05]  /*1530*/  @!P1 BRA `(.L_x_21) ;  /* 0x0000000400a89947 */ /* 0x000fea0003800000 */
[----:B------:R-:W0:Y:S01]  /*1540*/  LDCU.64 UR4, c[0x0][0x380] ;  /* 0x00007000ff0477ac */ /* 0x000e220008000a00 */
[----:B------:R-:W-:Y:S01]  /*1550*/  IADD3 R5, PT, PT, R9, -R8, RZ ;  /* 0x8000000809057210 */ /* 0x000fe20007ffe0ff */
[----:B------:R-:W-:Y:S01]  /*1560*/  BSSY.RECONVERGENT B2, `(.L_x_25) ;  /* 0x000003b000027945 */ /* 0x000fe20003800200 */
[CC--:B------:R-:W-:Y:S02]  /*1570*/  IADD3 R3, P0, PT, R8.reuse, R23.reuse, RZ ;  /* 0x0000001708037210 */ /* 0x0c0fe40007f1e0ff */
[----:B------:R-:W-:Y:S02]  /*1580*/  ISETP.GT.AND P1, PT, R5, 0xc00, PT ;  /* 0x00000c000500780c */ /* 0x000fe40003f24270 */
[----:B------:R-:W-:Y:S02]  /*1590*/  IADD3.X R4, PT, PT, RZ, RZ, RZ, P0, !PT ;  /* 0x000000ffff047210 */ /* 0x000fe400007fe4ff */
[----:B------:R-:W-:Y:S02]  /*15a0*/  IADD3 R11, PT, PT, R8, R23, RZ ;  /* 0x00000017080b7210 */ /* 0x000fe40007ffe0ff */
[----:B0-----:R-:W-:-:S04]  /*15b0*/  LEA R2, P0, R3, UR4, 0x2 ;  /* 0x0000000403027c11 */ /* 0x001fc8000f8010ff */
[----:B------:R-:W-:Y:S02]  /*15c0*/  LEA.HI.X R3, R3, UR5, R4, 0x2, P0 ;  /* 0x0000000503037c11 */ /* 0x000fe400080f1404 */
[----:B------:R-:W-:-:S05]  /*15d0*/  IADD3 R2, P0, PT, R2, 0x800, RZ ;  /* 0x0000080002027810 */ /* 0x000fca0007f1e0ff */
[----:B------:R-:W-:Y:S01]  /*15e0*/  IMAD.X R3, RZ, RZ, R3, P0 ;  /* 0x000000ffff037224 */ /* 0x000fe200000e0603 */
[----:B------:R-:W-:Y:S01]  /*15f0*/  PLOP3.LUT P0, PT, PT, PT, PT, 0x80, 0x8 ;  /* 0x000000000008781c */ /* 0x000fe20003f0f070 */
[----:B------:R-:W-:-:S12]  /*1600*/  @!P1 BRA `(.L_x_26) ;  /* 0x0000000000c09947 */ /* 0x000fd80003800000 */
[----:B------:R-:W-:Y:S02]  /*1610*/  PLOP3.LUT P0, PT, PT, PT, PT, 0x8, 0x80 ;  /* 0x000000000080781c */ /* 0x000fe40003f0e170 */
[----:B------:R-:W-:-:S11]  /*1620*/  IADD3 R13, PT, PT, R9, -0xc00, RZ ;  /* 0xfffff400090d7810 */ /* 0x000fd60007ffe0ff */
.L_x_27:
[----:B------:R-:W0:Y:S01]  /*1630*/  LDC.64 R4, c[0x0][0x380] ;  /* 0x0000e000ff047b82 */ /* 0x000e220000000a00 */
[----:B------:R-:W2:Y:S01]  /*1640*/  LDG.E.CONSTANT R10, desc[UR6][R2.64+-0x400] ;  /* 0xfffc0006020a7981 */ /* 0x000ea2000c1e9900 */
[----:B------:R-:W-:-:S03]  /*1650*/  IADD3 R25, PT, PT, R11, 0x400, RZ ;  /* 0x000004000b197810 */ /* 0x000fc60007ffe0ff */
[----:B------:R-:W3:Y:S04]  /*1660*/  LDG.E.CONSTANT R19, desc[UR6][R2.64] ;  /* 0x0000000602137981 */ /* 0x000ee8000c1e9900 */
[----:B------:R-:W4:Y:S01]  /*1670*/  LDG.E.CONSTANT R18, desc[UR6][R2.64+0x400] ;  /* 0x0004000602127981 */ /* 0x000f22000c1e9900 */
[----:B------:R-:W-:-:S03]  /*1680*/  IADD3 R7, PT, PT, R11, 0x800, RZ ;  /* 0x000008000b077810 */ /* 0x000fc60007ffe0ff */
[----:B------:R-:W5:Y:S04]  /*1690*/  LDG.E.CONSTANT R16, desc[UR6][R2.64+0xc00] ;  /* 0x000c000602107981 */ /* 0x000f68000c1e9900 */
[----:B------:R-:W5:Y:S04]  /*16a0*/  LDG.E.CONSTANT R15, desc[UR6][R2.64+0x1000] ;  /* 0x00100006020f7981 */ /* 0x000f68000c1e9900 */
[----:B------:R-:W5:Y:S01]  /*16b0*/  LDG.E.CONSTANT R14, desc[UR6][R2.64+0x1400] ;  /* 0x00140006020e7981 */ /* 0x000f62000c1e9900 */
[----:B0-----:R-:W-:-:S03]  /*16c0*/  IMAD.WIDE.U32 R22, R11, 0x4, R4 ;  /* 0x000000040b167825 */ /* 0x001fc600078e0004 */
[----:B------:R-:W5:Y:S04]  /*16d0*/  LDG.E.CONSTANT R20, desc[UR6][R2.64+0x2000] ;  /* 0x0020000602147981 */ /* 0x000f68000c1e9900 */
[----:B------:R0:W2:Y:S01]  /*16e0*/  LDG.E.CONSTANT R12, desc[UR6][R22.64] ;  /* 0x00000006160c7981 */ /* 0x0000a2000c1e9900 */
[----:B------:R-:W-:-:S03]  /*16f0*/  IMAD.WIDE.U32 R24, R25, 0x4, R4 ;  /* 0x0000000419187825 */ /* 0x000fc600078e0004 */
[----:B------:R-:W5:Y:S04]  /*1700*/  LDG.E.CONSTANT R26, desc[UR6][R2.64+0x3000] ;  /* 0x00300006021a7981 */ /* 0x000f68000c1e9900 */
[----:B------:R-:W5:Y:S01]  /*1710*/  LDG.E.CONSTANT R17, desc[UR6][R24.64] ;  /* 0x0000000618117981 */ /* 0x000f62000c1e9900 */
[--C-:B------:R-:W-:Y:S01]  /*1720*/  IMAD.WIDE.U32 R6, R7, 0x4, R4.reuse ;  /* 0x0000000407067825 */ /* 0x100fe200078e0004 */
[----:B0-----:R-:W-:Y:S02]  /*1730*/  IADD3 R23, PT, PT, R11, 0xc00, RZ ;  /* 0x00000c000b177810 */ /* 0x001fe40007ffe0ff */
[----:B------:R-:W5:Y:S04]  /*1740*/  LDG.E.CONSTANT R22, desc[UR6][R2.64+0x1c00] ;  /* 0x001c000602167981 */ /* 0x000f68000c1e9900 */
[----:B------:R-:W5:Y:S01]  /*1750*/  LDG.E.CONSTANT R6, desc[UR6][R6.64] ;  /* 0x0000000606067981 */ /* 0x000f62000c1e9900 */
[----:B------:R-:W-:-:S03]  /*1760*/  IMAD.WIDE.U32 R4, R23, 0x4, R4 ;  /* 0x0000000417047825 */ /* 0x000fc600078e0004 */
[----:B------:R-:W5:Y:S04]  /*1770*/  LDG.E.CONSTANT R23, desc[UR6][R2.64+0x2400] ;  /* 0x0024000602177981 */ /* 0x000f68000c1e9900 */
[----:B------:R-:W5:Y:S04]  /*1780*/  LDG.E.CONSTANT R4, desc[UR6][R4.64] ;  /* 0x0000000604047981 */ /* 0x000f68000c1e9900 */
[----:B------:R-:W5:Y:S04]  /*1790*/  LDG.E.CONSTANT R24, desc[UR6][R2.64+0x2c00] ;  /* 0x002c000602187981 */ /* 0x000f68000c1e9900 */
[----:B------:R0:W5:Y:S01]  /*17a0*/  LDG.E.CONSTANT R25, desc[UR6][R2.64+0x3400] ;  /* 0x0034000602197981 */ /* 0x000162000c1e9900 */
[----:B------:R-:W-:-:S04]  /*17b0*/  IADD3 R8, PT, PT, R8, 0x1000, RZ ;  /* 0x0000100008087810 */ /* 0x000fc80007ffe0ff */
[----:B------:R-:W-:Y:S02]  /*17c0*/  ISETP.GE.AND P1, PT, R8, R13, PT ;  /* 0x0000000d0800720c */ /* 0x000fe40003f26270 */
[----:B0-----:R-:W-:Y:S02]  /*17d0*/  IADD3 R2, P2, PT, R2, 0x4000, RZ ;  /* 0x0000400002027810 */ /* 0x001fe40007f5e0ff */
[----:B------:R-:W-:Y:S02]  /*17e0*/  IADD3 R11, PT, PT, R11, 0x1000, RZ ;  /* 0x000010000b0b7810 */ /* 0x000fe40007ffe0ff */
[----:B------:R-:W-:Y:S01]  /*17f0*/  IADD3.X R3, PT, PT, RZ, R3, RZ, P2, !PT ;  /* 0x00000003ff037210 */ /* 0x000fe200017fe4ff */
[----:B--2---:R-:W-:-:S04]  /*1800*/  FADD R21, R12, R21 ;  /* 0x000000150c157221 */ /* 0x004fc80000000000 */
[----:B------:R-:W-:-:S04]  /*1810*/  FADD R10, R21, R10 ;  /* 0x0000000a150a7221 */ /* 0x000fc80000000000 */
[----:B---3--:R-:W-:-:S04]  /*1820*/  FADD R19, R10, R19 ;  /* 0x000000130a137221 */ /* 0x008fc80000000000 */
[----:B----4-:R-:W-:-:S04]  /*1830*/  FADD R18, R19, R18 ;  /* 0x0000001213127221 */ /* 0x010fc80000000000 */
[----:B-----5:R-:W-:-:S04]  /*1840*/  FADD R17, R18, R17 ;  /* 0x0000001112117221 */ /* 0x020fc80000000000 */
        /* <DEDUP_REMOVED lines=12> */
.L_x_26:
[----:B------:R-:W-:Y:S05]  /*1910*/  BSYNC.RECONVERGENT B2 ;  /* 0x0000000000027941 */ /* 0x000fea0003800200 */
.L_x_25:
[----:B------:R-:W-:Y:S01]  /*1920*/  IADD3 R4, PT, PT, R9, -R8, RZ ;  /* 0x8000000809047210 */ /* 0x000fe20007ffe0ff */
[----:B------:R-:W-:Y:S03]  /*1930*/  BSSY.RECONVERGENT B2, `(.L_x_28) ;  /* 0x000001e000027945 */ /* 0x000fe60003800200 */
[----:B------:R-:W-:-:S13]  /*1940*/  ISETP.GT.AND P1, PT, R4, 0x400, PT ;  /* 0x000004000400780c */ /* 0x000fda0003f24270 */
[----:B------:R-:W-:Y:S05]  /*1950*/  @!P1 BRA `(.L_x_29) ;  /* 0x00000000006c9947 */ /* 0x000fea0003800000 */
[----:B------:R-:W0:Y:S01]  /*1960*/  LDC.64 R6, c[0x0][0x380] ;  /* 0x0000e000ff067b82 */ /* 0x000e220000000a00 */
[----:B------:R-:W2:Y:S01]  /*1970*/  LDG.E.CONSTANT R10, desc[UR6][R2.64+-0x400] ;  /* 0xfffc0006020a7981 */ /* 0x000ea2000c1e9900 */
[----:B------:R-:W-:-:S03]  /*1980*/  VIADD R15, R11, 0x400 ;  /* 0x000004000b0f7836 */ /* 0x000fc60000000000 */
[----:B------:R-:W3:Y:S04]  /*1990*/  LDG.E.CONSTANT R13, desc[UR6][R2.64] ;  /* 0x00000006020d7981 */ /* 0x000ee8000c1e9900 */
[----:B------:R-:W4:Y:S04]  /*19a0*/  LDG.E.CONSTANT R17, desc[UR6][R2.64+0xc00] ;  /* 0x000c000602117981 */ /* 0x000f28000c1e9900 */
[----:B------:R-:W5:Y:S04]  /*19b0*/  LDG.E.CONSTANT R19, desc[UR6][R2.64+0x1000] ;  /* 0x0010000602137981 */ /* 0x000f68000c1e9900 */
[----:B------:R1:W5:Y:S01]  /*19c0*/  LDG.E.CONSTANT R23, desc[UR6][R2.64+0x1400] ;  /* 0x0014000602177981 */ /* 0x000362000c1e9900 */
[----:B0-----:R-:W-:-:S06]  /*19d0*/  IMAD.WIDE.U32 R4, R11, 0x4, R6 ;  /* 0x000000040b047825 */ /* 0x001fcc00078e0006 */
[----:B------:R-:W2:Y:S01]  /*19e0*/  LDG.E.CONSTANT R4, desc[UR6][R4.64] ;  /* 0x0000000604047981 */ /* 0x000ea2000c1e9900 */
[----:B------:R-:W-:-:S03]  /*19f0*/  IMAD.WIDE.U32 R6, R15, 0x4, R6 ;  /* 0x000000040f067825 */ /* 0x000fc600078e0006 */
[----:B------:R-:W4:Y:S04]  /*1a00*/  LDG.E.CONSTANT R15, desc[UR6][R2.64+0x400] ;  /* 0x00040006020f7981 */ /* 0x000f28000c1e9900 */
[----:B------:R-:W5:Y:S01]  /*1a10*/  LDG.E.CONSTANT R7, desc[UR6][R6.64] ;  /* 0x0000000606077981 */ /* 0x000f62000c1e9900 */
[----:B------:R-:W-:Y:S02]  /*1a20*/  PLOP3.LUT P0, PT, PT, PT, PT, 0x8, 0x80 ;  /* 0x000000000080781c */ /* 0x000fe40003f0e170 */
[----:B------:R-:W-:Y:S02]  /*1a30*/  IADD3 R8, PT, PT, R8, 0x800, RZ ;  /* 0x0000080008087810 */ /* 0x000fe40007ffe0ff */
[----:B------:R-:W-:Y:S01]  /*1a40*/  IADD3 R11, PT, PT, R11, 0x800, RZ ;  /* 0x000008000b0b7810 */ /* 0x000fe20007ffe0ff */
[----:B--2---:R-:W-:-:S04]  /*1a50*/  FADD R21, R21, R4 ;  /* 0x0000000415157221 */ /* 0x004fc80000000000 */
[----:B------:R-:W-:-:S04]  /*1a60*/  FADD R10, R21, R10 ;  /* 0x0000000a150a7221 */ /* 0x000fc80000000000 */
[----:B---3--:R-:W-:-:S04]  /*1a70*/  FADD R10, R10, R13 ;  /* 0x0000000d0a0a7221 */ /* 0x008fc80000000000 */
[----:B----4-:R-:W-:-:S04]  /*1a80*/  FADD R10, R10, R15 ;  /* 0x0000000f0a0a7221 */ /* 0x010fc80000000000 */
[----:B-----5:R-:W-:Y:S01]  /*1a90*/  FADD R10, R10, R7 ;  /* 0x000000070a0a7221 */ /* 0x020fe20000000000 */
[----:B------:R-:W-:-:S03]  /*1aa0*/  IADD3 R4, P1, PT, R2, 0x2000, RZ ;  /* 0x0000200002047810 */ /* 0x000fc60007f3e0ff */
[----:B------:R-:W-:Y:S01]  /*1ab0*/  FADD R10, R10, R17 ;  /* 0x000000110a0a7221 */ /* 0x000fe20000000000 */
[----:B------:R-:W-:-:S03]  /*1ac0*/  IADD3.X R5, PT, PT, RZ, R3, RZ, P1, !PT ;  /* 0x00000003ff057210 */ /* 0x000fc60000ffe4ff */
[----:B------:R-:W-:Y:S01]  /*1ad0*/  FADD R10, R10, R19 ;  /* 0x000000130a0a7221 */ /* 0x000fe20000000000 */
[----:B-1----:R-:W-:Y:S02]  /*1ae0*/  MOV R2, R4 ;  /* 0x0000000400027202 */ /* 0x002fe40000000f00 */
[----:B------:R-:W-:Y:S01]  /*1af0*/  MOV R3, R5 ;  /* 0x0000000500037202 */ /* 0x000fe20000000f00 */
[----:B------:R-:W-:-:S07]  /*1b00*/  FADD R21, R10, R23 ;  /* 0x000000170a157221 */ /* 0x000fce0000000000 */
.L_x_29:
[----:B------:R-:W-:Y:S05]  /*1b10*/  BSYNC.RECONVERGENT B2 ;  /* 0x0000000000027941 */ /* 0x000fea0003800200 */
.L_x_28:
[----:B------:R-:W-:-:S13]  /*1b20*/  ISETP.LT.OR P0, PT, R8, R9, P0 ;  /* 0x000000090800720c */ /* 0x000fda0000701670 */
[----:B------:R-:W-:Y:S05]  /*1b30*/  @!P0 BRA `(.L_x_21) ;  /* 0x0000000000288947 */ /* 0x000fea0003800000 */
[----:B------:R-:W0:Y:S01]  /*1b40*/  LDC.64 R4, c[0x0][0x380] ;  /* 0x0000e000ff047b82 */ /* 0x000e220000000a00 */
[----:B------:R-:W2:Y:S04]  /*1b50*/  LDG.E.CONSTANT R6, desc[UR6][R2.64+-0x400] ;  /* 0xfffc000602067981 */ /* 0x000ea8000c1e9900 */
[----:B------:R-:W3:Y:S04]  /*1b60*/  LDG.E.CONSTANT R7, desc[UR6][R2.64] ;  /* 0x0000000602077981 */ /* 0x000ee8000c1e9900 */
[----:B------:R-:W4:Y:S01]  /*1b70*/  LDG.E.CONSTANT R9, desc[UR6][R2.64+0x400] ;  /* 0x0004000602097981 */ /* 0x000f22000c1e9900 */
[----:B0-----:R-:W-:-:S06]  /*1b80*/  IMAD.WIDE.U32 R4, R11, 0x4, R4 ;  /* 0x000000040b047825 */ /* 0x001fcc00078e0004 */
[----:B------:R-:W5:Y:S02]  /*1b90*/  LDG.E.CONSTANT R4, desc[UR6][R4.64] ;  /* 0x0000000604047981 */ /* 0x000f64000c1e9900 */
[----:B-----5:R-:W-:-:S04]  /*1ba0*/  FADD R21, R21, R4 ;  /* 0x0000000415157221 */ /* 0x020fc80000000000 */
[----:B--2---:R-:W-:-:S04]  /*1bb0*/  FADD R6, R21, R6 ;  /* 0x0000000615067221 */ /* 0x004fc80000000000 */
[----:B---3--:R-:W-:-:S04]  /*1bc0*/  FADD R6, R6, R7 ;  /* 0x0000000706067221 */ /* 0x008fc80000000000 */
[----:B----4-:R-:W-:-:S07]  /*1bd0*/  FADD R21, R6, R9 ;  /* 0x0000000906157221 */ /* 0x010fce0000000000 */
.L_x_21:
[----:B------:R-:W-:Y:S05]  /*1be0*/  BSYNC.RECONVERGENT B1 ;  /* 0x0000000000017941 */ /* 0x000fea0003800200 */
.L_x_19:
[----:B------:R-:W0:Y:S01]  /*1bf0*/  S2R R6, SR_LANEID ;  /* 0x0000000000067919 */ /* 0x000e220000000000 */
[----:B------:R-:W1:Y:S01]  /*1c00*/  SHFL.DOWN PT, R2, R21, 0x1, 0x1f ;  /* 0x08201f0015027f89 */ /* 0x000e6200000e0000 */
[C---:B0-----:R-:W-:Y:S02]  /*1c10*/  ISETP.GT.AND P0, PT, R6.reuse, 0x1e, PT ;  /* 0x0000001e0600780c */ /* 0x041fe40003f04270 */
[----:B------:R-:W-:-:S11]  /*1c20*/  ISETP.NE.AND P1, PT, R6, RZ, PT ;  /* 0x000000ff0600720c */ /* 0x000fd60003f25270 */
[----:B-1----:R-:W-:Y:S01]  /*1c30*/  @!P0 FADD R21, R2, R21 ;  /* 0x0000001502158221 */ /* 0x002fe20000000000 */
[----:B------:R-:W-:Y:S01]  /*1c40*/  ISETP.GT.AND P0, PT, R6, 0x1d, PT ;  /* 0x0000001d0600780c */ /* 0x000fe20003f04270 */
[----:B------:R-:W0:Y:S01]  /*1c50*/  @!P1 S2R R5, SR_CgaCtaId ;  /* 0x0000000000059919 */ /* 0x000e220000008800 */
[----:B------:R-:W-:Y:S02]  /*1c60*/  @!P1 MOV R4, 0x400 ;  /* 0x0000040000049802 */ /* 0x000fe40000000f00 */
[----:B------:R-:W-:Y:S01]  /*1c70*/  @!P1 SHF.R.U32.HI R3, RZ, 0x3, R0 ;  /* 0x00000003ff039819 */ /* 0x000fe20000011600 */
[----:B------:R-:W1:Y:S03]  /*1c80*/  SHFL.DOWN PT, R2, R21, 0x2, 0x1f ;  /* 0x08401f0015027f89 */ /* 0x000e6600000e0000 */
[----:B------:R-:W-:-:S05]  /*1c90*/  @!P1 LOP3.LUT R3, R3, 0x7c, RZ, 0xc0, !PT ;  /* 0x0000007c03039812 */ /* 0x000fca00078ec0ff */
[----:B-1----:R-:W-:Y:S01]  /*1ca0*/  @!P0 FADD R21, R21, R2 ;  /* 0x0000000215158221 */ /* 0x002fe20000000000 */
[----:B------:R-:W-:Y:S02]  /*1cb0*/  ISETP.GT.AND P0, PT, R6, 0x1b, PT ;  /* 0x0000001b0600780c */ /* 0x000fe40003f04270 */
[----:B0-----:R-:W-:Y:S02]  /*1cc0*/  @!P1 LEA R4, R5, R4, 0x18 ;  /* 0x0000000405049211 */ /* 0x001fe400078ec0ff */
[----:B------:R-:W0:Y:S02]  /*1cd0*/  SHFL.DOWN PT, R2, R21, 0x4, 0x1f ;  /* 0x08801f0015027f89 */ /* 0x000e2400000e0000 */
[----:B------:R-:W-:-:S07]  /*1ce0*/  @!P1 IADD3 R3, PT, PT, R3, R4, RZ ;  /* 0x0000000403039210 */ /* 0x000fce0007ffe0ff */
        /* <DEDUP_REMOVED lines=12> */
[----:B------:R-:W0:Y:S01]  /*1db0*/  S2UR UR5, SR_CgaCtaId ;  /* 0x00000000000579c3 */ /* 0x000e220000008800 */
[----:B------:R-:W-:Y:S02]  /*1dc0*/  UMOV UR4, 0x400 ;  /* 0x0000040000047882 */ /* 0x000fe40000000000 */
[----:B0-----:R-:W-:-:S09]  /*1dd0*/  ULEA UR4, UR5, UR4, 0x18 ;  /* 0x0000000405047291 */ /* 0x001fd2000f8ec0ff */
[----:B---3--:R-:W0:Y:S04]  /*1de0*/  LDS R3, [UR4+0xc] ;  /* 0x00000c04ff037984 */ /* 0x008e280008000800 */
        /* <DEDUP_REMOVED lines=10> */
.L_x_2:
        /* <DEDUP_REMOVED lines=12> */
.L_x_32:
[----:B------:R-:W-:Y:S05]  /*1f50*/  BSYNC.RECONVERGENT B1 ;  /* 0x0000000000017941 */ /* 0x000fea0003800200 */
.L_x_31:
[----:B------:R-:W-:Y:S01]  /*1f60*/  ISETP.GE.AND P0, PT, R11, R20, PT ;  /* 0x000000140b00720c */ /* 0x000fe20003f06270 */
[----:B------:R-:W-:-:S12]  /*1f70*/  BSSY.RECONVERGENT B1, `(.L_x_33) ;  /* 0x0000074000017945 */ /* 0x000fd80003800200 */
[----:B------:R-:W-:Y:S05]  /*1f80*/  @P0 BRA `(.L_x_34) ;  /* 0x0000000400c80947 */ /* 0x000fea0003800000 */
[----:B0-----:R-:W-:Y:S01]  /*1f90*/  LOP3.LUT R3, RZ, R11, RZ, 0x33, !PT ;  /* 0x0000000bff037212 */ /* 0x001fe200078e33ff */
[----:B------:R-:W-:Y:S04]  /*1fa0*/  BSSY.RECONVERGENT B2, `(.L_x_35) ;  /* 0x0000015000027945 */ /* 0x000fe80003800200 */
[----:B------:R-:W-:-:S05]  /*1fb0*/  IMAD.IADD R4, R3, 0x1, R20 ;  /* 0x0000000103047824 */ /* 0x000fca00078e0214 */
        /* <DEDUP_REMOVED lines=10> */
.L_x_37:
[----:B------:R-:W-:-:S06]  /*2060*/  MOV R3, R5 ;  /* 0x0000000500037202 */ /* 0x000fcc0000000f00 */
[----:B------:R0:W2:Y:S01]  /*2070*/  LDG.E.CONSTANT R3, desc[UR6][R2.64] ;  /* 0x0000000602037981 */ /* 0x0000a2000c1e9900 */
[----:B------:R-:W-:Y:S02]  /*2080*/  IADD3 R4, PT, PT, R4, 0x1, RZ ;  /* 0x0000000104047810 */ /* 0x000fe40007ffe0ff */
[----:B------:R-:W-:Y:S02]  /*2090*/  IADD3 R11, PT, PT, R11, 0x100, RZ ;  /* 0x000001000b0b7810 */ /* 0x000fe40007ffe0ff */
[----:B------:R-:W-:Y:S02]  /*20a0*/  ISETP.NE.AND P0, PT, R4, RZ, PT ;  /* 0x000000ff0400720c */ /* 0x000fe40003f05270 */
[----:B0-----:R-:W-:-:S04]  /*20b0*/  IADD3 R2, P2, PT, R2, 0x400, RZ ;  /* 0x0000040002027810 */ /* 0x001fc80007f5e0ff */
[----:B------:R-:W-:Y:S01]  /*20c0*/  IADD3.X R5, PT, PT, RZ, R5, RZ, P2, !PT ;  /* 0x00000005ff057210 */ /* 0x000fe200017fe4ff */
[----:B--2--5:R-:W-:-:S06]  /*20d0*/  FADD R0, R3, R0 ;  /* 0x0000000003007221 */ /* 0x024fcc0000000000 */
[----:B------:R-:W-:Y:S05]  /*20e0*/  @P0 BRA `(.L_x_37) ;  /* 0xfffffffc00dc0947 */ /* 0x000fea000383ffff */
.L_x_36:
[----:B------:R-:W-:Y:S05]  /*20f0*/  BSYNC.RECONVERGENT B2 ;  /* 0x0000000000027941 */ /* 0x000fea0003800200 */
.L_x_35:
        /* <DEDUP_REMOVED lines=8> */
.L_x_40:
        /* <DEDUP_REMOVED lines=9> */
[----:B------:R-:W-:-:S03]  /*2210*/  VIADD R3, R11, 0x800 ;  /* 0x000008000b037836 */ /* 0x000fc60000000000 */
[----:B------:R-:W4:Y:S01]  /*2220*/  LDG.E.CONSTANT R15, desc[UR6][R4.64+0x400] ;  /* 0x00040006040f7981 */ /* 0x000f22000c1e9900 */
        /* <DEDUP_REMOVED lines=32> */
.L_x_39:
[----:B------:R-:W-:Y:S05]  /*2430*/  BSYNC.RECONVERGENT B2 ;  /* 0x0000000000027941 */ /* 0x000fea0003800200 */
.L_x_38:
[----:B------:R-:W-:Y:S01]  /*2440*/  IADD3 R2, PT, PT, -R11, R20, RZ ;  /* 0x000000140b027210 */ /* 0x000fe20007ffe1ff */
[----:B------:R-:W-:Y:S03]  /*2450*/  BSSY.RECONVERGENT B2, `(.L_x_41) ;  /* 0x0000019000027945 */ /* 0x000fe60003800200 */
[----:B------:R-:W-:-:S13]  /*2460*/  ISETP.GT.AND P1, PT, R2, 0x400, PT ;  /* 0x000004000200780c */ /* 0x000fda0003f24270 */
[----:B------:R-:W-:Y:S05]  /*2470*/  @!P1 BRA `(.L_x_42) ;  /* 0x0000000000589947 */ /* 0x000fea0003800000 */
        /* <DEDUP_REMOVED lines=22> */
.L_x_42:
[----:B------:R-:W-:Y:S05]  /*25e0*/  BSYNC.RECONVERGENT B2 ;  /* 0x0000000000027941 */ /* 0x000fea0003800200 */
.L_x_41:
        /* <DEDUP_REMOVED lines=12> */
.L_x_34:
[----:B------:R-:W-:Y:S05]  /*26b0*/  BSYNC.RECONVERGENT B1 ;  /* 0x0000000000017941 */ /* 0x000fea0003800200 */
.L_x_33:
        /* <DEDUP_REMOVED lines=35> */
[----:B--2---:R-:W0:Y:S04]  /*28f0*/  LDS R3, [UR4+0xc] ;  /* 0x00000c04ff037984 */ /* 0x004e280008000800 */
        /* <DEDUP_REMOVED lines=10> */
.L_x_43:
[----:B0-----:R-:W0:Y:S01]  /*29a0*/  S2R R2, SR_LANEID ;  /* 0x0000000000027919 */ /* 0x001e220000000000 */
[----:B------:R-:W-:-:S04]  /*29b0*/  LOP3.LUT R0, R9, 0x3e0, RZ, 0xc0, !PT ;  /* 0x000003e009007812 */ /* 0x000fc800078ec0ff */
[----:B------:R-:W-:Y:S02]  /*29c0*/  IADD3 R3, PT, PT, R0, 0x20, RZ ;  /* 0x0000002000037810 */ /* 0x000fe40007ffe0ff */
[----:B------:R-:W-:Y:S02]  /*29d0*/  LOP3.LUT R7, RZ, R0, RZ, 0x33, !PT ;  /* 0x00000000ff077212 */ /* 0x000fe400078e33ff */
[-C--:B------:R-:W-:Y:S02]  /*29e0*/  ISETP.GT.AND P0, PT, R3, R20.reuse, PT ;  /* 0x000000140300720c */ /* 0x080fe40003f04270 */
[----:B------:R-:W-:-:S04]  /*29f0*/  IADD3 R7, PT, PT, R7, R20, RZ ;  /* 0x0000001407077210 */ /* 0x000fc80007ffe0ff */
[----:B------:R-:W-:-:S05]  /*2a00*/  SEL R4, R7, 0x1f, P0 ;  /* 0x0000001f07047807 */ /* 0x000fca0000000000 */
[----:B------:R-:W1:Y:S01]  /*2a10*/  SHFL.DOWN PT, R0, R5, 0x1, R4 ;  /* 0x0820000005007989 */ /* 0x000e6200000e0004 */
[C---:B0-----:R-:W-:Y:S01]  /*2a20*/  ISETP.GE.AND P0, PT, R2.reuse, R4, PT ;  /* 0x000000040200720c */ /* 0x041fe20003f06270 */
[C---:B------:R-:W-:Y:S01]  /*2a30*/  VIADD R3, R2.reuse, 0x2 ;  /* 0x0000000202037836 */ /* 0x040fe20000000000 */
[----:B------:R-:W-:-:S11]  /*2a40*/  ISETP.NE.AND P1, PT, R2, RZ, PT ;  /* 0x000000ff0200720c */ /* 0x000fd60003f25270 */
[----:B-1----:R-:W-:Y:S01]  /*2a50*/  @!P0 FADD R5, R0, R5 ;  /* 0x0000000500058221 */ /* 0x002fe20000000000 */
[-C--:B------:R-:W-:Y:S01]  /*2a60*/  ISETP.GT.AND P0, PT, R3, R4.reuse, PT ;  /* 0x000000040300720c */ /* 0x080fe20003f04270 */
[----:B------:R-:W0:Y:S01]  /*2a70*/  @!P1 S2R R6, SR_CgaCtaId ;  /* 0x0000000000069919 */ /* 0x000e220000008800 */
[----:B------:R-:W-:Y:S02]  /*2a80*/  IADD3 R3, PT, PT, R2, 0x4, RZ ;  /* 0x0000000402037810 */ /* 0x000fe40007ffe0ff */
[----:B------:R-:W1:Y:S09]  /*2a90*/  SHFL.DOWN PT, R0, R5, 0x2, R4 ;  /* 0x0840000005007989 */ /* 0x000e7200000e0004 */
[----:B-1----:R-:W-:Y:S01]  /*2aa0*/  @!P0 FADD R5, R5, R0 ;  /* 0x0000000005058221 */ /* 0x002fe20000000000 */
[----:B------:R-:W-:-:S02]  /*2ab0*/  ISETP.GT.AND P0, PT, R3, R4, PT ;  /* 0x000000040300720c */ /* 0x000fc40003f04270 */
[----:B------:R-:W-:Y:S02]  /*2ac0*/  IADD3 R3, PT, PT, R2, 0x8, RZ ;  /* 0x0000000802037810 */ /* 0x000fe40007ffe0ff */
[----:B------:R-:W1:Y:S09]  /*2ad0*/  SHFL.DOWN PT, R0, R5, 0x4, R4 ;  /* 0x0880000005007989 */ /* 0x000e7200000e0004 */
[----:B-1----:R-:W-:Y:S01]  /*2ae0*/  @!P0 FADD R5, R5, R0 ;  /* 0x0000000005058221 */ /* 0x002fe20000000000 */
[----:B------:R-:W-:-:S02]  /*2af0*/  ISETP.GT.AND P0, PT, R3, R4, PT ;  /* 0x000000040300720c */ /* 0x000fc40003f04270 */
[----:B------:R-:W-:Y:S02]  /*2b00*/  IADD3 R3, PT, PT, R2, 0x10, RZ ;  /* 0x0000001002037810 */ /* 0x000fe40007ffe0ff */
[----:B------:R-:W1:Y:S01]  /*2b10*/  SHFL.DOWN PT, R0, R5, 0x8, R4 ;  /* 0x0900000005007989 */ /* 0x000e6200000e0004 */
[----:B------:R-:W-:-:S04]  /*2b20*/  @!P1 SHF.R.U32.HI R2, RZ, 0x3, R9 ;  /* 0x00000003ff029819 */ /* 0x000fc80000011609 */
[----:B------:R-:W-:-:S04]  /*2b30*/  @!P1 LOP3.LUT R2, R2, 0x7c, RZ, 0xc0, !PT ;  /* 0x0000007c02029812 */ /* 0x000fc800078ec0ff */
[----:B-1----:R-:W-:Y:S01]  /*2b40*/  @!P0 FADD R5, R5, R0 ;  /* 0x0000000005058221 */ /* 0x002fe20000000000 */
[----:B------:R-:W-:Y:S02]  /*2b50*/  ISETP.GT.AND P0, PT, R3, R4, PT ;  /* 0x000000040300720c */ /* 0x000fe40003f04270 */
[----:B------:R-:W-:Y:S02]  /*2b60*/  @!P1 MOV R3, 0x400 ;  /* 0x0000040000039802 */ /* 0x000fe40000000f00 */
[----:B------:R-:W1:Y:S02]  /*2b70*/  SHFL.DOWN PT, R0, R5, 0x10, R4 ;  /* 0x0a00000005007989 */ /* 0x000e6400000e0004 */
[----:B0-----:R-:W-:-:S04]  /*2b80*/  @!P1 LEA R3, R6, R3, 0x18 ;  /* 0x0000000306039211 */ /* 0x001fc800078ec0ff */
[----:B------:R-:W-:-:S03]  /*2b90*/  @!P1 IADD3 R3, PT, PT, R2, R3, RZ ;  /* 0x0000000302039210 */ /* 0x000fc60007ffe0ff */
[----:B-1----:R-:W-:Y:S01]  /*2ba0*/  @!P0 FADD R5, R5, R0 ;  /* 0x0000000005058221 */ /* 0x002fe20000000000 */
        /* <DEDUP_REMOVED lines=12> */
[----:B-1----:R-:W0:Y:S04]  /*2c70*/  LDS R3, [UR4+0xc] ;  /* 0x00000c04ff037984 */ /* 0x002e280008000800 */
        /* <DEDUP_REMOVED lines=13> */
.L_x_30:
[----:B------:R-:W0:Y:S01]  /*2d50*/  S2R R8, SR_TID.X ;  /* 0x0000000000087919 */ /* 0x000e220000002100 */
[----:B------:R-:W0:Y:S02]  /*2d60*/  LDC.64 R2, c[0x0][0x380] ;  /* 0x0000e000ff027b82 */ /* 0x000e240000000a00 */
[----:B0-----:R-:W-:-:S05]  /*2d70*/  IMAD.WIDE.U32 R2, R8, 0x4, R2 ;  /* 0x0000000408027825 */ /* 0x001fca00078e0002 */
[----:B------:R-:W2:Y:S04]  /*2d80*/  LDG.E.CONSTANT R19, desc[UR6][R2.64] ;  /* 0x0000000602137981 */ /* 0x000ea8000c1e9900 */
[----:B------:R-:W2:Y:S04]  /*2d90*/  LDG.E.CONSTANT R0, desc[UR6][R2.64+0x400] ;  /* 0x0004000602007981 */ /* 0x000ea8000c1e9900 */
[----:B------:R-:W3:Y:S04]  /*2da0*/  LDG.E.CONSTANT R4, desc[UR6][R2.64+0x800] ;  /* 0x0008000602047981 */ /* 0x000ee8000c1e9900 */
[----:B------:R-:W3:Y:S04]  /*2db0*/  LDG.E.CONSTANT R5, desc[UR6][R2.64+0xc00] ;  /* 0x000c000602057981 */ /* 0x000ee8000c1e9900 */
[----:B------:R-:W4:Y:S04]  /*2dc0*/  LDG.E.CONSTANT R6, desc[UR6][R2.64+0x1000] ;  /* 0x0010000602067981 */ /* 0x000f28000c1e9900 */
[----:B------:R-:W4:Y:S04]  /*2dd0*/  LDG.E.CONSTANT R7, desc[UR6][R2.64+0x1400] ;  /* 0x0014000602077981 */ /* 0x000f28000c1e9900 */
[----:B------:R-:W5:Y:S04]  /*2de0*/  LDG.E.CONSTANT R9, desc[UR6][R2.64+0x1800] ;  /* 0x0018000602097981 */ /* 0x000f68000c1e9900 */
        /* <DEDUP_REMOVED lines=8> */
[----:B------:R-:W5:Y:S01]  /*2e70*/  LDG.E.CONSTANT R18, desc[UR6][R2.64+0x3c00] ;  /* 0x003c000602127981 */ /* 0x000f62000c1e9900 */
[----:B------:R-:W-:Y:S01]  /*2e80*/  ISETP.GE.U32.AND P0, PT, R20, 0x2000, PT ;  /* 0x000020001400780c */ /* 0x000fe20003f06070 */
[----:B--2---:R-:W-:Y:S01]  /*2e90*/  FADD R0, R19, R0 ;  /* 0x0000000013007221 */ /* 0x004fe20000000000 */
[----:B---3--:R-:W-:-:S04]  /*2ea0*/  FADD R5, R4, R5 ;  /* 0x0000000504057221 */ /* 0x008fc80000000000 */
[----:B------:R-:W-:Y:S01]  /*2eb0*/  FADD R0, R0, R5 ;  /* 0x0000000500007221 */ /* 0x000fe20000000000 */
[----:B----4-:R-:W-:Y:S01]  /*2ec0*/  FADD R6, R6, R7 ;  /* 0x0000000706067221 */ /* 0x010fe20000000000 */
[----:B-----5:R-:W-:-:S04]  /*2ed0*/  FADD R9, R9, R10 ;  /* 0x0000000a09097221 */ /* 0x020fc80000000000 */
[----:B------:R-:W-:Y:S01]  /*2ee0*/  FADD R9, R6, R9 ;  /* 0x0000000906097221 */ /* 0x000fe20000000000 */
[----:B------:R-:W-:-:S03]  /*2ef0*/  FADD R11, R11, R12 ;  /* 0x0000000c0b0b7221 */ /* 0x000fc60000000000 */
[----:B------:R-:W-:Y:S01]  /*2f00*/  FADD R0, R0, R9 ;  /* 0x0000000900007221 */ /* 0x000fe20000000000 */
[----:B------:R-:W-:-:S04]  /*2f10*/  FADD R14, R13, R14 ;  /* 0x0000000e0d0e7221 */ /* 0x000fc80000000000 */
[----:B------:R-:W-:Y:S01]  /*2f20*/  FADD R11, R11, R14 ;  /* 0x0000000e0b0b7221 */ /* 0x000fe20000000000 */
[----:B------:R-:W-:Y:S01]  /*2f30*/  FADD R15, R15, R16 ;  /* 0x000000100f0f7221 */ /* 0x000fe20000000000 */
[----:B------:R-:W-:-:S04]  /*2f40*/  FADD R18, R17, R18 ;  /* 0x0000001211127221 */ /* 0x000fc80000000000 */
[----:B------:R-:W-:-:S04]  /*2f50*/  FADD R18, R15, R18 ;  /* 0x000000120f127221 */ /* 0x000fc80000000000 */
[----:B------:R-:W-:Y:S01]  /*2f60*/  FADD R5, R11, R18 ;  /* 0x000000120b057221 */ /* 0x000fe20000000000 */
[----:B------:R-:W-:-:S03]  /*2f70*/  HFMA2 R11, -RZ, RZ, 0, 0.00048828125 ;  /* 0x00001000ff0b7431 */ /* 0x000fc600000001ff */
[----:B------:R-:W-:Y:S01]  /*2f80*/  FADD R0, R0, R5 ;  /* 0x0000000500007221 */ /* 0x000fe20000000000 */
[----:B------:R-:W-:Y:S06]  /*2f90*/  @!P0 BRA `(.L_x_44) ;  /* 0x0000000000ac8947 */ /* 0x000fec0003800000 */
[----:B------:R-:W0:Y:S01]  /*2fa0*/  LDC R7, c[0x0][0x390] ;  /* 0x0000e400ff077b82 */ /* 0x000e220000000800 */
[----:B------:R-:W-:Y:S02]  /*2fb0*/  IADD3 R6, PT, PT, R20, -0x1000, RZ ;  /* 0xfffff00014067810 */ /* 0x000fe40007ffe0ff */
[----:B------:R-:W-:-:S07]  /*2fc0*/  MOV R11, 0x1000 ;  /* 0x00001000000b7802 */ /* 0x000fce0000000f00 */
.L_x_46:
[----:B------:R-:W-:-:S05]  /*2fd0*/  IMAD.WIDE R4, R11, 0x4, R2 ;  /* 0x000000040b047825 */ /* 0x000fca00078e0202 */
[----:B------:R-:W2:Y:S04]  /*2fe0*/  LDG.E.CONSTANT R20, desc[UR6][R4.64+0x400] ;  /* 0x0004000604147981 */ /* 0x000ea8000c1e9900 */
[----:B------:R-:W2:Y:S04]  /*2ff0*/  LDG.E.CONSTANT R21, desc[UR6][R4.64+0x800] ;  /* 0x0008000604157981 */ /* 0x000ea8000c1e9900 */
        /* <DEDUP_REMOVED lines=13> */
[----:B------:R1:W5:Y:S01]  /*30d0*/  LDG.E.CONSTANT R18, desc[UR6][R4.64+0x3c00] ;  /* 0x003c000604127981 */ /* 0x000362000c1e9900 */
[----:B--2---:R-:W-:Y:S01]  /*30e0*/  FADD R21, R20, R21 ;  /* 0x0000001514157221 */ /* 0x004fe20000000000 */
[----:B0-----:R-:W-:-:S05]  /*30f0*/  MOV R20, R7 ;  /* 0x0000000700147202 */ /* 0x001fca0000000f00 */
[----:B-1----:R-:W-:Y:S02]  /*3100*/  IMAD.IADD R4, R20, 0x1, -R11 ;  /* 0x0000000114047824 */ /* 0x002fe400078e0a0b */
[----:B---3--:R-:W-:-:S03]  /*3110*/  FADD R0, R19, R0 ;  /* 0x0000000013007221 */ /* 0x008fc60000000000 */
[----:B------:R-:W-:Y:S01]  /*3120*/  ISETP.GE.AND P0, PT, R4, 0x1000, PT ;  /* 0x000010000400780c */ /* 0x000fe20003f06270 */
[----:B----4-:R-:W-:Y:S01]  /*3130*/  FADD R22, R22, R23 ;  /* 0x0000001716167221 */ /* 0x010fe20000000000 */
[----:B------:R-:W-:Y:S01]  /*3140*/  FADD R0, R0, R21 ;  /* 0x0000001500007221 */ /* 0x000fe20000000000 */
[----:B-----5:R-:W-:-:S04]  /*3150*/  FADD R25, R24, R25 ;  /* 0x0000001918197221 */ /* 0x020fc80000000000 */
[----:B------:R-:W-:Y:S01]  /*3160*/  FADD R25, R22, R25 ;  /* 0x0000001916197221 */ /* 0x000fe20000000000 */
[----:B------:R-:W-:Y:S01]  /*3170*/  FADD R16, R16, R17 ;  /* 0x0000001110107221 */ /* 0x000fe20000000000 */
[----:B------:R-:W-:-:S04]  /*3180*/  FADD R15, R15, R10 ;  /* 0x0000000a0f0f7221 */ /* 0x000fc80000000000 */
[----:B------:R-:W-:Y:S01]  /*3190*/  FADD R15, R16, R15 ;  /* 0x0000000f100f7221 */ /* 0x000fe20000000000 */
[----:B------:R-:W-:Y:S01]  /*31a0*/  FADD R9, R14, R9 ;  /* 0x000000090e097221 */ /* 0x000fe20000000000 */
[----:B------:R-:W-:-:S04]  /*31b0*/  FADD R12, R13, R12 ;  /* 0x0000000c0d0c7221 */ /* 0x000fc80000000000 */
[----:B------:R-:W-:Y:S01]  /*31c0*/  FADD R12, R9, R12 ;  /* 0x0000000c090c7221 */ /* 0x000fe20000000000 */
[----:B------:R-:W-:-:S03]  /*31d0*/  FADD R0, R0, R25 ;  /* 0x0000001900007221 */ /* 0x000fc60000000000 */
[----:B------:R-:W-:-:S04]  /*31e0*/  FADD R15, R15, R12 ;  /* 0x0000000c0f0f7221 */ /* 0x000fc80000000000 */
[----:B------:R-:W-:-:S04]  /*31f0*/  FADD R15, R0, R15 ;  /* 0x0000000f000f7221 */ /* 0x000fc80000000000 */
[----:B------:R-:W-:Y:S01]  /*3200*/  FADD R0, R18, R15 ;  /* 0x0000000f12007221 */ /* 0x000fe20000000000 */
[----:B------:R-:W-:Y:S06]  /*3210*/  @!P0 BRA `(.L_x_45) ;  /* 0x0000000800308947 */ /* 0x000fec0003800000 */
[----:B------:R-:W-:-:S04]  /*3220*/  IADD3 R11, PT, PT, R11, 0x1000, RZ ;  /* 0x000010000b0b7810 */ /* 0x000fc80007ffe0ff */
[----:B------:R-:W-:-:S13]  /*3230*/  ISETP.GT.AND P0, PT, R11, R6, PT ;  /* 0x000000060b00720c */ /* 0x000fda0003f04270 */
[----:B------:R-:W-:Y:S05]  /*3240*/  @!P0 BRA `(.L_x_46) ;  /* 0xfffffffc00608947 */ /* 0x000fea000383ffff */
.L_x_44:
[----:B------:R-:W-:-:S13]  /*3250*/  ISETP.GE.AND P0, PT, R11, R20, PT ;  /* 0x000000140b00720c */ /* 0x000fda0003f06270 */
[----:B------:R-:W-:Y:S05]  /*3260*/  @P0 BRA `(.L_x_45) ;  /* 0x00000008001c0947 */ /* 0x000fea0003800000 */
[----:B------:R-:W-:Y:S01]  /*3270*/  IADD3 R9, PT, PT, -R11, R20, RZ ;  /* 0x000000140b097210 */ /* 0x000fe20007ffe1ff */
[----:B------:R-:W-:Y:S03]  /*3280*/  BSSY.RECONVERGENT B1, `(.L_x_45) ;  /* 0x0000085000017945 */ /* 0x000fe60003800200 */
        /* <DEDUP_REMOVED lines=16> */
.L_x_50:
        /* <DEDUP_REMOVED lines=8> */
.L_x_49:
[----:B------:R-:W-:Y:S05]  /*3410*/  BSYNC.RECONVERGENT B2 ;  /* 0x0000000000027941 */ /* 0x000fea0003800200 */
.L_x_48:
[----:B------:R-:W-:Y:S05]  /*3420*/  @!P1 BRA `(.L_x_47) ;  /* 0x0000000400a89947 */ /* 0x000fea0003800000 */
[----:B------:R-:W0:Y:S01]  /*3430*/  LDCU.64 UR4, c[0x0][0x380] ;  /* 0x00007000ff0477ac */ /* 0x000e220008000a00 */
[----:B------:R-:W-:Y:S01]  /*3440*/  IADD3 R5, PT, PT, R9, -R10, RZ ;  /* 0x8000000a09057210 */ /* 0x000fe20007ffe0ff */
[----:B------:R-:W-:Y:S01]  /*3450*/  BSSY.RECONVERGENT B2, `(.L_x_51) ;  /* 0x000003b000027945 */ /* 0x000fe20003800200 */
[CC--:B------:R-:W-:Y:S02]  /*3460*/  IADD3 R3, P0, PT, R10.reuse, R11.reuse, RZ ;  /* 0x0000000b0a037210 */ /* 0x0c0fe40007f1e0ff */
[----:B------:R-:W-:Y:S02]  /*3470*/  ISETP.GT.AND P1, PT, R5, 0xc00, PT ;  /* 0x00000c000500780c */ /* 0x000fe40003f24270 */
[----:B------:R-:W-:Y:S01]  /*3480*/  IADD3 R11, PT, PT, R10, R11, RZ ;  /* 0x0000000b0a0b7210 */ /* 0x000fe20007ffe0ff */
[----:B------:R-:W-:Y:S01]  /*3490*/  IMAD.X R4, RZ, RZ, RZ, P0 ;  /* 0x000000ffff047224 */ /* 0x000fe200000e06ff */
[----:B0-----:R-:W-:-:S04]  /*34a0*/  LEA R2, P0, R3, UR4, 0x2 ;  /* 0x0000000403027c11 */ /* 0x001fc8000f8010ff */
[----:B------:R-:W-:Y:S02]  /*34b0*/  LEA.HI.X R3, R3, UR5, R4, 0x2, P0 ;  /* 0x0000000503037c11 */ /* 0x000fe400080f1404 */
[----:B------:R-:W-:-:S04]  /*34c0*/  IADD3 R2, P0, PT, R2, 0x800, RZ ;  /* 0x0000080002027810 */ /* 0x000fc80007f1e0ff */
[----:B------:R-:W-:Y:S02]  /*34d0*/  IADD3.X R3, PT, PT, RZ, R3, RZ, P0, !PT ;  /* 0x00000003ff037210 */ /* 0x000fe400007fe4ff */
[----:B------:R-:W-:Y:S01]  /*34e0*/  PLOP3.LUT P0, PT, PT, PT, PT, 0x80, 0x8 ;  /* 0x000000000008781c */ /* 0x000fe20003f0f070 */
[----:B------:R-:W-:-:S12]  /*34f0*/  @!P1 BRA `(.L_x_52) ;  /* 0x0000000000c09947 */ /* 0x000fd80003800000 */
[----:B------:R-:W-:Y:S02]  /*3500*/  PLOP3.LUT P0, PT, PT, PT, PT, 0x8, 0x80 ;  /* 0x000000000080781c */ /* 0x000fe40003f0e170 */
[----:B------:R-:W-:-:S11]  /*3510*/  IADD3 R13, PT, PT, R9, -0xc00, RZ ;  /* 0xfffff400090d7810 */ /* 0x000fd60007ffe0ff */
.L_x_53:
[----:B------:R-:W0:Y:S01]  /*3520*/  LDC.64 R4, c[0x0][0x380] ;  /* 0x0000e000ff047b82 */ /* 0x000e220000000a00 */
[----:B------:R-:W2:Y:S01]  /*3530*/  LDG.E.CONSTANT R12, desc[UR6][R2.64+-0x400] ;  /* 0xfffc0006020c7981 */ /* 0x000ea2000c1e9900 */
[----:B------:R-:W-:-:S03]  /*3540*/  IADD3 R25, PT, PT, R11, 0x400, RZ ;  /* 0x000004000b197810 */ /* 0x000fc60007ffe0ff */
[----:B------:R-:W3:Y:S04]  /*3550*/  LDG.E.CONSTANT R20, desc[UR6][R2.64] ;  /* 0x0000000602147981 */ /* 0x000ee8000c1e9900 */
[----:B------:R-:W4:Y:S01]  /*3560*/  LDG.E.CONSTANT R19, desc[UR6][R2.64+0x400] ;  /* 0x0004000602137981 */ /* 0x000f22000c1e9900 */
[----:B------:R-:W-:-:S03]  /*3570*/  IADD3 R7, PT, PT, R11, 0x800, RZ ;  /* 0x000008000b077810 */ /* 0x000fc60007ffe0ff */
[----:B------:R-:W5:Y:S04]  /*3580*/  LDG.E.CONSTANT R17, desc[UR6][R2.64+0xc00] ;  /* 0x000c000602117981 */ /* 0x000f68000c1e9900 */
[----:B------:R-:W5:Y:S01]  /*3590*/  LDG.E.CONSTANT R16, desc[UR6][R2.64+0x1000] ;  /* 0x0010000602107981 */ /* 0x000f62000c1e9900 */
[----:B------:R-:W-:-:S03]  /*35a0*/  IADD3 R23, PT, PT, R11, 0xc00, RZ ;  /* 0x00000c000b177810 */ /* 0x000fc60007ffe0ff */
[----:B------:R-:W5:Y:S01]  /*35b0*/  LDG.E.CONSTANT R22, desc[UR6][R2.64+0x1c00] ;  /* 0x001c000602167981 */ /* 0x000f62000c1e9900 */
[----:B0-----:R-:W-:-:S03]  /*35c0*/  IMAD.WIDE.U32 R14, R11, 0x4, R4 ;  /* 0x000000040b0e7825 */ /* 0x001fc600078e0004 */
[----:B------:R-:W5:Y:S04]  /*35d0*/  LDG.E.CONSTANT R21, desc[UR6][R2.64+0x2000] ;  /* 0x0020000602157981 */ /* 0x000f68000c1e9900 */
[----:B------:R-:W5:Y:S04]  /*35e0*/  LDG.E.CONSTANT R26, desc[UR6][R2.64+0x3000] ;  /* 0x00300006021a7981 */ /* 0x000f68000c1e9900 */
[----:B------:R-:W2:Y:S01]  /*35f0*/  LDG.E.CONSTANT R15, desc[UR6][R14.64] ;  /* 0x000000060e0f7981 */ /* 0x000ea2000c1e9900 */
[----:B------:R-:W-:-:S05]  /*3600*/  IMAD.WIDE.U32 R24, R25, 0x4, R4 ;  /* 0x0000000419187825 */ /* 0x000fca00078e0004 */
[----:B------:R-:W5:Y:S01]  /*3610*/  LDG.E.CONSTANT R18, desc[UR6][R24.64] ;  /* 0x0000000618127981 */ /* 0x000f62000c1e9900 */
[----:B------:R-:W-:-:S03]  /*3620*/  IMAD.WIDE.U32 R6, R7, 0x4, R4 ;  /* 0x0000000407067825 */ /* 0x000fc600078e0004 */
        /* <DEDUP_REMOVED lines=8> */
[----:B------:R-:W-:Y:S01]  /*36b0*/  ISETP.GE.AND P1, PT, R10, R13, PT ;  /* 0x0000000d0a00720c */ /* 0x000fe20003f26270 */
[----:B------:R-:W-:Y:S01]  /*36c0*/  VIADD R11, R11, 0x1000 ;  /* 0x000010000b0b7836 */ /* 0x000fe20000000000 */
[----:B0-----:R-:W-:-:S04]  /*36d0*/  IADD3 R2, P2, PT, R2, 0x4000, RZ ;  /* 0x0000400002027810 */ /* 0x001fc80007f5e0ff */
        /* <DEDUP_REMOVED lines=18> */
.L_x_52:
[----:B------:R-:W-:Y:S05]  /*3800*/  BSYNC.RECONVERGENT B2 ;  /* 0x0000000000027941 */ /* 0x000fea0003800200 */
.L_x_51:
[----:B------:R-:W-:Y:S01]  /*3810*/  IADD3 R4, PT, PT, R9, -R10, RZ ;  /* 0x8000000a09047210 */ /* 0x000fe20007ffe0ff */
[----:B------:R-:W-:Y:S03]  /*3820*/  BSSY.RECONVERGENT B2, `(.L_x_54) ;  /* 0x000001e000027945 */ /* 0x000fe60003800200 */
[----:B------:R-:W-:-:S13]  /*3830*/  ISETP.GT.AND P1, PT, R4, 0x400, PT ;  /* 0x000004000400780c */ /* 0x000fda0003f24270 */
[----:B------:R-:W-:Y:S05]  /*3840*/  @!P1 BRA `(.L_x_55) ;  /* 0x00000000006c9947 */ /* 0x000fea0003800000 */
[----:B------:R-:W0:Y:S01]  /*3850*/  LDC.64 R6, c[0x0][0x380] ;  /* 0x0000e000ff067b82 */ /* 0x000e220000000a00 */
[----:B------:R-:W2:Y:S01]  /*3860*/  LDG.E.CONSTANT R13, desc[UR6][R2.64+-0x400] ;  /* 0xfffc0006020d7981 */ /* 0x000ea2000c1e9900 */
[----:B------:R-:W-:-:S03]  /*3870*/  IADD3 R17, PT, PT, R11, 0x400, RZ ;  /* 0x000004000b117810 */ /* 0x000fc60007ffe0ff */
[----:B------:R-:W3:Y:S04]  /*3880*/  LDG.E.CONSTANT R15, desc[UR6][R2.64] ;  /* 0x00000006020f7981 */ /* 0x000ee8000c1e9900 */
[----:B------:R-:W4:Y:S04]  /*3890*/  LDG.E.CONSTANT R19, desc[UR6][R2.64+0xc00] ;  /* 0x000c000602137981 */ /* 0x000f28000c1e9900 */
[----:B------:R-:W5:Y:S04]  /*38a0*/  LDG.E.CONSTANT R21, desc[UR6][R2.64+0x1000] ;  /* 0x0010000602157981 */ /* 0x000f68000c1e9900 */
[----:B------:R-:W5:Y:S01]  /*38b0*/  LDG.E.CONSTANT R23, desc[UR6][R2.64+0x1400] ;  /* 0x0014000602177981 */ /* 0x000f62000c1e9900 */
[----:B0-----:R-:W-:-:S06]  /*38c0*/  IMAD.WIDE.U32 R4, R11, 0x4, R6 ;  /* 0x000000040b047825 */ /* 0x001fcc00078e0006 */
[----:B------:R0:W2:Y:S01]  /*38d0*/  LDG.E.CONSTANT R5, desc[UR6][R4.64] ;  /* 0x0000000604057981 */ /* 0x0000a2000c1e9900 */
[----:B------:R-:W-:-:S03]  /*38e0*/  IMAD.WIDE.U32 R6, R17, 0x4, R6 ;  /* 0x0000000411067825 */ /* 0x000fc600078e0006 */
[----:B------:R1:W4:Y:S04]  /*38f0*/  LDG.E.CONSTANT R17, desc[UR6][R2.64+0x400] ;  /* 0x0004000602117981 */ /* 0x000328000c1e9900 */
[----:B------:R-:W5:Y:S01]  /*3900*/  LDG.E.CONSTANT R7, desc[UR6][R6.64] ;  /* 0x0000000606077981 */ /* 0x000f62000c1e9900 */
[----:B0-----:R-:W-:Y:S02]  /*3910*/  IADD3 R4, P1, PT, R2, 0x2000, RZ ;  /* 0x0000200002047810 */ /* 0x001fe40007f3e0ff */
[----:B------:R-:W-:Y:S02]  /*3920*/  PLOP3.LUT P0, PT, PT, PT, PT, 0x8, 0x80 ;  /* 0x000000000080781c */ /* 0x000fe40003f0e170 */
[----:B------:R-:W-:Y:S02]  /*3930*/  IADD3 R10, PT, PT, R10, 0x800, RZ ;  /* 0x000008000a0a7810 */ /* 0x000fe40007ffe0ff */
[----:B------:R-:W-:-:S02]  /*3940*/  IADD3 R11, PT, PT, R11, 0x800, RZ ;  /* 0x000008000b0b7810 */ /* 0x000fc40007ffe0ff */
[----:B-1----:R-:W-:Y:S01]  /*3950*/  MOV R2, R4 ;  /* 0x0000000400027202 */ /* 0x002fe20000000f00 */
[----:B--2---:R-:W-:-:S04]  /*3960*/  FADD R0, R0, R5 ;  /* 0x0000000500007221 */ /* 0x004fc80000000000 */
[----:B------:R-:W-:-:S04]  /*3970*/  FADD R0, R0, R13 ;  /* 0x0000000d00007221 */ /* 0x000fc80000000000 */
[----:B---3--:R-:W-:-:S04]  /*3980*/  FADD R0, R0, R15 ;  /* 0x0000000f00007221 */ /* 0x008fc80000000000 */
[----:B----4-:R-:W-:-:S04]  /*3990*/  FADD R0, R0, R17 ;  /* 0x0000001100007221 */ /* 0x010fc80000000000 */
[----:B-----5:R-:W-:-:S04]  /*39a0*/  FADD R0, R0, R7 ;  /* 0x0000000700007221 */ /* 0x020fc80000000000 */
[----:B------:R-:W-:Y:S01]  /*39b0*/  FADD R0, R0, R19 ;  /* 0x0000001300007221 */ /* 0x000fe20000000000 */
[----:B------:R-:W-:-:S03]  /*39c0*/  IADD3.X R5, PT, PT, RZ, R3, RZ, P1, !PT ;  /* 0x00000003ff057210 */ /* 0x000fc60000ffe4ff */
[----:B------:R-:W-:Y:S01]  /*39d0*/  FADD R0, R0, R21 ;  /* 0x0000001500007221 */ /* 0x000fe20000000000 */
[----:B------:R-:W-:-:S03]  /*39e0*/  MOV R3, R5 ;  /* 0x0000000500037202 */ /* 0x000fc60000000f00 */
[----:B------:R-:W-:-:S07]  /*39f0*/  FADD R0, R0, R23 ;  /* 0x0000001700007221 */ /* 0x000fce0000000000 */
.L_x_55:
[----:B------:R-:W-:Y:S05]  /*3a00*/  BSYNC.RECONVERGENT B2 ;  /* 0x0000000000027941 */ /* 0x000fea0003800200 */
.L_x_54:
[----:B------:R-:W-:-:S13]  /*3a10*/  ISETP.LT.OR P0, PT, R10, R9, P0 ;  /* 0x000000090a00720c */ /* 0x000fda0000701670 */
[----:B------:R-:W-:Y:S05]  /*3a20*/  @!P0 BRA `(.L_x_47) ;  /* 0x0000000000288947 */ /* 0x000fea0003800000 */
[----:B------:R-:W0:Y:S01]  /*3a30*/  LDC.64 R4, c[0x0][0x380] ;  /* 0x0000e000ff047b82 */ /* 0x000e220000000a00 */
[----:B------:R-:W2:Y:S04]  /*3a40*/  LDG.E.CONSTANT R7, desc[UR6][R2.64+-0x400] ;  /* 0xfffc000602077981 */ /* 0x000ea8000c1e9900 */
[----:B------:R-:W3:Y:S01]  /*3a50*/  LDG.E.CONSTANT R9, desc[UR6][R2.64] ;  /* 0x0000000602097981 */ /* 0x000ee2000c1e9900 */
[----:B0-----:R-:W-:-:S03]  /*3a60*/  IMAD.WIDE.U32 R4, R11, 0x4, R4 ;  /* 0x000000040b047825 */ /* 0x001fc600078e0004 */
[----:B------:R-:W4:Y:S04]  /*3a70*/  LDG.E.CONSTANT R11, desc[UR6][R2.64+0x400] ;  /* 0x00040006020b7981 */ /* 0x000f28000c1e9900 */
[----:B------:R-:W5:Y:S02]  /*3a80*/  LDG.E.CONSTANT R5, desc[UR6][R4.64] ;  /* 0x0000000604057981 */ /* 0x000f64000c1e9900 */
[----:B-----5:R-:W-:-:S04]  /*3a90*/  FADD R0, R0, R5 ;  /* 0x0000000500007221 */ /* 0x020fc80000000000 */
[----:B--2---:R-:W-:-:S04]  /*3aa0*/  FADD R0, R0, R7 ;  /* 0x0000000700007221 */ /* 0x004fc80000000000 */
[----:B---3--:R-:W-:-:S04]  /*3ab0*/  FADD R0, R0, R9 ;  /* 0x0000000900007221 */ /* 0x008fc80000000000 */
[----:B----4-:R-:W-:-:S07]  /*3ac0*/  FADD R0, R0, R11 ;  /* 0x0000000b00007221 */ /* 0x010fce0000000000 */
.L_x_47:
[----:B------:R-:W-:Y:S05]  /*3ad0*/  BSYNC.RECONVERGENT B1 ;  /* 0x0000000000017941 */ /* 0x000fea0003800200 */
.L_x_45:
[----:B------:R-:W0:Y:S01]  /*3ae0*/  S2R R6, SR_LANEID ;  /* 0x0000000000067919 */ /* 0x000e220000000000 */
[----:B------:R-:W-:-:S05]  /*3af0*/  MOV R3, R0 ;  /* 0x0000000000037202 */ /* 0x000fca0000000f00 */
        /* <DEDUP_REMOVED lines=30> */
[----:B------:R-:W1:Y:S04]  /*3ce0*/  LDS R3, [UR4+0xc] ;  /* 0x00000c04ff037984 */ /* 0x000e680008000800 */
[----:B0-----:R-:W0:Y:S04]  /*3cf0*/  LDS.128 R4, [UR4+0x10] ;  /* 0x00001004ff047984 */ /* 0x001e280008000c00 */
[----:B------:R-:W2:Y:S01]  /*3d00*/  LDS.64 R8, [UR4+0x20] ;  /* 0x00002004ff087984 */ /* 0x000ea20008000a00 */
[----:B-1----:R-:W-:-:S04]  /*3d10*/  FADD R3, R0, R3 ;  /* 0x0000000300037221 */ /* 0x002fc80000000000 */
[----:B0-----:R-:W-:-:S04]  /*3d20*/  FADD R4, R3, R4 ;  /* 0x0000000403047221 */ /* 0x001fc80000000000 */
[----:B------:R-:W-:-:S04]  /*3d30*/  FADD R5, R4, R5 ;  /* 0x0000000504057221 */ /* 0x000fc80000000000 */
[----:B------:R-:W-:-:S04]  /*3d40*/  FADD R6, R5, R6 ;  /* 0x0000000605067221 */ /* 0x000fc80000000000 */
[----:B------:R-:W-:-:S04]  /*3d50*/  FADD R7, R6, R7 ;  /* 0x0000000706077221 */ /* 0x000fc80000000000 */
[----:B--2---:R-:W-:-:S04]  /*3d60*/  FADD R8, R7, R8 ;  /* 0x0000000807087221 */ /* 0x004fc80000000000 */
[----:B------:R-:W-:-:S07]  /*3d70*/  FADD R0, R8, R9 ;  /* 0x0000000908007221 */ /* 0x000fce0000000000 */
.L_x_17:
[----:B------:R-:W-:Y:S05]  /*3d80*/  BSYNC.RECONVERGENT B0 ;  /* 0x0000000000007941 */ /* 0x000fea0003800200 */
.L_x_1:
[----:B------:R-:W-:Y:S05]  /*3d90*/  @P0 EXIT ;  /* 0x000000000000094d */ /* 0x000fea0003800000 */
[----:B01234-:R-:W0:Y:S01]  /*3da0*/  LDC.64 R2, c[0x0][0x388] ;  /* 0x0000e200ff027b82 */ /* 0x01fe220000000a00 */
[----:B------:R-:W1:Y:S02]  /*3db0*/  LDCU UR4, c[0x0][0x398] ;  /* 0x00007300ff0477ac */ /* 0x000e640008000800 */
[----:B-1----:R-:W-:-:S05]  /*3dc0*/  FADD R5, R0, UR4 ;  /* 0x0000000400057e21 */ /* 0x002fca0008000000 */
[----:B0-----:R-:W-:Y:S01]  /*3dd0*/  STG.E desc[UR6][R2.64], R5 ;  /* 0x0000000502007986 */ /* 0x001fe2000c101906 */
[----:B------:R-:W-:Y:S05]  /*3de0*/  EXIT ;  /* 0x000000000000794d */ /* 0x000fea0003800000 */
.L_x_56:
[----:B------:R-:W-:-:S00]  /*3df0*/  BRA `(.L_x_56) ;  /* 0xfffffffc00fc7947 */ /* 0x000fc0000383ffff */
[----:B------:R-:W-:-:S00]  /*3e00*/  NOP ;  /* 0x0000000000007918 */ /* 0x000fc00000000000 */
[----:B------:R-:W-:-:S00]  /*3e10*/  NOP ;  /* 0x0000000000007918 */ /* 0x000fc00000000000 */
[----:B------:R-:W-:-:S00]  /*3e20*/  NOP ;  /* 0x0000000000007918 */ /* 0x000fc00000000000 */
[----:B------:R-:W-:-:S00]  /*3e30*/  NOP ;  /* 0x0000000000007918 */ /* 0x000fc00000000000 */
[----:B------:R-:W-:-:S00]  /*3e40*/  NOP ;  /* 0x0000000000007918 */ /* 0x000fc00000000000 */
[----:B------:R-:W-:-:S00]  /*3e50*/  NOP ;  /* 0x0000000000007918 */ /* 0x000fc00000000000 */
[----:B------:R-:W-:-:S00]  /*3e60*/  NOP ;  /* 0x0000000000007918 */ /* 0x000fc00000000000 */
[----:B------:R-:W-:-:S00]  /*3e70*/  NOP ;  /* 0x0000000000007918 */ /* 0x000fc00000000000 */
.L_x_265:


//--------------------- .text._ZN3cub18CUB_300001_SM_10006detail6reduce18DeviceReduceKernelINS2_10policy_hubIfyN4cuda3std3__44plusIfEEE10Policy1000EN6thrust24THRUST_300001_SM_1000_NS6detail15normal_iteratorINSD_10device_ptrIfEEEEyS9_fNS7_10__identityEEEvT0_PT3_T1_NS0_13GridEvenShareISN_EET2_T4_ --------------------------
	.section	.text._ZN3cub18CUB_300001_SM_10006detail6reduce18DeviceReduceKernelINS2_10policy_hubIfyN4cuda3std3__44plusIfEEE10Policy1000EN6thrust24THRUST_300001_SM_1000_NS6detail15normal_iteratorINSD_10device_ptrIfEEEEyS9_fNS7_10__identityEEEvT0_PT3_T1_NS0_13GridEvenShareISN_EET2_T4_,"ax",@progbits
	.align	128
        .global         _ZN3cub18CUB_300001_SM_10006detail6reduce18DeviceReduceKernelINS2_10policy_hubIfyN4cuda3std3__44plusIfEEE10Policy1000EN6thrust24THRUST_300001_SM_1000_NS6detail15normal_iteratorINSD_10device_ptrIfEEEEyS9_fNS7_10__identityEEEvT0_PT3_T1_NS0_13GridEvenShareISN_EET2_T4_
        .type           _ZN3cub18CUB_300001_SM_10006detail6reduce18DeviceReduceKernelINS2_10policy_hubIfyN4cuda3std3__44plusIfEEE10Policy1000EN6thrust24THRUST_300001_SM_1000_NS6detail15normal_iteratorINSD_10device_ptrIfEEEEyS9_fNS7_10__identityEEEvT0_PT3_T1_NS0_13GridEvenShareISN_EET2_T4_,@function
        .size           _ZN3cub18CUB_300001_SM_10006detail6reduce18DeviceReduceKernelINS2_10policy_hubIfyN4cuda3std3__44plusIfEEE10Policy1000EN6thrust24THRUST_300001_SM_1000_NS6detail15normal_iteratorINSD_10device_ptrIfEEEEyS9_fNS7_10__identityEEEvT0_PT3_T1_NS0_13GridEvenShareISN_EET2_T4_,(.L_x_266 - _ZN3cub18CUB_300001_SM_10006detail6reduce18DeviceReduceKernelINS2_10policy_hubIfyN4cuda3std3__44plusIfEEE10Policy1000EN6thrust24THRUST_300001_SM_1000_NS6detail15normal_iteratorINSD_10device_ptrIfEEEEyS9_fNS7_10__identityEEEvT0_PT3_T1_NS0_13GridEvenShareISN_EET2_T4_)
        .other          _ZN3cub18CUB_300001_SM_10006detail6reduce18DeviceReduceKernelINS2_10policy_hubIfyN4cuda3std3__44plusIfEEE10Policy1000EN6thrust24THRUST_300001_SM_1000_NS6detail15normal_iteratorINSD_10device_ptrIfEEEEyS9_fNS7_10__identityEEEvT0_PT3_T1_NS0_13GridEvenShareISN_EET2_T4_,@"STO_CUDA_ENTRY STV_DEFAULT"
_ZN3cub18CUB_300001_SM_10006detail6reduce18DeviceReduceKernelINS2_10policy_hubIfyN4cuda3std3__44plusIfEEE10Policy1000EN6thrust24THRUST_300001_SM_1000_NS6detail15normal_iteratorINSD_10device_ptrIfEEEEyS9_fNS7_10__identityEEEvT0_PT3_T1_NS0_13GridEvenShareISN_EET2_T4_:
.text._ZN3cub18CUB_300001_SM_10006detail6reduce18DeviceReduceKernelINS2_10policy_hubIfyN4cuda3std3__44plusIfEEE10Policy1000EN6thrust24THRUST_300001_SM_1000_NS6detail15normal_iteratorINSD_10device_ptrIfEEEEyS9_fNS7_10__identityEEEvT0_PT3_T1_NS0_13GridEvenShareISN_EET2_T4_:
[----:B------:R-:W-:Y:S08]  /*0000*/  LDC R1, c[0x0][0x37c] ;  /* 0x0000df00ff017b82 */ /* 0x000ff00000000800 */
[----:B------:R-:W0:Y:S01]  /*0010*/  S2UR UR16, SR_CTAID.X ;  /* 0x00000000001079c3 */ /* 0x000e220000002500 */
[----:B------:R-:W1:Y:S01]  /*0020*/  LDCU.64 UR8, c[0x0][0x3b8] ;  /* 0x00007700ff0877ac */ /* 0x000e620008000a00 */
[----:B------:R-:W-:Y:S01]  /*0030*/  BSSY.RECONVERGENT B0, `(.L_x_57) ;  /* 0x0000229000007945 */ /* 0x000fe20003800200 */
[----:B------:R-:W2:Y:S01]  /*0040*/  LDCU UR5, c[0x0][0x3c0] ;  /* 0x00007800ff0577ac */ /* 0x000ea20008000800 */
[----:B------:R-:W3:Y:S01]  /*0050*/  LDCU.64 UR14, c[0x0][0x358] ;  /* 0x00006b00ff0e77ac */ /* 0x000ee20008000a00 */
[----:B-1----:R-:W-:-:S02]  /*0060*/  IMAD.U32 R2, RZ, RZ, UR8 ;  /* 0x00000008ff027e24 */ /* 0x002fc4000f8e00ff */
[----:B------:R-:W-:Y:S01]  /*0070*/  IMAD.U32 R3, RZ, RZ, UR9 ;  /* 0x00000009ff037e24 */ /* 0x000fe2000f8e00ff */
[----:B--2---:R-:W-:Y:S02]  /*0080*/  USHF.L.U32 UR5, UR5, 0xc, URZ ;  /* 0x0000000c05057899 */ /* 0x004fe400080006ff */
[----:B0-----:R-:W-:Y:S02]  /*0090*/  USHF.L.U32 UR7, UR16, 0xc, URZ ;  /* 0x0000000c10077899 */ /* 0x001fe400080006ff */
[----:B------:R-:W-:-:S04]  /*00a0*/  USHF.R.S32.HI UR4, URZ, 0x1f, UR5 ;  /* 0x0000001fff047899 */ /* 0x000fc80008011405 */
[----:B------:R-:W-:-:S04]  /*00b0*/  IADD3 R23, P1, PT, R2, -UR7, RZ ;  /* 0x8000000702177c10 */ /* 0x000fc8000ff3e0ff */
[----:B------:R-:W-:Y:S02]  /*00c0*/  ISETP.GT.U32.AND P0, PT, R23, 0xfff, PT ;  /* 0x00000fff1700780c */ /* 0x000fe40003f04070 */
[----:B------:R-:W-:-:S04]  /*00d0*/  IADD3.X R22, PT, PT, R3, -0x1, RZ, P1, !PT ;  /* 0xffffffff03167810 */ /* 0x000fc80000ffe4ff */
[----:B------:R-:W-:-:S13]  /*00e0*/  ISETP.GT.U32.AND.EX P0, PT, R22, RZ, PT, P0 ;  /* 0x000000ff1600720c */ /* 0x000fda0003f04100 */
[----:B---3--:R-:W-:Y:S05]  /*00f0*/  @P0 BRA `(.L_x_58) ;  /* 0x0000000c00c40947 */ /* 0x008fea0003800000 */
[----:B------:R-:W0:Y:S01]  /*0100*/  S2R R0, SR_TID.X ;  /* 0x0000000000007919 */ /* 0x000e220000002100 */
[----:B------:R-:W-:Y:S01]  /*0110*/  IADD3 R5, PT, PT, R2, -UR7, RZ ;  /* 0x8000000702057c10 */ /* 0x000fe2000fffe0ff */
[----:B------:R-:W-:Y:S01]  /*0120*/  BSSY.RECONVERGENT B1, `(.L_x_59) ;  /* 0x000000a000017945 */ /* 0x000fe20003800200 */
[----:B------:R-:W-:Y:S02]  /*0130*/  IMAD.MOV.U32 R4, RZ, RZ, RZ ;  /* 0x000000ffff047224 */ /* 0x000fe400078e00ff */
[----:B0-----:R-:W-:Y:S02]  /*0140*/  ISETP.GE.AND P0, PT, R0, R5, PT ;  /* 0x000000050000720c */ /* 0x001fe40003f06270 */
[----:B------:R-:W-:-:S11]  /*0150*/  MOV R6, R0 ;  /* 0x0000000000067202 */ /* 0x000fd60000000f00 */
[----:B------:R-:W-:Y:S05]  /*0160*/  @P0 BRA `(.L_x_60) ;  /* 0x0000000000140947 */ /* 0x000fea0003800000 */
[----:B------:R-:W0:Y:S01]  /*0170*/  LDC.64 R8, c[0x0][0x380] ;  /* 0x0000e000ff087b82 */ /* 0x000e220000000a00 */
[----:B------:R-:W-:-:S04]  /*0180*/  VIADD R3, R0, UR7 ;  /* 0x0000000700037c36 */ /* 0x000fc80008000000 */
[----:B0-----:R-:W-:-:S05]  /*0190*/  IMAD.WIDE.U32 R8, R3, 0x4, R8 ;  /* 0x0000000403087825 */ /* 0x001fca00078e0008 */
[----:B------:R0:W5:Y:S01]  /*01a0*/  LDG.E R4, desc[UR14][R8.64] ;  /* 0x0000000e08047981 */ /* 0x000162000c1e1900 */
[----:B------:R-:W-:-:S07]  /*01b0*/  IADD3 R6, PT, PT, R0, 0x100, RZ ;  /* 0x0000010000067810 */ /* 0x000fce0007ffe0ff */
.L_x_60:
[----:B------:R-:W-:Y:S05]  /*01c0*/  BSYNC.RECONVERGENT B1 ;  /* 0x0000000000017941 */ /* 0x000fea0003800200 */
.L_x_59:
[----:B------:R-:W-:Y:S01]  /*01d0*/  ISETP.GE.AND P0, PT, R6, R5, PT ;  /* 0x000000050600720c */ /* 0x000fe20003f06270 */
[----:B------:R-:W-:-:S12]  /*01e0*/  BSSY.RECONVERGENT B1, `(.L_x_61) ;  /* 0x0000079000017945 */ /* 0x000fd80003800200 */
[----:B------:R-:W-:Y:S05]  /*01f0*/  @P0 BRA `(.L_x_62) ;  /* 0x0000000400dc0947 */ /* 0x000fea0003800000 */
[----:B------:R-:W-:Y:S01]  /*0200*/  LOP3.LUT R3, RZ, R6, RZ, 0x33, !PT ;  /* 0x00000006ff037212 */ /* 0x000fe200078e33ff */
[----:B------:R-:W-:Y:S03]  /*0210*/  BSSY.RECONVERGENT B2, `(.L_x_63) ;  /* 0x0000037000027945 */ /* 0x000fe60003800200 */
[----:B------:R-:W-:-:S04]  /*0220*/  IADD3 R3, PT, PT, R2, -UR7, R3 ;  /* 0x8000000702037c10 */ /* 0x000fc8000fffe003 */
[C---:B------:R-:W-:Y:S02]  /*0230*/  ISETP.GE.U32.AND P1, PT, R3.reuse, 0xf00, PT ;  /* 0x00000f000300780c */ /* 0x040fe40003f26070 */
[----:B------:R-:W-:-:S04]  /*0240*/  LEA.HI R7, R3, 0x1, RZ, 0x18 ;  /* 0x0000000103077811 */ /* 0x000fc800078fc0ff */
[----:B------:R-:W-:-:S04]  /*0250*/  LOP3.LUT R22, R7, 0xf, RZ, 0xc0, !PT ;  /* 0x0000000f07167812 */ /* 0x000fc800078ec0ff */
[----:B------:R-:W-:-:S03]  /*0260*/  ISETP.NE.AND P0, PT, R22, RZ, PT ;  /* 0x000000ff1600720c */ /* 0x000fc60003f05270 */
[----:B------:R-:W-:Y:S10]  /*0270*/  @!P1 BRA `(.L_x_64) ;  /* 0x0000000000c09947 */ /* 0x000ff40003800000 */
[----:B------:R-:W1:Y:S01]  /*0280*/  LDCU.64 UR8, c[0x0][0x380] ;  /* 0x00007000ff0877ac */ /* 0x000e620008000a00 */
[----:B------:R-:W-:Y:S01]  /*0290*/  IMAD.WIDE.U32 R2, R6, 0x4, RZ ;  /* 0x0000000406027825 */ /* 0x000fe200078e00ff */
[----:B------:R-:W-:Y:S01]  /*02a0*/  LOP3.LUT R11, R7, 0x1fffff0, RZ, 0xc0, !PT ;  /* 0x01fffff0070b7812 */ /* 0x000fe200078ec0ff */
[----:B------:R-:W-:-:S04]  /*02b0*/  UIMAD.WIDE.U32 UR4, UR16, 0x4000, URZ ;  /* 0x00004000100478a5 */ /* 0x000fc8000f8e00ff */
[----:B------:R-:W-:Y:S02]  /*02c0*/  IMAD.MOV R11, RZ, RZ, -R11 ;  /* 0x000000ffff0b7224 */ /* 0x000fe400078e0a0b */
[----:B------:R-:W-:Y:S02]  /*02d0*/  LOP3.LUT R2, R2, UR4, RZ, 0xfc, !PT ;  /* 0x0000000402027c12 */ /* 0x000fe4000f8efcff */
[----:B------:R-:W-:Y:S02]  /*02e0*/  LOP3.LUT R3, R3, UR5, RZ, 0xfc, !PT ;  /* 0x0000000503037c12 */ /* 0x000fe4000f8efcff */
[----:B-1----:R-:W-:-:S04]  /*02f0*/  IADD3 R2, P1, PT, R2, UR8, RZ ;  /* 0x0000000802027c10 */ /* 0x002fc8000ff3e0ff */
[----:B------:R-:W-:-:S04]  /*0300*/  IADD3 R2, P2, PT, R2, 0x2000, RZ ;  /* 0x0000200002027810 */ /* 0x000fc80007f5e0ff */
[----:B------:R-:W-:-:S09]  /*0310*/  IADD3.X R3, PT, PT, RZ, UR9, R3, P2, P1 ;  /* 0x00000009ff037c10 */ /* 0x000fd200097e2403 */
.L_x_65:
[----:B------:R-:W2:Y:S04]  /*0320*/  LDG.E R21, desc[UR14][R2.64+-0x2000] ;  /* 0xffe0000e02157981 */ /* 0x000ea8000c1e1900 */
[----:B------:R-:W3:Y:S04]  /*0330*/  LDG.E R20, desc[UR14][R2.64+-0x1c00] ;  /* 0xffe4000e02147981 */ /* 0x000ee8000c1e1900 */
[----:B------:R-:W4:Y:S04]  /*0340*/  LDG.E R23, desc[UR14][R2.64+-0x1800] ;  /* 0xffe8000e02177981 */ /* 0x000f28000c1e1900 */
        /* <DEDUP_REMOVED lines=11> */
[----:B0-----:R-:W4:Y:S04]  /*0400*/  LDG.E R9, desc[UR14][R2.64+0x1800] ;  /* 0x0018000e02097981 */ /* 0x001f28000c1e1900 */
[----:B------:R0:W4:Y:S01]  /*0410*/  LDG.E R8, desc[UR14][R2.64+0x1c00] ;  /* 0x001c000e02087981 */ /* 0x000122000c1e1900 */
[----:B------:R-:W-:-:S02]  /*0420*/  IADD3 R11, PT, PT, R11, 0x10, RZ ;  /* 0x000000100b0b7810 */ /* 0x000fc40007ffe0ff */
[----:B------:R-:W-:Y:S02]  /*0430*/  IADD3 R6, PT, PT, R6, 0x1000, RZ ;  /* 0x0000100006067810 */ /* 0x000fe40007ffe0ff */
[----:B------:R-:W-:Y:S02]  /*0440*/  ISETP.NE.AND P1, PT, R11, RZ, PT ;  /* 0x000000ff0b00720c */ /* 0x000fe40003f25270 */
[----:B0-----:R-:W-:-:S05]  /*0450*/  IADD3 R2, P2, PT, R2, 0x4000, RZ ;  /* 0x0000400002027810 */ /* 0x001fca0007f5e0ff */
[----:B------:R-:W-:Y:S02]  /*0460*/  IMAD.X R3, RZ, RZ, R3, P2 ;  /* 0x000000ffff037224 */ /* 0x000fe400010e0603 */
        /* <DEDUP_REMOVED lines=16> */
[----:B------:R-:W-:Y:S06]  /*0570*/  @P1 BRA `(.L_x_65) ;  /* 0xfffffffc00681947 */ /* 0x000fec000383ffff */
.L_x_64:
[----:B------:R-:W-:Y:S05]  /*0580*/  BSYNC.RECONVERGENT B2 ;  /* 0x0000000000027941 */ /* 0x000fea0003800200 */
.L_x_63:
[----:B------:R-:W-:Y:S05]  /*0590*/  @!P0 BRA `(.L_x_62) ;  /* 0x0000000000f48947 */ /* 0x000fea0003800000 */
[----:B------:R-:W-:Y:S01]  /*05a0*/  ISETP.GE.U32.AND P0, PT, R22, 0x8, PT ;  /* 0x000000081600780c */ /* 0x000fe20003f06070 */
[----:B------:R-:W-:Y:S01]  /*05b0*/  BSSY.RECONVERGENT B2, `(.L_x_66) ;  /* 0x000001a000027945 */ /* 0x000fe20003800200 */
[----:B------:R-:W-:-:S04]  /*05c0*/  LOP3.LUT R10, R7, 0x7, RZ, 0xc0, !PT ;  /* 0x00000007070a7812 */ /* 0x000fc800078ec0ff */
[----:B------:R-:W-:-:S07]  /*05d0*/  ISETP.NE.AND P1, PT, R10, RZ, PT ;  /* 0x000000ff0a00720c */ /* 0x000fce0003f25270 */
[----:B------:R-:W-:Y:S06]  /*05e0*/  @!P0 BRA `(.L_x_67) ;  /* 0x0000000000588947 */ /* 0x000fec0003800000 */
[----:B------:R-:W1:Y:S01]  /*05f0*/  LDCU.64 UR4, c[0x0][0x380] ;  /* 0x00007000ff0477ac */ /* 0x000e620008000a00 */
[----:B------:R-:W-:-:S04]  /*0600*/  IADD3 R3, P0, PT, R6, UR7, RZ ;  /* 0x0000000706037c10 */ /* 0x000fc8000ff1e0ff */
[----:B0-----:R-:W-:Y:S02]  /*0610*/  LEA.HI.X.SX32 R8, R6, RZ, 0x1, P0 ;  /* 0x000000ff06087211 */ /* 0x001fe400000f0eff */
[----:B-1----:R-:W-:-:S04]  /*0620*/  LEA R2, P0, R3, UR4, 0x2 ;  /* 0x0000000403027c11 */ /* 0x002fc8000f8010ff */
[----:B------:R-:W-:-:S05]  /*0630*/  LEA.HI.X R3, R3, UR5, R8, 0x2, P0 ;  /* 0x0000000503037c11 */ /* 0x000fca00080f1408 */
[----:B------:R-:W2:Y:S04]  /*0640*/  LDG.E R9, desc[UR14][R2.64] ;  /* 0x0000000e02097981 */ /* 0x000ea8000c1e1900 */
[----:B------:R-:W3:Y:S04]  /*0650*/  LDG.E R8, desc[UR14][R2.64+0x400] ;  /* 0x0004000e02087981 */ /* 0x000ee8000c1e1900 */
[----:B------:R-:W4:Y:S04]  /*0660*/  LDG.E R11, desc[UR14][R2.64+0x800] ;  /* 0x0008000e020b7981 */ /* 0x000f28000c1e1900 */
[----:B------:R-:W4:Y:S04]  /*0670*/  LDG.E R13, desc[UR14][R2.64+0xc00] ;  /* 0x000c000e020d7981 */ /* 0x000f28000c1e1900 */
[----:B------:R-:W4:Y:S04]  /*0680*/  LDG.E R15, desc[UR14][R2.64+0x1000] ;  /* 0x0010000e020f7981 */ /* 0x000f28000c1e1900 */
[----:B------:R-:W4:Y:S04]  /*0690*/  LDG.E R17, desc[UR14][R2.64+0x1400] ;  /* 0x0014000e02117981 */ /* 0x000f28000c1e1900 */
[----:B------:R-:W4:Y:S04]  /*06a0*/  LDG.E R19, desc[UR14][R2.64+0x1800] ;  /* 0x0018000e02137981 */ /* 0x000f28000c1e1900 */
[----:B------:R-:W4:Y:S01]  /*06b0*/  LDG.E R21, desc[UR14][R2.64+0x1c00] ;  /* 0x001c000e02157981 */ /* 0x000f22000c1e1900 */
[----:B------:R-:W-:-:S02]  /*06c0*/  VIADD R6, R6, 0x800 ;  /* 0x0000080006067836 */ /* 0x000fc40000000000 */
        /* <DEDUP_REMOVED lines=8> */
.L_x_67:
[----:B------:R-:W-:Y:S05]  /*0750*/  BSYNC.RECONVERGENT B2 ;  /* 0x0000000000027941 */ /* 0x000fea0003800200 */
.L_x_66:
        /* <DEDUP_REMOVED lines=14> */
[----:B------:R-:W4:Y:S01]  /*0840*/  LDG.E R13, desc[UR14][R2.64+0xc00] ;  /* 0x000c000e020d7981 */ /* 0x000f22000c1e1900 */
[----:B------:R-:W-:Y:S01]  /*0850*/  IADD3 R6, PT, PT, R6, 0x400, RZ ;  /* 0x0000040006067810 */ /* 0x000fe20007ffe0ff */
[----:B--2--5:R-:W-:-:S04]  /*0860*/  FADD R9, R4, R9 ;  /* 0x0000000904097221 */ /* 0x024fc80000000000 */
[----:B---3--:R-:W-:-:S04]  /*0870*/  FADD R8, R9, R8 ;  /* 0x0000000809087221 */ /* 0x008fc80000000000 */
[----:B----4-:R-:W-:-:S04]  /*0880*/  FADD R8, R8, R11 ;  /* 0x0000000b08087221 */ /* 0x010fc80000000000 */
[----:B------:R-:W-:-:S07]  /*0890*/  FADD R4, R8, R13 ;  /* 0x0000000d08047221 */ /* 0x000fce0000000000 */
.L_x_69:
[----:B------:R-:W-:Y:S05]  /*08a0*/  BSYNC.RECONVERGENT B2 ;  /* 0x0000000000027941 */ /* 0x000fea0003800200 */
.L_x_68:
[----:B------:R-:W-:Y:S05]  /*08b0*/  @!P1 BRA `(.L_x_62) ;  /* 0x00000000002c9947 */ /* 0x000fea0003800000 */
[----:B------:R-:W1:Y:S01]  /*08c0*/  LDC.64 R2, c[0x0][0x380] ;  /* 0x0000e000ff027b82 */ /* 0x000e620000000a00 */
[----:B0-----:R-:W-:Y:S01]  /*08d0*/  IMAD.U32 R9, RZ, RZ, UR16 ;  /* 0x00000010ff097e24 */ /* 0x001fe2000f8e00ff */
[----:B------:R-:W-:-:S03]  /*08e0*/  IADD3 R7, PT, PT, -R7, RZ, RZ ;  /* 0x000000ff07077210 */ /* 0x000fc60007ffe1ff */
[----:B-1----:R-:W-:-:S07]  /*08f0*/  IMAD.WIDE.U32 R2, R9, 0x4000, R2 ;  /* 0x0000400009027825 */ /* 0x002fce00078e0002 */
.L_x_70:
[----:B------:R-:W-:-:S06]  /*0900*/  IMAD.WIDE R8, R6, 0x4, R2 ;  /* 0x0000000406087825 */ /* 0x000fcc00078e0202 */
[----:B------:R-:W2:Y:S01]  /*0910*/  LDG.E R9, desc[UR14][R8.64] ;  /* 0x0000000e08097981 */ /* 0x000ea2000c1e1900 */
[----:B------:R-:W-:Y:S01]  /*0920*/  VIADD R7, R7, 0x1 ;  /* 0x0000000107077836 */ /* 0x000fe20000000000 */
[----:B------:R-:W-:-:S04]  /*0930*/  IADD3 R6, PT, PT, R6, 0x100, RZ ;  /* 0x0000010006067810 */ /* 0x000fc80007ffe0ff */
[----:B------:R-:W-:Y:S01]  /*0940*/  ISETP.NE.AND P0, PT, R7, RZ, PT ;  /* 0x000000ff0700720c */ /* 0x000fe20003f05270 */
[----:B--2--5:R-:W-:-:S12]  /*0950*/  FADD R4, R9, R4 ;  /* 0x0000000409047221 */ /* 0x024fd80000000000 */
[----:B------:R-:W-:Y:S05]  /*0960*/  @P0 BRA `(.L_x_70) ;  /* 0xfffffffc00e40947 */ /* 0x000fea000383ffff */
.L_x_62:
[----:B------:R-:W-:Y:S05]  /*0970*/  BSYNC.RECONVERGENT B1 ;  /* 0x0000000000017941 */ /* 0x000fea0003800200 */
.L_x_61:
[----:B------:R-:W-:Y:S01]  /*0980*/  ISETP.GE.AND P0, PT, R5, 0x100, PT ;  /* 0x000001000500780c */ /* 0x000fe20003f06270 */
[----:B-----5:R-:W-:-:S12]  /*0990*/  IMAD.MOV.U32 R11, RZ, RZ, R4 ;  /* 0x000000ffff0b7224 */ /* 0x020fd800078e0004 */
[----:B------:R-:W-:Y:S05]  /*09a0*/  @!P0 BRA `(.L_x_71) ;  /* 0x0000000000ac8947 */ /* 0x000fea0003800000 */
[----:B------:R-:W1:Y:S01]  /*09b0*/  S2R R7, SR_LANEID ;  /* 0x0000000000077919 */ /* 0x000e620000000000 */
[----:B------:R-:W2:Y:S02]  /*09c0*/  SHFL.DOWN PT, R2, R11, 0x1, 0x1f ;  /* 0x08201f000b027f89 */ /* 0x000ea400000e0000 */
[----:B--2---:R-:W-:Y:S01]  /*09d0*/  FADD R2, R2, R11 ;  /* 0x0000000b02027221 */ /* 0x004fe20000000000 */
[C---:B-1----:R-:W-:Y:S02]  /*09e0*/  ISETP.GT.AND P0, PT, R7.reuse, 0x1e, PT ;  /* 0x0000001e0700780c */ /* 0x042fe40003f04270 */
[----:B------:R-:W-:Y:S02]  /*09f0*/  ISETP.NE.AND P1, PT, R7, RZ, PT ;  /* 0x000000ff0700720c */ /* 0x000fe40003f25270 */
[----:B------:R-:W-:Y:S02]  /*0a00*/  FSEL R2, R11, R2, P0 ;  /* 0x000000020b027208 */ /* 0x000fe40000000000 */
[----:B------:R-:W-:-:S03]  /*0a10*/  ISETP.GT.AND P0, PT, R7, 0x1d, PT ;  /* 0x0000001d0700780c */ /* 0x000fc60003f04270 */
[----:B------:R-:W1:Y:S06]  /*0a20*/  SHFL.DOWN PT, R3, R2, 0x2, 0x1f ;  /* 0x08401f0002037f89 */ /* 0x000e6c00000e0000 */
[----:B------:R-:W2:Y:S01]  /*0a30*/  @!P1 S2R R6, SR_CgaCtaId ;  /* 0x0000000000069919 */ /* 0x000ea20000008800 */
[----:B------:R-:W-:Y:S02]  /*0a40*/  @!P1 MOV R5, 0x400 ;  /* 0x0000040000059802 */ /* 0x000fe40000000f00 */
[----:B------:R-:W-:-:S04]  /*0a50*/  @!P1 SHF.R.U32.HI R4, RZ, 0x3, R0 ;  /* 0x00000003ff049819 */ /* 0x000fc80000011600 */
[----:B------:R-:W-:Y:S01]  /*0a60*/  @!P1 LOP3.LUT R4, R4, 0x7c, RZ, 0xc0, !PT ;  /* 0x0000007c04049812 */ /* 0x000fe200078ec0ff */
[----:B-1----:R-:W-:Y:S01]  /*0a70*/  @!P0 FADD R2, R2, R3 ;  /* 0x0000000302028221 */ /* 0x002fe20000000000 */
[----:B------:R-:W-:-:S04]  /*0a80*/  ISETP.GT.AND P0, PT, R7, 0x1b, PT ;  /* 0x0000001b0700780c */ /* 0x000fc80003f04270 */
[----:B------:R-:W1:Y:S01]  /*0a90*/  SHFL.DOWN PT, R3, R2, 0x4, 0x1f ;  /* 0x08801f0002037f89 */ /* 0x000e6200000e0000 */
[----:B--2---:R-:W-:-:S04]  /*0aa0*/  @!P1 LEA R5, R6, R5, 0x18 ;  /* 0x0000000506059211 */ /* 0x004fc800078ec0ff */
[----:B------:R-:W-:-:S04]  /*0ab0*/  @!P1 IADD3 R4, PT, PT, R4, R5, RZ ;  /* 0x0000000504049210 */ /* 0x000fc80007ffe0ff */
[----:B-1----:R-:W-:Y:S01]  /*0ac0*/  @!P0 FADD R2, R2, R3 ;  /* 0x0000000302028221 */ /* 0x002fe20000000000 */
[----:B------:R-:W-:-:S04]  /*0ad0*/  ISETP.GT.AND P0, PT, R7, 0x17, PT ;  /* 0x000000170700780c */ /* 0x000fc80003f04270 */
[----:B------:R-:W1:Y:S09]  /*0ae0*/  SHFL.DOWN PT, R3, R2, 0x8, 0x1f ;  /* 0x09001f0002037f89 */ /* 0x000e7200000e0000 */
[----:B-1----:R-:W-:Y:S01]  /*0af0*/  @!P0 FADD R2, R2, R3 ;  /* 0x0000000302028221 */ /* 0x002fe20000000000 */
[----:B------:R-:W-:-:S04]  /*0b00*/  ISETP.NE.AND P0, PT, R0, RZ, PT ;  /* 0x000000ff0000720c */ /* 0x000fc80003f05270 */
[----:B------:R-:W1:Y:S02]  /*0b10*/  SHFL.DOWN PT, R3, R2, 0x10, 0x1f ;  /* 0x0a001f0002037f89 */ /* 0x000e6400000e0000 */
[----:B-1----:R-:W-:-:S05]  /*0b20*/  FADD R3, R2, R3 ;  /* 0x0000000302037221 */ /* 0x002fca0000000000 */
[----:B------:R2:W-:Y:S01]  /*0b30*/  @!P1 STS [R4+0x8], R3 ;  /* 0x0000080304009388 */ /* 0x0005e20000000800 */
[----:B------:R-:W-:Y:S01]  /*0b40*/  BAR.SYNC.DEFER_BLOCKING 0x0 ;  /* 0x0000000000007b1d */ /* 0x000fe20000010000 */
[----:B------:R-:W-:-:S04]  /*0b50*/  ISETP.GT.AND P1, PT, R7, 0xf, PT ;  /* 0x0000000f0700780c */ /* 0x000fc80003f24270 */
[----:B0-----:R-:W-:Y:S01]  /*0b60*/  FSEL R9, R2, R3, P1 ;  /* 0x0000000302097208 */ /* 0x001fe20000800000 */
[----:B------:R-:W-:Y:S08]  /*0b70*/  @P0 BRA `(.L_x_72) ;  /* 0x0000001400d00947 */ /* 0x000ff00003800000 */
[----:B------:R-:W0:Y:S01]  /*0b80*/  S2UR UR5, SR_CgaCtaId ;  /* 0x00000000000579c3 */ /* 0x000e220000008800 */
[----:B------:R-:W-:Y:S02]  /*0b90*/  UMOV UR4, 0x400 ;  /* 0x0000040000047882 */ /* 0x000fe40000000000 */
[----:B0-----:R-:W-:-:S09]  /*0ba0*/  ULEA UR4, UR5, UR4, 0x18 ;  /* 0x0000000405047291 */ /* 0x001fd2000f8ec0ff */
[----:B------:R-:W0:Y:S04]  /*0bb0*/  LDS R0, [UR4+0xc] ;  /* 0x00000c04ff007984 */ /* 0x000e280008000800 */
[----:B--2---:R-:W1:Y:S04]  /*0bc0*/  LDS.128 R4, [UR4+0x10] ;  /* 0x00001004ff047984 */ /* 0x004e680008000c00 */
        /* <DEDUP_REMOVED lines=9> */
.L_x_71:
[----:B0-----:R-:W0:Y:S01]  /*0c60*/  S2R R9, SR_LANEID ;  /* 0x0000000000097919 */ /* 0x001e220000000000 */
[----:B------:R-:W-:-:S05]  /*0c70*/  LOP3.LUT R2, R0, 0x3e0, RZ, 0xc0, !PT ;  /* 0x000003e000027812 */ /* 0x000fca00078ec0ff */
[----:B------:R-:W-:Y:S01]  /*0c80*/  VIADD R4, R2, 0x20 ;  /* 0x0000002002047836 */ /* 0x000fe20000000000 */
[----:B------:R-:W-:-:S04]  /*0c90*/  LOP3.LUT R2, RZ, R2, RZ, 0x33, !PT ;  /* 0x00000002ff027212 */ /* 0x000fc800078e33ff */
[----:B------:R-:W-:Y:S02]  /*0ca0*/  ISETP.GT.AND P0, PT, R4, R5, PT ;  /* 0x000000050400720c */ /* 0x000fe40003f04270 */
[----:B------:R-:W-:-:S04]  /*0cb0*/  IADD3 R2, PT, PT, R5, R2, RZ ;  /* 0x0000000205027210 */ /* 0x000fc80007ffe0ff */
[----:B------:R-:W-:-:S05]  /*0cc0*/  SEL R2, R2, 0x1f, P0 ;  /* 0x0000001f02027807 */ /* 0x000fca0000000000 */
[----:B------:R-:W1:Y:S01]  /*0cd0*/  SHFL.DOWN PT, R3, R11, 0x1, R2 ;  /* 0x082000000b037989 */ /* 0x000e6200000e0002 */
[C---:B0-----:R-:W-:Y:S01]  /*0ce0*/  ISETP.GE.AND P0, PT, R9.reuse, R2, PT ;  /* 0x000000020900720c */ /* 0x041fe20003f06270 */
[C---:B------:R-:W-:Y:S01]  /*0cf0*/  VIADD R7, R9.reuse, 0x2 ;  /* 0x0000000209077836 */ /* 0x040fe20000000000 */
[----:B------:R-:W-:-:S11]  /*0d00*/  ISETP.NE.AND P1, PT, R9, RZ, PT ;  /* 0x000000ff0900720c */ /* 0x000fd60003f25270 */
[----:B-1----:R-:W-:Y:S01]  /*0d10*/  @!P0 FADD R11, R3, R11 ;  /* 0x0000000b030b8221 */ /* 0x002fe20000000000 */
[----:B------:R-:W-:Y:S01]  /*0d20*/  ISETP.GT.AND P0, PT, R7, R2, PT ;  /* 0x000000020700720c */ /* 0x000fe20003f04270 */
[----:B------:R-:W0:Y:S01]  /*0d30*/  @!P1 S2R R13, SR_CgaCtaId ;  /* 0x00000000000d9919 */ /* 0x000e220000008800 */
[----:B------:R-:W-:Y:S02]  /*0d40*/  IADD3 R7, PT, PT, R9, 0x4, RZ ;  /* 0x0000000409077810 */ /* 0x000fe40007ffe0ff */
[----:B------:R-:W-:Y:S01]  /*0d50*/  @!P1 MOV R6, 0x400 ;  /* 0x0000040000069802 */ /* 0x000fe20000000f00 */
[----:B------:R-:W1:Y:S01]  /*0d60*/  SHFL.DOWN PT, R3, R11, 0x2, R2 ;  /* 0x084000000b037989 */ /* 0x000e6200000e0002 */
[----:B------:R-:W-:-:S04]  /*0d70*/  @!P1 SHF.R.U32.HI R4, RZ, 0x3, R0 ;  /* 0x00000003ff049819 */ /* 0x000fc80000011600 */
[----:B------:R-:W-:-:S03]  /*0d80*/  @!P1 LOP3.LUT R4, R4, 0x7c, RZ, 0xc0, !PT ;  /* 0x0000007c04049812 */ /* 0x000fc600078ec0ff */
[----:B-1----:R-:W-:Y:S01]  /*0d90*/  @!P0 FADD R11, R11, R3 ;  /* 0x000000030b0b8221 */ /* 0x002fe20000000000 */
[----:B------:R-:W-:Y:S01]  /*0da0*/  ISETP.GT.AND P0, PT, R7, R2, PT ;  /* 0x000000020700720c */ /* 0x000fe20003f04270 */
[----:B------:R-:W-:Y:S01]  /*0db0*/  VIADD R7, R9, 0x8 ;  /* 0x0000000809077836 */ /* 0x000fe20000000000 */
[----:B0-----:R-:W-:Y:S02]  /*0dc0*/  @!P1 LEA R13, R13, R6, 0x18 ;  /* 0x000000060d0d9211 */ /* 0x001fe400078ec0ff */
[----:B------:R-:W0:Y:S03]  /*0dd0*/  SHFL.DOWN PT, R3, R11, 0x4, R2 ;  /* 0x088000000b037989 */ /* 0x000e2600000e0002 */
[----:B------:R-:W-:-:S06]  /*0de0*/  @!P1 IMAD.IADD R4, R4, 0x1, R13 ;  /* 0x0000000104049824 */ /* 0x000fcc00078e020d */
[----:B0-----:R-:W-:Y:S01]  /*0df0*/  @!P0 FADD R11, R11, R3 ;  /* 0x000000030b0b8221 */ /* 0x001fe20000000000 */
[-C--:B------:R-:W-:Y:S02]  /*0e00*/  ISETP.GT.AND P0, PT, R7, R2.reuse, PT ;  /* 0x000000020700720c */ /* 0x080fe40003f04270 */
[----:B------:R-:W-:Y:S02]  /*0e10*/  IADD3 R7, PT, PT, R9, 0x10, RZ ;  /* 0x0000001009077810 */ /* 0x000fe40007ffe0ff */
[----:B------:R-:W0:Y:S09]  /*0e20*/  SHFL.DOWN PT, R3, R11, 0x8, R2 ;  /* 0x090000000b037989 */ /* 0x000e3200000e0002 */
[----:B0-----:R-:W-:Y:S01]  /*0e30*/  @!P0 FADD R11, R11, R3 ;  /* 0x000000030b0b8221 */ /* 0x001fe20000000000 */
[----:B------:R-:W-:-:S04]  /*0e40*/  ISETP.GT.AND P0, PT, R7, R2, PT ;  /* 0x000000020700720c */ /* 0x000fc80003f04270 */
[----:B------:R-:W0:Y:S09]  /*0e50*/  SHFL.DOWN PT, R3, R11, 0x10, R2 ;  /* 0x0a0000000b037989 */ /* 0x000e3200000e0002 */
        /* <DEDUP_REMOVED lines=13> */
[----:B------:R-:W1:Y:S04]  /*0f30*/  LDS R0, [UR4+0xc] ;  /* 0x00000c04ff007984 */ /* 0x000e680008000800 */
[----:B------:R-:W0:Y:S04]  /*0f40*/  LDS.128 R12, [UR4+0x10] ;  /* 0x00001004ff0c7984 */ /* 0x000e280008000c00 */
[----:B------:R-:W2:Y:S01]  /*0f50*/  LDS.64 R2, [UR4+0x20] ;  /* 0x00002004ff027984 */ /* 0x000ea20008000a00 */
[----:B-1----:R-:W-:Y:S01]  /*0f60*/  @P2 FADD R9, R9, R0 ;  /* 0x0000000009092221 */ /* 0x002fe20000000000 */
[----:B------:R-:W-:-:S03]  /*0f70*/  ISETP.GT.AND P2, PT, R5, 0xa0, PT ;  /* 0x000000a00500780c */ /* 0x000fc60003f44270 */
[----:B0-----:R-:W-:Y:S01]  /*0f80*/  @P4 FADD R9, R9, R12 ;  /* 0x0000000c09094221 */ /* 0x001fe20000000000 */
        /* <DEDUP_REMOVED lines=8> */
.L_x_58:
[----:B------:R-:W0:Y:S01]  /*1010*/  S2R R0, SR_TID.X ;  /* 0x0000000000007919 */ /* 0x000e220000002100 */
[----:B------:R-:W1:Y:S01]  /*1020*/  LDC.64 R4, c[0x0][0x380] ;  /* 0x0000e000ff047b82 */ /* 0x000e620000000a00 */
[----:B0-----:R-:W-:-:S04]  /*1030*/  VIADD R7, R0, UR7 ;  /* 0x0000000700077c36 */ /* 0x001fc80008000000 */
[----:B-1----:R-:W-:-:S05]  /*1040*/  IMAD.WIDE.U32 R4, R7, 0x4, R4 ;  /* 0x0000000407047825 */ /* 0x002fca00078e0004 */
[----:B------:R-:W2:Y:S04]  /*1050*/  LDG.E R7, desc[UR14][R4.64] ;  /* 0x0000000e04077981 */ /* 0x000ea8000c1e1900 */
[----:B------:R-:W2:Y:S04]  /*1060*/  LDG.E R8, desc[UR14][R4.64+0x400] ;  /* 0x0004000e04087981 */ /* 0x000ea8000c1e1900 */
[----:B------:R-:W3:Y:S04]  /*1070*/  LDG.E R9, desc[UR14][R4.64+0x800] ;  /* 0x0008000e04097981 */ /* 0x000ee8000c1e1900 */
[----:B------:R-:W3:Y:S04]  /*1080*/  LDG.E R10, desc[UR14][R4.64+0xc00] ;  /* 0x000c000e040a7981 */ /* 0x000ee8000c1e1900 */
[----:B------:R-:W4:Y:S04]  /*1090*/  LDG.E R11, desc[UR14][R4.64+0x1000] ;  /* 0x0010000e040b7981 */ /* 0x000f28000c1e1900 */
[----:B------:R-:W4:Y:S04]  /*10a0*/  LDG.E R12, desc[UR14][R4.64+0x1400] ;  /* 0x0014000e040c7981 */ /* 0x000f28000c1e1900 */
[----:B------:R-:W5:Y:S04]  /*10b0*/  LDG.E R13, desc[UR14][R4.64+0x1800] ;  /* 0x0018000e040d7981 */ /* 0x000f68000c1e1900 */
        /* <DEDUP_REMOVED lines=8> */
[----:B------:R-:W5:Y:S01]  /*1140*/  LDG.E R21, desc[UR14][R4.64+0x3c00] ;  /* 0x003c000e04157981 */ /* 0x000f62000c1e1900 */
[----:B------:R-:W-:-:S04]  /*1150*/  ISETP.GE.U32.AND P0, PT, R23, UR5, PT ;  /* 0x0000000517007c0c */ /* 0x000fc8000bf06070 */
[----:B------:R-:W-:Y:S01]  /*1160*/  ISETP.GE.U32.AND.EX P0, PT, R22, UR4, PT, P0 ;  /* 0x0000000416007c0c */ /* 0x000fe2000bf06100 */
        /* <DEDUP_REMOVED lines=13> */
[----:B------:R-:W-:-:S04]  /*1240*/  FADD R6, R15, R6 ;  /* 0x000000060f067221 */ /* 0x000fc80000000000 */
[----:B------:R-:W-:Y:S01]  /*1250*/  FADD R7, R7, R6 ;  /* 0x0000000607077221 */ /* 0x000fe20000000000 */
[----:B------:R-:W-:Y:S06]  /*1260*/  @!P0 BRA `(.L_x_73) ;  /* 0x0000000c006c8947 */ /* 0x000fec0003800000 */
[----:B------:R-:W-:Y:S01]  /*1270*/  UIADD3 UR8, UP0, UPT, UR5, UR7, URZ ;  /* 0x0000000705087290 */ /* 0x000fe2000ff1e0ff */
[----:B------:R-:W-:Y:S01]  /*1280*/  IADD3 R23, P2, PT, R2, -0x1000, RZ ;  /* 0xfffff00002177810 */ /* 0x000fe20007f5e0ff */
[----:B------:R-:W0:Y:S01]  /*1290*/  LDCU.64 UR12, c[0x0][0x380] ;  /* 0x00007000ff0c77ac */ /* 0x000e220008000a00 */
[----:B------:R-:W-:Y:S02]  /*12a0*/  LOP3.LUT R5, RZ, R0, RZ, 0x33, !PT ;  /* 0x00000000ff057212 */ /* 0x000fe400078e33ff */
[----:B------:R-:W-:Y:S01]  /*12b0*/  IADD3.X R8, PT, PT, R3, -0x1, RZ, P2, !PT ;  /* 0xffffffff03087810 */ /* 0x000fe200017fe4ff */
[----:B------:R-:W-:Y:S01]  /*12c0*/  UIADD3.X UR9, UPT, UPT, URZ, UR4, URZ, UP0, !UPT ;  /* 0x00000004ff097290 */ /* 0x000fe200087fe4ff */
[----:B------:R-:W-:Y:S01]  /*12d0*/  ISETP.LT.U32.AND P0, PT, R23, UR8, PT ;  /* 0x0000000817007c0c */ /* 0x000fe2000bf01070 */
[----:B------:R-:W-:Y:S01]  /*12e0*/  UMOV UR6, UR5 ;  /* 0x0000000500067c82 */ /* 0x000fe20008000000 */
[----:B------:R-:W-:Y:S01]  /*12f0*/  IADD3 R9, P1, PT, R0, UR8, RZ ;  /* 0x0000000800097c10 */ /* 0x000fe2000ff3e0ff */
[----:B------:R-:W-:Y:S01]  /*1300*/  UMOV UR4, URZ ;  /* 0x000000ff00047c82 */ /* 0x000fe20008000000 */
[----:B------:R-:W-:Y:S01]  /*1310*/  IADD3 R5, PT, PT, R2, -UR5, R5 ;  /* 0x8000000502057c10 */ /* 0x000fe2000fffe005 */
[----:B------:R-:W-:Y:S01]  /*1320*/  UMOV UR10, UR8 ;  /* 0x00000008000a7c82 */ /* 0x000fe20008000000 */
[----:B------:R-:W-:Y:S01]  /*1330*/  MOV R11, UR9 ;  /* 0x00000009000b7c02 */ /* 0x000fe20008000f00 */
[----:B------:R-:W-:-:S03]  /*1340*/  IMAD.X R0, RZ, RZ, UR9, P1 ;  /* 0x00000009ff007e24 */ /* 0x000fc600088e06ff */
[----:B------:R-:W-:Y:S02]  /*1350*/  ISETP.GT.U32.AND.EX P0, PT, R11, R8, PT, P0 ;  /* 0x000000080b00720c */ /* 0x000fe40003f04100 */
[----:B0-----:R-:W-:-:S04]  /*1360*/  LEA R6, P2, R9, UR12, 0x2 ;  /* 0x0000000c09067c11 */ /* 0x001fc8000f8410ff */
[----:B------:R-:W-:Y:S02]  /*1370*/  IADD3 R6, P1, PT, R6, 0x2000, RZ ;  /* 0x0000200006067810 */ /* 0x000fe40007f3e0ff */
[----:B------:R-:W-:Y:S02]  /*1380*/  LEA.HI.X R9, R9, UR13, R0, 0x2, P2 ;  /* 0x0000000d09097c11 */ /* 0x000fe400090f1400 */
[----:B------:R-:W-:Y:S01]  /*1390*/  IADD3 R0, PT, PT, R5, -UR7, RZ ;  /* 0x8000000705007c10 */ /* 0x000fe2000fffe0ff */
[----:B------:R-:W-:Y:S02]  /*13a0*/  UMOV UR7, UR9 ;  /* 0x0000000900077c82 */ /* 0x000fe40008000000 */
[----:B------:R-:W-:Y:S01]  /*13b0*/  IMAD.X R9, RZ, RZ, R9, P1 ;  /* 0x000000ffff097224 */ /* 0x000fe200008e0609 */
[----:B------:R-:W-:Y:S06]  /*13c0*/  @P0 BRA `(.L_x_74) ;  /* 0x0000000400000947 */ /* 0x000fec0003800000 */
[----:B------:R-:W0:Y:S01]  /*13d0*/  LDC.64 R2, c[0x0][0x3b8] ;  /* 0x0000ee00ff027b82 */ /* 0x000e220000000a00 */
[----:B------:R-:W1:Y:S01]  /*13e0*/  LDCU.64 UR12, c[0x0][0x380] ;  /* 0x00007000ff0c77ac */ /* 0x000e620008000a00 */
[----:B------:R-:W-:Y:S01]  /*13f0*/  NOP ;  /* 0x0000000000007918 */ /* 0x000fe20000000000 */
.L_x_75:
[----:B------:R-:W2:Y:S02]  /*1400*/  S2R R5, SR_TID.X ;  /* 0x0000000000057919 */ /* 0x000ea40000002100 */
[----:B--2---:R-:W-:-:S04]  /*1410*/  IADD3 R5, P0, PT, R5, UR8, RZ ;  /* 0x0000000805057c10 */ /* 0x004fc8000ff1e0ff */
[----:B------:R-:W-:Y:S02]  /*1420*/  IADD3.X R10, PT, PT, RZ, UR9, RZ, P0, !PT ;  /* 0x00000009ff0a7c10 */ /* 0x000fe400087fe4ff */
[----:B-1----:R-:W-:-:S04]  /*1430*/  LEA R4, P0, R5, UR12, 0x2 ;  /* 0x0000000c05047c11 */ /* 0x002fc8000f8010ff */
[----:B------:R-:W-:-:S05]  /*1440*/  LEA.HI.X R5, R5, UR13, R10, 0x2, P0 ;  /* 0x0000000d05057c11 */ /* 0x000fca00080f140a */
        /* <DEDUP_REMOVED lines=15> */
[----:B------:R1:W5:Y:S01]  /*1540*/  LDG.E R22, desc[UR14][R4.64+0x3c00] ;  /* 0x003c000e04167981 */ /* 0x000362000c1e1900 */
[----:B------:R-:W-:-:S02]  /*1550*/  USHF.R.S32.HI UR11, URZ, 0x1f, UR5 ;  /* 0x0000001fff0b7899 */ /* 0x000fc40008011405 */
[----:B------:R-:W-:-:S04]  /*1560*/  UIADD3 UR6, UP0, UPT, UR5, UR10, URZ ;  /* 0x0000000a05067290 */ /* 0x000fc8000ff1e0ff */
[----:B------:R-:W-:Y:S01]  /*1570*/  UIADD3.X UR7, UPT, UPT, UR11, UR7, URZ, UP0, !UPT ;  /* 0x000000070b077290 */ /* 0x000fe200087fe4ff */
[----:B--2---:R-:W-:Y:S01]  /*1580*/  FADD R7, R24, R7 ;  /* 0x0000000718077221 */ /* 0x004fe20000000000 */
[----:B0-----:R-:W-:-:S04]  /*1590*/  IADD3 R24, P1, PT, R2, -UR8, RZ ;  /* 0x8000000802187c10 */ /* 0x001fc8000ff3e0ff */
[----:B------:R-:W-:Y:S02]  /*15a0*/  ISETP.GE.U32.AND P0, PT, R24, UR5, PT ;  /* 0x0000000518007c0c */ /* 0x000fe4000bf06070 */
[----:B-1----:R-:W-:Y:S01]  /*15b0*/  IADD3.X R4, PT, PT, R3, ~UR9, RZ, P1, !PT ;  /* 0x8000000903047c10 */ /* 0x002fe20008ffe4ff */
[----:B---3--:R-:W-:-:S03]  /*15c0*/  FADD R26, R25, R26 ;  /* 0x0000001a191a7221 */ /* 0x008fc60000000000 */
[----:B------:R-:W-:Y:S01]  /*15d0*/  ISETP.GE.U32.AND.EX P0, PT, R4, UR11, PT, P0 ;  /* 0x0000000b04007c0c */ /* 0x000fe2000bf06100 */
        /* <DEDUP_REMOVED lines=12> */
[----:B------:R-:W-:-:S04]  /*16a0*/  FADD R7, R7, R10 ;  /* 0x0000000a07077221 */ /* 0x000fc80000000000 */
[----:B------:R-:W-:Y:S01]  /*16b0*/  FADD R7, R22, R7 ;  /* 0x0000000716077221 */ /* 0x000fe20000000000 */
[----:B------:R-:W-:Y:S06]  /*16c0*/  @!P0 BRA `(.L_x_73) ;  /* 0x0000000800548947 */ /* 0x000fec0003800000 */
[----:B------:R-:W-:Y:S01]  /*16d0*/  UIADD3 UR8, UP0, UPT, UR5, UR8, URZ ;  /* 0x0000000805087290 */ /* 0x000fe2000ff1e0ff */
[----:B------:R-:W-:Y:S01]  /*16e0*/  MOV R5, R9 ;  /* 0x0000000900057202 */ /* 0x000fe20000000f00 */
[----:B------:R-:W-:Y:S01]  /*16f0*/  IMAD.U32 R11, RZ, RZ, UR5 ;  /* 0x00000005ff0b7e24 */ /* 0x000fe2000f8e00ff */
[----:B------:R-:W-:Y:S01]  /*1700*/  UIADD3 UR4, UPT, UPT, UR4, 0x1, URZ ;  /* 0x0000000104047890 */ /* 0x000fe2000fffe0ff */
[----:B------:R-:W-:Y:S01]  /*1710*/  IMAD.MOV.U32 R4, RZ, RZ, R6 ;  /* 0x000000ffff047224 */ /* 0x000fe200078e0006 */
[----:B------:R-:W-:Y:S01]  /*1720*/  UIADD3.X UR9, UPT, UPT, UR11, UR9, URZ, UP0, !UPT ;  /* 0x000000090b097290 */ /* 0x000fe200087fe4ff */
[----:B------:R-:W-:Y:S01]  /*1730*/  ISETP.LT.U32.AND P0, PT, R23, UR8, PT ;  /* 0x0000000817007c0c */ /* 0x000fe2000bf01070 */
[----:B------:R-:W-:Y:S01]  /*1740*/  VIADD R0, R0, -UR5 ;  /* 0x8000000500007c36 */ /* 0x000fe20008000000 */
[----:B------:R-:W-:Y:S01]  /*1750*/  UMOV UR10, UR6 ;  /* 0x00000006000a7c82 */ /* 0x000fe20008000000 */
[----:B------:R-:W-:Y:S02]  /*1760*/  IMAD.WIDE R4, R11, 0x4, R4 ;  /* 0x000000040b047825 */ /* 0x000fe400078e0204 */
[----:B------:R-:W-:-:S02]  /*1770*/  MOV R13, UR9 ;  /* 0x00000009000d7c02 */ /* 0x000fc40008000f00 */
[----:B------:R-:W-:Y:S01]  /*1780*/  IMAD.MOV.U32 R6, RZ, RZ, R4 ;  /* 0x000000ffff067224 */ /* 0x000fe200078e0004 */
[----:B------:R-:W-:Y:S02]  /*1790*/  MOV R9, R5 ;  /* 0x0000000500097202 */ /* 0x000fe40000000f00 */
[----:B------:R-:W-:-:S13]  /*17a0*/  ISETP.GT.U32.AND.EX P0, PT, R13, R8, PT, P0 ;  /* 0x000000080d00720c */ /* 0x000fda0003f04100 */
[----:B------:R-:W-:Y:S05]  /*17b0*/  @!P0 BRA `(.L_x_75) ;  /* 0xfffffffc00108947 */ /* 0x000fea000383ffff */
[----:B------:R-:W-:-:S05]  /*17c0*/  UMOV UR6, UR5 ;  /* 0x0000000500067c82 */ /* 0x000fca0008000000 */
.L_x_74:
[----:B------:R-:W0:Y:S01]  /*17d0*/  S2R R5, SR_TID.X ;  /* 0x0000000000057919 */ /* 0x000e220000002100 */
[C---:B------:R-:W-:Y:S01]  /*17e0*/  IADD3 R4, PT, PT, R2.reuse, -UR8, RZ ;  /* 0x8000000802047c10 */ /* 0x040fe2000fffe0ff */
[----:B------:R-:W-:Y:S01]  /*17f0*/  IMAD.U32 R8, RZ, RZ, UR9 ;  /* 0x00000009ff087e24 */ /* 0x000fe2000f8e00ff */
[----:B------:R-:W-:Y:S01]  /*1800*/  ISETP.LE.U32.AND P1, PT, R2, UR8, PT ;  /* 0x0000000802007c0c */ /* 0x000fe2000bf23070 */
[----:B------:R-:W-:Y:S01]  /*1810*/  BSSY.RECONVERGENT B1, `(.L_x_73) ;  /* 0x0000080000017945 */ /* 0x000fe20003800200 */
[----:B0-----:R-:W-:-:S04]  /*1820*/  ISETP.GE.AND P0, PT, R5, R4, PT ;  /* 0x000000040500720c */ /* 0x001fc80003f06270 */
[----:B------:R-:W-:-:S13]  /*1830*/  ISETP.GE.U32.OR.EX P0, PT, R8, R3, P0, P1 ;  /* 0x000000030800720c */ /* 0x000fda0000706510 */
[----:B------:R-:W-:Y:S05]  /*1840*/  @P0 BRA `(.L_x_76) ;  /* 0x0000000400f00947 */ /* 0x000fea0003800000 */
[----:B------:R-:W0:Y:S01]  /*1850*/  LDC R4, c[0x0][0x3c0] ;  /* 0x0000f000ff047b82 */ /* 0x000e220000000800 */
[----:B------:R-:W-:Y:S01]  /*1860*/  USHF.L.U32 UR5, UR16, 0xc, URZ ;  /* 0x0000000c10057899 */ /* 0x000fe200080006ff */
[----:B------:R-:W-:Y:S01]  /*1870*/  LOP3.LUT R3, RZ, R5, RZ, 0x33, !PT ;  /* 0x00000005ff037212 */ /* 0x000fe200078e33ff */
[----:B------:R-:W-:Y:S02]  /*1880*/  BSSY.RECONVERGENT B2, `(.L_x_77) ;  /* 0x0000037000027945 */ /* 0x000fe40003800200 */
[----:B------:R-:W-:-:S06]  /*1890*/  UIADD3 UR5, UPT, UPT, UR5, UR6, URZ ;  /* 0x0000000605057290 */ /* 0x000fcc000fffe0ff */
[----:B------:R-:W-:Y:S01]  /*18a0*/  IADD3 R2, PT, PT, R2, -UR5, R3 ;  /* 0x8000000502027c10 */ /* 0x000fe2000fffe003 */
[----:B0-----:R-:W-:Y:S01]  /*18b0*/  IMAD R3, R4, UR4, RZ ;  /* 0x0000000404037c24 */ /* 0x001fe2000f8e02ff */
[----:B------:R-:W-:-:S03]  /*18c0*/  MOV R4, R5 ;  /* 0x0000000500047202 */ /* 0x000fc60000000f00 */
[----:B------:R-:W-:-:S05]  /*18d0*/  IMAD R2, R3, -0x1000, R2 ;  /* 0xfffff00003027824 */ /* 0x000fca00078e0202 */
[C---:B------:R-:W-:Y:S02]  /*18e0*/  ISETP.GE.U32.AND P0, PT, R2.reuse, 0xf00, PT ;  /* 0x00000f000200780c */ /* 0x040fe40003f06070 */
[----:B------:R-:W-:-:S04]  /*18f0*/  LEA.HI R19, R2, 0x1, RZ, 0x18 ;  /* 0x0000000102137811 */ /* 0x000fc800078fc0ff */
[----:B------:R-:W-:-:S04]  /*1900*/  LOP3.LUT R21, R19, 0xf, RZ, 0xc0, !PT ;  /* 0x0000000f13157812 */ /* 0x000fc800078ec0ff */
[----:B------:R-:W-:-:S03]  /*1910*/  ISETP.NE.AND P1, PT, R21, RZ, PT ;  /* 0x000000ff1500720c */ /* 0x000fc60003f25270 */
[----:B------:R-:W-:Y:S10]  /*1920*/  @!P0 BRA `(.L_x_78) ;  /* 0x0000000000b08947 */ /* 0x000ff40003800000 */
[----:B------:R-:W-:Y:S01]  /*1930*/  LEA.HI R2, R0, 0x1, RZ, 0x18 ;  /* 0x0000000100027811 */ /* 0x000fe200078fc0ff */
[----:B------:R-:W-:-:S03]  /*1940*/  IMAD.MOV.U32 R4, RZ, RZ, R5 ;  /* 0x000000ffff047224 */ /* 0x000fc600078e0005 */
[----:B------:R-:W-:-:S04]  /*1950*/  LOP3.LUT R2, R2, 0x1fffff0, RZ, 0xc0, !PT ;  /* 0x01fffff002027812 */ /* 0x000fc800078ec0ff */
[----:B------:R-:W-:-:S07]  /*1960*/  IADD3 R8, PT, PT, -R2, RZ, RZ ;  /* 0x000000ff02087210 */ /* 0x000fce0007ffe1ff */
.L_x_79:
[----:B------:R-:W-:Y:S01]  /*1970*/  IMAD.MOV.U32 R2, RZ, RZ, R6 ;  /* 0x000000ffff027224 */ /* 0x000fe200078e0006 */
[----:B------:R-:W-:-:S05]  /*1980*/  MOV R3, R9 ;  /* 0x0000000900037202 */ /* 0x000fca0000000f00 */
[----:B------:R-:W2:Y:S04]  /*1990*/  LDG.E R18, desc[UR14][R2.64+-0x2000] ;  /* 0xffe0000e02127981 */ /* 0x000ea8000c1e1900 */
[----:B------:R-:W3:Y:S04]  /*19a0*/  LDG.E R17, desc[UR14][R2.64+-0x1c00] ;  /* 0xffe4000e02117981 */ /* 0x000ee8000c1e1900 */
        /* <DEDUP_REMOVED lines=14> */
[----:B------:R-:W-:-:S02]  /*1a90*/  VIADD R8, R8, 0x10 ;  /* 0x0000001008087836 */ /* 0x000fc40000000000 */
[----:B------:R-:W-:-:S03]  /*1aa0*/  VIADD R4, R4, 0x1000 ;  /* 0x0000100004047836 */ /* 0x000fc60000000000 */
[----:B------:R-:W-:Y:S01]  /*1ab0*/  ISETP.NE.AND P0, PT, R8, RZ, PT ;  /* 0x000000ff0800720c */ /* 0x000fe20003f05270 */
[----:B--2---:R-:W-:-:S04]  /*1ac0*/  FADD R18, R18, R7 ;  /* 0x0000000712127221 */ /* 0x004fc80000000000 */
        /* <DEDUP_REMOVED lines=13> */
[----:B------:R-:W-:-:S03]  /*1ba0*/  IADD3 R6, P2, PT, R2, 0x4000, RZ ;  /* 0x0000400002067810 */ /* 0x000fc60007f5e0ff */
[----:B------:R-:W-:Y:S01]  /*1bb0*/  FADD R10, R10, R9 ;  /* 0x000000090a0a7221 */ /* 0x000fe20000000000 */
[----:B------:R-:W-:-:S03]  /*1bc0*/  IADD3.X R9, PT, PT, RZ, R3, RZ, P2, !PT ;  /* 0x00000003ff097210 */ /* 0x000fc600017fe4ff */
[----:B------:R-:W-:Y:S01]  /*1bd0*/  FADD R7, R10, R5 ;  /* 0x000000050a077221 */ /* 0x000fe20000000000 */
[----:B------:R-:W-:Y:S06]  /*1be0*/  @P0 BRA `(.L_x_79) ;  /* 0xfffffffc00600947 */ /* 0x000fec000383ffff */
.L_x_78:
[----:B------:R-:W-:Y:S05]  /*1bf0*/  BSYNC.RECONVERGENT B2 ;  /* 0x0000000000027941 */ /* 0x000fea0003800200 */
.L_x_77:
[----:B------:R-:W-:Y:S05]  /*1c00*/  @!P1 BRA `(.L_x_76) ;  /* 0x0000000400009947 */ /* 0x000fea0003800000 */
[----:B------:R-:W-:Y:S01]  /*1c10*/  ISETP.GE.U32.AND P0, PT, R21, 0x8, PT ;  /* 0x000000081500780c */ /* 0x000fe20003f06070 */
[----:B------:R-:W-:Y:S01]  /*1c20*/  BSSY.RECONVERGENT B2, `(.L_x_80) ;  /* 0x0000019000027945 */ /* 0x000fe20003800200 */
[----:B------:R-:W-:-:S04]  /*1c30*/  LOP3.LUT R9, R19, 0x7, RZ, 0xc0, !PT ;  /* 0x0000000713097812 */ /* 0x000fc800078ec0ff */
[----:B------:R-:W-:-:S07]  /*1c40*/  ISETP.NE.AND P1, PT, R9, RZ, PT ;  /* 0x000000ff0900720c */ /* 0x000fce0003f25270 */
[----:B------:R-:W-:Y:S06]  /*1c50*/  @!P0 BRA `(.L_x_81) ;  /* 0x0000000000548947 */ /* 0x000fec0003800000 */
[----:B------:R-:W-:-:S04]  /*1c60*/  IADD3 R3, P0, PT, R4, UR8, RZ ;  /* 0x0000000804037c10 */ /* 0x000fc8000ff1e0ff */
[----:B------:R-:W-:Y:S02]  /*1c70*/  IADD3.X R6, PT, PT, RZ, UR9, RZ, P0, !PT ;  /* 0x00000009ff067c10 */ /* 0x000fe400087fe4ff */
[----:B------:R-:W-:-:S04]  /*1c80*/  LEA R2, P0, R3, UR12, 0x2 ;  /* 0x0000000c03027c11 */ /* 0x000fc8000f8010ff */
[----:B------:R-:W-:-:S05]  /*1c90*/  LEA.HI.X R3, R3, UR13, R6, 0x2, P0 ;  /* 0x0000000d03037c11 */ /* 0x000fca00080f1406 */
[----:B------:R-:W2:Y:S04]  /*1ca0*/  LDG.E R6, desc[UR14][R2.64] ;  /* 0x0000000e02067981 */ /* 0x000ea8000c1e1900 */
[----:B------:R-:W3:Y:S04]  /*1cb0*/  LDG.E R5, desc[UR14][R2.64+0x400] ;  /* 0x0004000e02057981 */ /* 0x000ee8000c1e1900 */
[----:B------:R-:W4:Y:S04]  /*1cc0*/  LDG.E R8, desc[UR14][R2.64+0x800] ;  /* 0x0008000e02087981 */ /* 0x000f28000c1e1900 */
[----:B------:R-:W5:Y:S04]  /*1cd0*/  LDG.E R10, desc[UR14][R2.64+0xc00] ;  /* 0x000c000e020a7981 */ /* 0x000f68000c1e1900 */
[----:B------:R-:W5:Y:S04]  /*1ce0*/  LDG.E R12, desc[UR14][R2.64+0x1000] ;  /* 0x0010000e020c7981 */ /* 0x000f68000c1e1900 */
[----:B------:R-:W5:Y:S04]  /*1cf0*/  LDG.E R14, desc[UR14][R2.64+0x1400] ;  /* 0x0014000e020e7981 */ /* 0x000f68000c1e1900 */
[----:B------:R-:W5:Y:S04]  /*1d00*/  LDG.E R16, desc[UR14][R2.64+0x1800] ;  /* 0x0018000e02107981 */ /* 0x000f68000c1e1900 */
[----:B------:R-:W5:Y:S01]  /*1d10*/  LDG.E R18, desc[UR14][R2.64+0x1c00] ;  /* 0x001c000e02127981 */ /* 0x000f62000c1e1900 */
[----:B------:R-:W-:-:S02]  /*1d20*/  VIADD R4, R4, 0x800 ;  /* 0x0000080004047836 */ /* 0x000fc40000000000 */
[----:B--2---:R-:W-:-:S04]  /*1d30*/  FADD R6, R7, R6 ;  /* 0x0000000607067221 */ /* 0x004fc80000000000 */
[----:B---3--:R-:W-:-:S04]  /*1d40*/  FADD R5, R6, R5 ;  /* 0x0000000506057221 */ /* 0x008fc80000000000 */
[----:B----4-:R-:W-:-:S04]  /*1d50*/  FADD R5, R5, R8 ;  /* 0x0000000805057221 */ /* 0x010fc80000000000 */
[----:B-----5:R-:W-:-:S04]  /*1d60*/  FADD R5, R5, R10 ;  /* 0x0000000a05057221 */ /* 0x020fc80000000000 */
[----:B------:R-:W-:-:S04]  /*1d70*/  FADD R5, R5, R12 ;  /* 0x0000000c05057221 */ /* 0x000fc80000000000 */
[----:B------:R-:W-:-:S04]  /*1d80*/  FADD R5, R5, R14 ;  /* 0x0000000e05057221 */ /* 0x000fc80000000000 */
[----:B------:R-:W-:-:S04]  /*1d90*/  FADD R5, R5, R16 ;  /* 0x0000001005057221 */ /* 0x000fc80000000000 */
[----:B------:R-:W-:-:S07]  /*1da0*/  FADD R7, R5, R18 ;  /* 0x0000001205077221 */ /* 0x000fce0000000000 */
.L_x_81:
[----:B------:R-:W-:Y:S05]  /*1db0*/  BSYNC.RECONVERGENT B2 ;  /* 0x0000000000027941 */ /* 0x000fea0003800200 */
.L_x_80:
[----:B------:R-:W-:Y:S05]  /*1dc0*/  @!P1 BRA `(.L_x_76) ;  /* 0x0000000000909947 */ /* 0x000fea0003800000 */
[----:B------:R-:W-:Y:S01]  /*1dd0*/  ISETP.GE.U32.AND P0, PT, R9, 0x4, PT ;  /* 0x000000040900780c */ /* 0x000fe20003f06070 */
[----:B------:R-:W-:Y:S01]  /*1de0*/  BSSY.RECONVERGENT B2, `(.L_x_82) ;  /* 0x0000010000027945 */ /* 0x000fe20003800200 */
[----:B------:R-:W-:-:S11]  /*1df0*/  LOP3.LUT P1, RZ, R19, 0x3, RZ, 0xc0, !PT ;  /* 0x0000000313ff7812 */ /* 0x000fd6000782c0ff */
[----:B------:R-:W-:Y:S05]  /*1e00*/  @!P0 BRA `(.L_x_83) ;  /* 0x0000000000348947 */ /* 0x000fea0003800000 */
[----:B------:R-:W-:-:S04]  /*1e10*/  IADD3 R3, P0, PT, R4, UR8, RZ ;  /* 0x0000000804037c10 */ /* 0x000fc8000ff1e0ff */
[----:B------:R-:W-:Y:S02]  /*1e20*/  IADD3.X R6, PT, PT, RZ, UR9, RZ, P0, !PT ;  /* 0x00000009ff067c10 */ /* 0x000fe400087fe4ff */
[----:B------:R-:W-:-:S04]  /*1e30*/  LEA R2, P0, R3, UR12, 0x2 ;  /* 0x0000000c03027c11 */ /* 0x000fc8000f8010ff */
[----:B------:R-:W-:-:S05]  /*1e40*/  LEA.HI.X R3, R3, UR13, R6, 0x2, P0 ;  /* 0x0000000d03037c11 */ /* 0x000fca00080f1406 */
[----:B------:R-:W2:Y:S04]  /*1e50*/  LDG.E R6, desc[UR14][R2.64] ;  /* 0x0000000e02067981 */ /* 0x000ea8000c1e1900 */
[----:B------:R-:W3:Y:S04]  /*1e60*/  LDG.E R5, desc[UR14][R2.64+0x400] ;  /* 0x0004000e02057981 */ /* 0x000ee8000c1e1900 */
[----:B------:R-:W4:Y:S04]  /*1e70*/  LDG.E R8, desc[UR14][R2.64+0x800] ;  /* 0x0008000e02087981 */ /* 0x000f28000c1e1900 */
[----:B------:R-:W5:Y:S01]  /*1e80*/  LDG.E R10, desc[UR14][R2.64+0xc00] ;  /* 0x000c000e020a7981 */ /* 0x000f62000c1e1900 */
[----:B------:R-:W-:-:S02]  /*1e90*/  VIADD R4, R4, 0x400 ;  /* 0x0000040004047836 */ /* 0x000fc40000000000 */
[----:B--2---:R-:W-:-:S04]  /*1ea0*/  FADD R6, R7, R6 ;  /* 0x0000000607067221 */ /* 0x004fc80000000000 */
[----:B---3--:R-:W-:-:S04]  /*1eb0*/  FADD R5, R6, R5 ;  /* 0x0000000506057221 */ /* 0x008fc80000000000 */
[----:B----4-:R-:W-:-:S04]  /*1ec0*/  FADD R5, R5, R8 ;  /* 0x0000000805057221 */ /* 0x010fc80000000000 */
[----:B-----5:R-:W-:-:S07]  /*1ed0*/  FADD R7, R5, R10 ;  /* 0x0000000a05077221 */ /* 0x020fce0000000000 */
.L_x_83:
[----:B------:R-:W-:Y:S05]  /*1ee0*/  BSYNC.RECONVERGENT B2 ;  /* 0x0000000000027941 */ /* 0x000fea0003800200 */
.L_x_82:
[----:B------:R-:W-:Y:S05]  /*1ef0*/  @!P1 BRA `(.L_x_76) ;  /* 0x0000000000449947 */ /* 0x000fea0003800000 */
[----:B------:R-:W-:Y:S02]  /*1f00*/  LOP3.LUT R0, R0, 0xffff, RZ, 0xc0, !PT ;  /* 0x0000ffff00007812 */ /* 0x000fe400078ec0ff */
[----:B------:R-:W-:Y:S02]  /*1f10*/  IADD3 R5, P0, PT, R4, UR10, RZ ;  /* 0x0000000a04057c10 */ /* 0x000fe4000ff1e0ff */
[----:B------:R-:W-:Y:S02]  /*1f20*/  LEA.HI R0, R0, 0x1, RZ, 0x18 ;  /* 0x0000000100007811 */ /* 0x000fe400078fc0ff */
[----:B------:R-:W-:Y:S02]  /*1f30*/  LEA R4, P1, R5, UR12, 0x2 ;  /* 0x0000000c05047c11 */ /* 0x000fe4000f8210ff */
[----:B------:R-:W-:Y:S02]  /*1f40*/  LOP3.LUT R0, R0, 0x3, RZ, 0xc0, !PT ;  /* 0x0000000300007812 */ /* 0x000fe400078ec0ff */
[----:B------:R-:W-:-:S03]  /*1f50*/  IADD3.X R2, PT, PT, RZ, UR7, RZ, P0, !PT ;  /* 0x00000007ff027c10 */ /* 0x000fc600087fe4ff */
[----:B------:R-:W-:Y:S01]  /*1f60*/  IMAD.MOV R0, RZ, RZ, -R0 ;  /* 0x000000ffff007224 */ /* 0x000fe200078e0a00 */
[----:B------:R-:W-:-:S07]  /*1f70*/  LEA.HI.X R5, R5, UR13, R2, 0x2, P1 ;  /* 0x0000000d05057c11 */ /* 0x000fce00088f1402 */
.L_x_84:
[----:B------:R-:W-:Y:S01]  /*1f80*/  MOV R2, R4 ;  /* 0x0000000400027202 */ /* 0x000fe20000000f00 */
[----:B------:R-:W-:-:S05]  /*1f90*/  IMAD.MOV.U32 R3, RZ, RZ, R5 ;  /* 0x000000ffff037224 */ /* 0x000fca00078e0005 */
[----:B------:R-:W2:Y:S01]  /*1fa0*/  LDG.E R2, desc[UR14][R2.64] ;  /* 0x0000000e02027981 */ /* 0x000ea2000c1e1900 */
[----:B------:R-:W-:Y:S02]  /*1fb0*/  IADD3 R0, PT, PT, R0, 0x1, RZ ;  /* 0x0000000100007810 */ /* 0x000fe40007ffe0ff */
[----:B------:R-:W-:Y:S02]  /*1fc0*/  IADD3 R4, P1, PT, R4, 0x400, RZ ;  /* 0x0000040004047810 */ /* 0x000fe40007f3e0ff */
[----:B------:R-:W-:-:S03]  /*1fd0*/  ISETP.NE.AND P0, PT, R0, RZ, PT ;  /* 0x000000ff0000720c */ /* 0x000fc60003f05270 */
[----:B------:R-:W-:Y:S02]  /*1fe0*/  IMAD.X R5, RZ, RZ, R5, P1 ;  /* 0x000000ffff057224 */ /* 0x000fe400008e0605 */
[----:B--2---:R-:W-:-:S08]  /*1ff0*/  FADD R7, R2, R7 ;  /* 0x0000000702077221 */ /* 0x004fd00000000000 */
[----:B------:R-:W-:Y:S05]  /*2000*/  @P0 BRA `(.L_x_84) ;  /* 0xfffffffc00dc0947 */ /* 0x000fea000383ffff */
.L_x_76:
[----:B------:R-:W-:Y:S05]  /*2010*/  BSYNC.RECONVERGENT B1 ;  /* 0x0000000000017941 */ /* 0x000fea0003800200 */
.L_x_73:
[----:B------:R-:W0:Y:S01]  /*2020*/  S2R R6, SR_LANEID ;  /* 0x0000000000067919 */ /* 0x000e220000000000 */
[----:B------:R-:W1:Y:S01]  /*2030*/  SHFL.DOWN PT, R0, R7, 0x1, 0x1f ;  /* 0x08201f0007007f89 */ /* 0x000e6200000e0000 */
[----:B------:R-:W2:Y:S01]  /*2040*/  S2R R5, SR_TID.X ;  /* 0x0000000000057919 */ /* 0x000ea20000002100 */
[C---:B0-----:R-:W-:Y:S02]  /*2050*/  ISETP.GT.AND P0, PT, R6.reuse, 0x1e, PT ;  /* 0x0000001e0600780c */ /* 0x041fe40003f04270 */
[----:B------:R-:W-:-:S11]  /*2060*/  ISETP.NE.AND P1, PT, R6, RZ, PT ;  /* 0x000000ff0600720c */ /* 0x000fd60003f25270 */
[----:B-1----:R-:W-:Y:S01]  /*2070*/  @!P0 FADD R7, R0, R7 ;  /* 0x0000000700078221 */ /* 0x002fe20000000000 */
[----:B------:R-:W-:Y:S01]  /*2080*/  ISETP.GT.AND P0, PT, R6, 0x1d, PT ;  /* 0x0000001d0600780c */ /* 0x000fe20003f04270 */
[----:B------:R-:W0:Y:S01]  /*2090*/  @!P1 S2R R4, SR_CgaCtaId ;  /* 0x0000000000049919 */ /* 0x000e220000008800 */
[----:B------:R-:W-:Y:S02]  /*20a0*/  @!P1 MOV R3, 0x400 ;  /* 0x0000040000039802 */ /* 0x000fe40000000f00 */
[----:B--2---:R-:W-:Y:S01]  /*20b0*/  @!P1 SHF.R.U32.HI R2, RZ, 0x3, R5 ;  /* 0x00000003ff029819 */ /* 0x004fe20000011605 */
        /* <DEDUP_REMOVED lines=31> */
[----:B------:R-:W-:-:S07]  /*22b0*/  FADD R9, R2, R3 ;  /* 0x0000000302097221 */ /* 0x000fce0000000000 */
.L_x_72:
[----:B------:R-:W-:Y:S05]  /*22c0*/  BSYNC.RECONVERGENT B0 ;  /* 0x0000000000007941 */ /* 0x000fea0003800200 */
.L_x_57:
[----:B------:R-:W-:Y:S05]  /*22d0*/  @P0 EXIT ;  /* 0x000000000000094d */ /* 0x000fea0003800000 */
[----:B------:R-:W3:Y:S02]  /*22e0*/  LDCU.64 UR4, c[0x0][0x388] ;  /* 0x00007100ff0477ac */ /* 0x000ee40008000a00 */
[----:B---3--:R-:W-:-:S06]  /*22f0*/  UIMAD.WIDE.U32 UR4, UR16, 0x4, UR4 ;  /* 0x00000004100478a5 */ /* 0x008fcc000f8e0004 */
[----:B------:R-:W-:Y:S01]  /*2300*/  IMAD.U32 R2, RZ, RZ, UR4 ;  /* 0x00000004ff027e24 */ /* 0x000fe2000f8e00ff */
[----:B0-2---:R-:W-:-:S05]  /*2310*/  MOV R3, UR5 ;  /* 0x0000000500037c02 */ /* 0x005fca0008000f00 */
[----:B------:R-:W-:Y:S01]  /*2320*/  STG.E desc[UR14][R2.64], R9 ;  /* 0x0000000902007986 */ /* 0x000fe2000c10190e */
[----:B------:R-:W-:Y:S05]  /*2330*/  EXIT ;  /* 0x000000000000794d */ /* 0x000fea0003800000 */
.L_x_85:
        /* <DEDUP_REMOVED lines=12> */
.L_x_266:


//--------------------- .text._ZN3cub18CUB_300001_SM_10006detail6reduce28DeviceReduceSingleTileKernelINS2_10policy_hubIfyN4cuda3std3__44plusIfEEE10Policy1000EN6thrust24THRUST_300001_SM_1000_NS6detail15normal_iteratorINSD_10device_ptrIfEEEEPfyS9_ffNS7_10__identityEEEvT0_T1_T2_T3_T4_T6_ --------------------------
	.section	.text._ZN3cub18CUB_300001_SM_10006detail6reduce28DeviceReduceSingleTileKernelINS2_10policy_hubIfyN4cuda3std3__44plusIfEEE10Policy1000EN6thrust24THRUST_300001_SM_1000_NS6detail15normal_iteratorINSD_10device_ptrIfEEEEPfyS9_ffNS7_10__identityEEEvT0_T1_T2_T3_T4_T6_,"ax",@progbits
	.align	128
        .global         _ZN3cub18CUB_300001_SM_10006detail6reduce28DeviceReduceSingleTileKernelINS2_10policy_hubIfyN4cuda3std3__44plusIfEEE10Policy1000EN6thrust24THRUST_300001_SM_1000_NS6detail15normal_iteratorINSD_10device_ptrIfEEEEPfyS9_ffNS7_10__identityEEEvT0_T1_T2_T3_T4_T6_
        .type           _ZN3cub18CUB_300001_SM_10006detail6reduce28DeviceReduceSingleTileKernelINS2_10policy_hubIfyN4cuda3std3__44plusIfEEE10Policy1000EN6thrust24THRUST_300001_SM_1000_NS6detail15normal_iteratorINSD_10device_ptrIfEEEEPfyS9_ffNS7_10__identityEEEvT0_T1_T2_T3_T4_T6_,@function
        .size           _ZN3cub18CUB_300001_SM_10006detail6reduce28DeviceReduceSingleTileKernelINS2_10policy_hubIfyN4cuda3std3__44plusIfEEE10Policy1000EN6thrust24THRUST_300001_SM_1000_NS6detail15normal_iteratorINSD_10device_ptrIfEEEEPfyS9_ffNS7_10__identityEEEvT0_T1_T2_T3_T4_T6_,(.L_x_267 - _ZN3cub18CUB_300001_SM_10006detail6reduce28DeviceReduceSingleTileKernelINS2_10policy_hubIfyN4cuda3std3__44plusIfEEE10Policy1000EN6thrust24THRUST_300001_SM_1000_NS6detail15normal_iteratorINSD_10device_ptrIfEEEEPfyS9_ffNS7_10__identityEEEvT0_T1_T2_T3_T4_T6_)
        .other          _ZN3cub18CUB_300001_SM_10006detail6reduce28DeviceReduceSingleTileKernelINS2_10policy_hubIfyN4cuda3std3__44plusIfEEE10Policy1000EN6thrust24THRUST_300001_SM_1000_NS6detail15normal_iteratorINSD_10device_ptrIfEEEEPfyS9_ffNS7_10__identityEEEvT0_T1_T2_T3_T4_T6_,@"STO_CUDA_ENTRY STV_DEFAULT"
_ZN3cub18CUB_300001_SM_10006detail6reduce28DeviceReduceSingleTileKernelINS2_10policy_hubIfyN4cuda3std3__44plusIfEEE10Policy1000EN6thrust24THRUST_300001_SM_1000_NS6detail15normal_iteratorINSD_10device_ptrIfEEEEPfyS9_ffNS7_10__identityEEEvT0_T1_T2_T3_T4_T6_:
.text._ZN3cub18CUB_300001_SM_10006detail6reduce28DeviceReduceSingleTileKernelINS2_10policy_hubIfyN4cuda3std3__44plusIfEEE10Policy1000EN6thrust24THRUST_300001_SM_1000_NS6detail15normal_iteratorINSD_10device_ptrIfEEEEPfyS9_ffNS7_10__identityEEEvT0_T1_T2_T3_T4_T6_:
[----:B------:R-:W-:Y:S01]  /*0000*/  LDC R1, c[0x0][0x37c] ;  /* 0x0000df00ff017b82 */ /* 0x000fe20000000800 */
[----:B------:R-:W0:Y:S01]  /*0010*/  LDCU.64 UR4, c[0x0][0x390] ;  /* 0x00007200ff0477ac */ /* 0x000e220008000a00 */
[----:B------:R-:W1:Y:S01]  /*0020*/  LDCU.64 UR6, c[0x0][0x358] ;  /* 0x00006b00ff0677ac */ /* 0x000e620008000a00 */
[----:B0-----:R-:W-:Y:S01]  /*0030*/  MOV R4, UR4 ;  /* 0x0000000400047c02 */ /* 0x001fe20008000f00 */
[----:B------:R-:W-:-:S03]  /*0040*/  IMAD.U32 R0, RZ, RZ, UR5 ;  /* 0x00000005ff007e24 */ /* 0x000fc6000f8e00ff */
[----:B------:R-:W-:-:S04]  /*0050*/  ISETP.NE.U32.AND P0, PT, R4, RZ, PT ;  /* 0x000000ff0400720c */ /* 0x000fc80003f05070 */
[----:B------:R-:W-:-:S13]  /*0060*/  ISETP.NE.AND.EX P0, PT, R0, RZ, PT, P0 ;  /* 0x000000ff0000720c */ /* 0x000fda0003f05300 */
        /* <DEDUP_REMOVED lines=8> */
.L_x_86:
[----:B------:R-:W-:Y:S01]  /*00f0*/  ISETP.GT.U32.AND P0, PT, R4, 0xfff, PT ;  /* 0x00000fff0400780c */ /* 0x000fe20003f04070 */
[----:B------:R-:W-:Y:S03]  /*0100*/  BSSY.RECONVERGENT B0, `(.L_x_87) ;  /* 0x00001f3000007945 */ /* 0x000fe60003800200 */
[----:B------:R-:W-:-:S13]  /*0110*/  ISETP.GT.U32.AND.EX P0, PT, R0, RZ, PT, P0 ;  /* 0x000000ff0000720c */ /* 0x000fda0003f04100 */
[----:B------:R-:W-:Y:S05]  /*0120*/  @P0 BRA `(.L_x_88) ;  /* 0x0000000c00ac0947 */ /* 0x000fea0003800000 */
[----:B------:R-:W0:Y:S01]  /*0130*/  S2R R5, SR_TID.X ;  /* 0x0000000000057919 */ /* 0x000e220000002100 */
[----:B------:R-:W-:Y:S01]  /*0140*/  BSSY.RECONVERGENT B1, `(.L_x_89) ;  /* 0x0000009000017945 */ /* 0x000fe20003800200 */
[----:B------:R-:W-:Y:S01]  /*0150*/  HFMA2 R6, -RZ, RZ, 0, 0 ;  /* 0x00000000ff067431 */ /* 0x000fe200000001ff */
[----:B0-----:R-:W-:Y:S01]  /*0160*/  ISETP.GE.U32.AND P0, PT, R5, R4, PT ;  /* 0x000000040500720c */ /* 0x001fe20003f06070 */
[----:B------:R-:W-:-:S12]  /*0170*/  IMAD.MOV.U32 R7, RZ, RZ, R5 ;  /* 0x000000ffff077224 */ /* 0x000fd800078e0005 */
[----:B------:R-:W-:Y:S05]  /*0180*/  @P0 BRA `(.L_x_90) ;  /* 0x0000000000100947 */ /* 0x000fea0003800000 */
[----:B------:R-:W0:Y:S02]  /*0190*/  LDC.64 R2, c[0x0][0x380] ;  /* 0x0000e000ff027b82 */ /* 0x000e240000000a00 */
[----:B0-----:R-:W-:-:S05]  /*01a0*/  IMAD.WIDE.U32 R2, R5, 0x4, R2 ;  /* 0x0000000405027825 */ /* 0x001fca00078e0002 */
[----:B------:R0:W5:Y:S01]  /*01b0*/  LDG.E R6, desc[UR6][R2.64] ;  /* 0x0000000602067981 */ /* 0x000162000c1e1900 */
[----:B------:R-:W-:-:S07]  /*01c0*/  IADD3 R7, PT, PT, R5, 0x100, RZ ;  /* 0x0000010005077810 */ /* 0x000fce0007ffe0ff */
.L_x_90:
[----:B------:R-:W-:Y:S05]  /*01d0*/  BSYNC.RECONVERGENT B1 ;  /* 0x0000000000017941 */ /* 0x000fea0003800200 */
.L_x_89:
[----:B------:R-:W-:Y:S01]  /*01e0*/  ISETP.GE.U32.AND P0, PT, R7, R4, PT ;  /* 0x000000040700720c */ /* 0x000fe20003f06070 */
[----:B------:R-:W-:-:S12]  /*01f0*/  BSSY.RECONVERGENT B1, `(.L_x_91) ;  /* 0x000006d000017945 */ /* 0x000fd80003800200 */
[----:B------:R-:W-:Y:S05]  /*0200*/  @P0 BRA `(.L_x_92) ;  /* 0x0000000400ac0947 */ /* 0x000fea0003800000 */
[----:B0-----:R-:W-:Y:S01]  /*0210*/  LOP3.LUT R3, RZ, R7, RZ, 0x33, !PT ;  /* 0x00000007ff037212 */ /* 0x001fe200078e33ff */
[----:B------:R-:W-:Y:S04]  /*0220*/  BSSY.RECONVERGENT B2, `(.L_x_93) ;  /* 0x0000033000027945 */ /* 0x000fe80003800200 */
[----:B------:R-:W-:-:S05]  /*0230*/  IMAD.IADD R3, R3, 0x1, R4 ;  /* 0x0000000103037824 */ /* 0x000fca00078e0204 */
[C---:B------:R-:W-:Y:S02]  /*0240*/  ISETP.GE.U32.AND P0, PT, R3.reuse, 0xf00, PT ;  /* 0x00000f000300780c */ /* 0x040fe40003f06070 */
[----:B------:R-:W-:-:S04]  /*0250*/  LEA.HI R8, R3, 0x1, RZ, 0x18 ;  /* 0x0000000103087811 */ /* 0x000fc800078fc0ff */
[----:B------:R-:W-:-:S04]  /*0260*/  LOP3.LUT R22, R8, 0xf, RZ, 0xc0, !PT ;  /* 0x0000000f08167812 */ /* 0x000fc800078ec0ff */
[----:B------:R-:W-:-:S03]  /*0270*/  ISETP.NE.AND P1, PT, R22, RZ, PT ;  /* 0x000000ff1600720c */ /* 0x000fc60003f25270 */
[----:B------:R-:W-:Y:S10]  /*0280*/  @!P0 BRA `(.L_x_94) ;  /* 0x0000000000b08947 */ /* 0x000ff40003800000 */
[----:B------:R-:W0:Y:S01]  /*0290*/  LDC.64 R2, c[0x0][0x380] ;  /* 0x0000e000ff027b82 */ /* 0x000e220000000a00 */
[----:B------:R-:W-:-:S04]  /*02a0*/  LOP3.LUT R9, R8, 0x1fffff0, RZ, 0xc0, !PT ;  /* 0x01fffff008097812 */ /* 0x000fc800078ec0ff */
[----:B------:R-:W-:Y:S01]  /*02b0*/  IADD3 R9, PT, PT, -R9, RZ, RZ ;  /* 0x000000ff09097210 */ /* 0x000fe20007ffe1ff */
[----:B0-----:R-:W-:-:S03]  /*02c0*/  IMAD.WIDE.U32 R2, R7, 0x4, R2 ;  /* 0x0000000407027825 */ /* 0x001fc600078e0002 */
[----:B------:R-:W-:-:S05]  /*02d0*/  IADD3 R2, P0, PT, R2, 0x2000, RZ ;  /* 0x0000200002027810 */ /* 0x000fca0007f1e0ff */
[----:B------:R-:W-:-:S08]  /*02e0*/  IMAD.X R3, RZ, RZ, R3, P0 ;  /* 0x000000ffff037224 */ /* 0x000fd000000e0603 */
.L_x_95:
        /* <DEDUP_REMOVED lines=38> */
.L_x_94:
[----:B------:R-:W-:Y:S05]  /*0550*/  BSYNC.RECONVERGENT B2 ;  /* 0x0000000000027941 */ /* 0x000fea0003800200 */
.L_x_93:
[----:B------:R-:W-:Y:S05]  /*0560*/  @!P1 BRA `(.L_x_92) ;  /* 0x0000000000d49947 */ /* 0x000fea0003800000 */
[----:B------:R-:W-:Y:S01]  /*0570*/  ISETP.GE.U32.AND P0, PT, R22, 0x8, PT ;  /* 0x000000081600780c */ /* 0x000fe20003f06070 */
[----:B------:R-:W-:Y:S01]  /*0580*/  BSSY.RECONVERGENT B2, `(.L_x_96) ;  /* 0x0000017000027945 */ /* 0x000fe20003800200 */
[----:B------:R-:W-:-:S04]  /*0590*/  LOP3.LUT R11, R8, 0x7, RZ, 0xc0, !PT ;  /* 0x00000007080b7812 */ /* 0x000fc800078ec0ff */
[----:B------:R-:W-:-:S07]  /*05a0*/  ISETP.NE.AND P1, PT, R11, RZ, PT ;  /* 0x000000ff0b00720c */ /* 0x000fce0003f25270 */
[----:B------:R-:W-:Y:S06]  /*05b0*/  @!P0 BRA `(.L_x_97) ;  /* 0x00000000004c8947 */ /* 0x000fec0003800000 */
[----:B------:R-:W0:Y:S02]  /*05c0*/  LDC.64 R2, c[0x0][0x380] ;  /* 0x0000e000ff027b82 */ /* 0x000e240000000a00 */
[----:B0-----:R-:W-:-:S05]  /*05d0*/  IMAD.WIDE R2, R7, 0x4, R2 ;  /* 0x0000000407027825 */ /* 0x001fca00078e0202 */
        /* <DEDUP_REMOVED lines=17> */
.L_x_97:
[----:B------:R-:W-:Y:S05]  /*06f0*/  BSYNC.RECONVERGENT B2 ;  /* 0x0000000000027941 */ /* 0x000fea0003800200 */
.L_x_96:
        /* <DEDUP_REMOVED lines=17> */
.L_x_99:
[----:B------:R-:W-:Y:S05]  /*0810*/  BSYNC.RECONVERGENT B2 ;  /* 0x0000000000027941 */ /* 0x000fea0003800200 */
.L_x_98:
[----:B------:R-:W-:Y:S05]  /*0820*/  @!P1 BRA `(.L_x_92) ;  /* 0x0000000000249947 */ /* 0x000fea0003800000 */
[----:B------:R-:W0:Y:S01]  /*0830*/  LDC.64 R8, c[0x0][0x380] ;  /* 0x0000e000ff087b82 */ /* 0x000e220000000a00 */
[----:B------:R-:W-:-:S07]  /*0840*/  IMAD.MOV R10, RZ, RZ, -R10 ;  /* 0x000000ffff0a7224 */ /* 0x000fce00078e0a0a */
.L_x_100:
[----:B0-----:R-:W-:-:S06]  /*0850*/  IMAD.WIDE R2, R7, 0x4, R8 ;  /* 0x0000000407027825 */ /* 0x001fcc00078e0208 */
[----:B------:R-:W2:Y:S01]  /*0860*/  LDG.E R3, desc[UR6][R2.64] ;  /* 0x0000000602037981 */ /* 0x000ea2000c1e1900 */
[----:B------:R-:W-:Y:S01]  /*0870*/  IADD3 R10, PT, PT, R10, 0x1, RZ ;  /* 0x000000010a0a7810 */ /* 0x000fe20007ffe0ff */
[----:B------:R-:W-:-:S03]  /*0880*/  VIADD R7, R7, 0x100 ;  /* 0x0000010007077836 */ /* 0x000fc60000000000 */
[----:B------:R-:W-:Y:S01]  /*0890*/  ISETP.NE.AND P0, PT, R10, RZ, PT ;  /* 0x000000ff0a00720c */ /* 0x000fe20003f05270 */
[----:B--2--5:R-:W-:-:S12]  /*08a0*/  FADD R6, R3, R6 ;  /* 0x0000000603067221 */ /* 0x024fd80000000000 */
[----:B------:R-:W-:Y:S05]  /*08b0*/  @P0 BRA `(.L_x_100) ;  /* 0xfffffffc00e40947 */ /* 0x000fea000383ffff */
.L_x_92:
[----:B------:R-:W-:Y:S05]  /*08c0*/  BSYNC.RECONVERGENT B1 ;  /* 0x0000000000017941 */ /* 0x000fea0003800200 */
.L_x_91:
[----:B------:R-:W-:Y:S02]  /*08d0*/  ISETP.GE.U32.AND P0, PT, R4, 0x100, PT ;  /* 0x000001000400780c */ /* 0x000fe40003f06070 */
[----:B-----5:R-:W-:Y:S02]  /*08e0*/  MOV R9, R6 ;  /* 0x0000000600097202 */ /* 0x020fe40000000f00 */
[----:B------:R-:W-:-:S13]  /*08f0*/  ISETP.GE.U32.AND.EX P0, PT, R0, RZ, PT, P0 ;  /* 0x000000ff0000720c */ /* 0x000fda0003f06100 */
[----:B------:R-:W-:Y:S05]  /*0900*/  @!P0 BRA `(.L_x_101) ;  /* 0x0000000000ac8947 */ /* 0x000fea0003800000 */
[----:B------:R-:W1:Y:S01]  /*0910*/  S2R R6, SR_LANEID ;  /* 0x0000000000067919 */ /* 0x000e620000000000 */
[----:B------:R-:W-:Y:S01]  /*0920*/  ISETP.NE.AND P5, PT, R5, RZ, PT ;  /* 0x000000ff0500720c */ /* 0x000fe20003fa5270 */
        /* <DEDUP_REMOVED lines=14> */
[----:B-1----:R-:W-:-:S05]  /*0a10*/  @!P1 LEA R7, R7, R4, 0x18 ;  /* 0x0000000407079211 */ /* 0x002fca00078ec0ff */
[----:B------:R-:W-:-:S03]  /*0a20*/  @!P1 IMAD.IADD R2, R2, 0x1, R7 ;  /* 0x0000000102029824 */ /* 0x000fc600078e0207 */
[----:B0-----:R-:W-:Y:S01]  /*0a30*/  @!P0 FADD R0, R0, R3 ;  /* 0x0000000300008221 */ /* 0x001fe20000000000 */
[----:B------:R-:W-:-:S04]  /*0a40*/  ISETP.GT.AND P0, PT, R6, 0x17, PT ;  /* 0x000000170600780c */ /* 0x000fc80003f04270 */
[----:B------:R-:W0:Y:S09]  /*0a50*/  SHFL.DOWN PT, R3, R0, 0x8, 0x1f ;  /* 0x09001f0000037f89 */ /* 0x000e3200000e0000 */
[----:B0-----:R-:W-:Y:S01]  /*0a60*/  @!P0 FADD R0, R0, R3 ;  /* 0x0000000300008221 */ /* 0x001fe20000000000 */
[----:B------:R-:W-:-:S04]  /*0a70*/  ISETP.GT.AND P0, PT, R6, 0xf, PT ;  /* 0x0000000f0600780c */ /* 0x000fc80003f04270 */
[----:B------:R-:W0:Y:S02]  /*0a80*/  SHFL.DOWN PT, R3, R0, 0x10, 0x1f ;  /* 0x0a001f0000037f89 */ /* 0x000e2400000e0000 */
[----:B0-----:R-:W-:-:S05]  /*0a90*/  FADD R3, R0, R3 ;  /* 0x0000000300037221 */ /* 0x001fca0000000000 */
[----:B------:R1:W-:Y:S01]  /*0aa0*/  @!P1 STS [R2+0x8], R3 ;  /* 0x0000080302009388 */ /* 0x0003e20000000800 */
[----:B------:R-:W-:Y:S01]  /*0ab0*/  FSEL R8, R0, R3, P0 ;  /* 0x0000000300087208 */ /* 0x000fe20000000000 */
[----:B------:R-:W-:Y:S06]  /*0ac0*/  BAR.SYNC.DEFER_BLOCKING 0x0 ;  /* 0x0000000000007b1d */ /* 0x000fec0000010000 */
[----:B------:R-:W-:Y:S05]  /*0ad0*/  @P5 BRA `(.L_x_102) ;  /* 0x0000001400545947 */ /* 0x000fea0003800000 */
[----:B------:R-:W0:Y:S01]  /*0ae0*/  S2UR UR5, SR_CgaCtaId ;  /* 0x00000000000579c3 */ /* 0x000e220000008800 */
[----:B------:R-:W-:Y:S02]  /*0af0*/  UMOV UR4, 0x400 ;  /* 0x0000040000047882 */ /* 0x000fe40000000000 */
[----:B0-----:R-:W-:-:S09]  /*0b00*/  ULEA UR4, UR5, UR4, 0x18 ;  /* 0x0000000405047291 */ /* 0x001fd2000f8ec0ff */
[----:B-1----:R-:W0:Y:S04]  /*0b10*/  LDS R3, [UR4+0xc] ;  /* 0x00000c04ff037984 */ /* 0x002e280008000800 */
        /* <DEDUP_REMOVED lines=10> */
.L_x_101:
[----:B------:R-:W1:Y:S01]  /*0bc0*/  S2R R8, SR_LANEID ;  /* 0x0000000000087919 */ /* 0x000e620000000000 */
[C---:B0-----:R-:W-:Y:S02]  /*0bd0*/  LOP3.LUT R2, R5.reuse, 0x3e0, RZ, 0xc0, !PT ;  /* 0x000003e005027812 */ /* 0x041fe400078ec0ff */
[----:B------:R-:W-:Y:S02]  /*0be0*/  ISETP.NE.AND P5, PT, R5, RZ, PT ;  /* 0x000000ff0500720c */ /* 0x000fe40003fa5270 */
[----:B------:R-:W-:Y:S02]  /*0bf0*/  LOP3.LUT R7, RZ, R2, RZ, 0x33, !PT ;  /* 0x00000002ff077212 */ /* 0x000fe400078e33ff */
[----:B------:R-:W-:-:S03]  /*0c00*/  IADD3 R3, PT, PT, R2, 0x20, RZ ;  /* 0x0000002002037810 */ /* 0x000fc60007ffe0ff */
[----:B------:R-:W-:Y:S01]  /*0c10*/  IMAD.IADD R7, R7, 0x1, R4 ;  /* 0x0000000107077824 */ /* 0x000fe200078e0204 */
[----:B------:R-:W-:-:S04]  /*0c20*/  ISETP.GT.U32.AND P0, PT, R3, R4, PT ;  /* 0x000000040300720c */ /* 0x000fc80003f04070 */
[----:B------:R-:W-:-:S05]  /*0c30*/  SEL R7, R7, 0x1f, P0 ;  /* 0x0000001f07077807 */ /* 0x000fca0000000000 */
[----:B------:R-:W0:Y:S01]  /*0c40*/  SHFL.DOWN PT, R2, R9, 0x1, R7 ;  /* 0x0820000009027989 */ /* 0x000e2200000e0007 */
[C---:B-1----:R-:W-:Y:S02]  /*0c50*/  ISETP.GE.AND P0, PT, R8.reuse, R7, PT ;  /* 0x000000070800720c */ /* 0x042fe40003f06270 */
[C---:B------:R-:W-:Y:S02]  /*0c60*/  IADD3 R6, PT, PT, R8.reuse, 0x2, RZ ;  /* 0x0000000208067810 */ /* 0x040fe40007ffe0ff */
[----:B------:R-:W-:-:S09]  /*0c70*/  ISETP.NE.AND P1, PT, R8, RZ, PT ;  /* 0x000000ff0800720c */ /* 0x000fd20003f25270 */
[----:B0-----:R-:W-:Y:S01]  /*0c80*/  @!P0 FADD R9, R2, R9 ;  /* 0x0000000902098221 */ /* 0x001fe20000000000 */
[----:B------:R-:W-:Y:S01]  /*0c90*/  ISETP.GT.AND P0, PT, R6, R7, PT ;  /* 0x000000070600720c */ /* 0x000fe20003f04270 */
[----:B------:R-:W-:Y:S02]  /*0ca0*/  VIADD R6, R8, 0x4 ;  /* 0x0000000408067836 */ /* 0x000fe40000000000 */
[----:B------:R-:W0:Y:S01]  /*0cb0*/  @!P1 S2R R11, SR_CgaCtaId ;  /* 0x00000000000b9919 */ /* 0x000e220000008800 */
[----:B------:R-:W-:Y:S01]  /*0cc0*/  @!P1 SHF.R.U32.HI R3, RZ, 0x3, R5 ;  /* 0x00000003ff039819 */ /* 0x000fe20000011605 */
[----:B------:R-:W1:Y:S03]  /*0cd0*/  SHFL.DOWN PT, R2, R9, 0x2, R7 ;  /* 0x0840000009027989 */ /* 0x000e6600000e0007 */
[----:B------:R-:W-:-:S05]  /*0ce0*/  @!P1 LOP3.LUT R3, R3, 0x7c, RZ, 0xc0, !PT ;  /* 0x0000007c03039812 */ /* 0x000fca00078ec0ff */
[----:B-1----:R-:W-:Y:S01]  /*0cf0*/  @!P0 FADD R9, R9, R2 ;  /* 0x0000000209098221 */ /* 0x002fe20000000000 */
[-C--:B------:R-:W-:Y:S02]  /*0d00*/  ISETP.GT.AND P0, PT, R6, R7.reuse, PT ;  /* 0x000000070600720c */ /* 0x080fe40003f04270 */
[----:B------:R-:W-:Y:S02]  /*0d10*/  IADD3 R6, PT, PT, R8, 0x8, RZ ;  /* 0x0000000808067810 */ /* 0x000fe40007ffe0ff */
[----:B------:R-:W1:Y:S09]  /*0d20*/  SHFL.DOWN PT, R2, R9, 0x4, R7 ;  /* 0x0880000009027989 */ /* 0x000e7200000e0007 */
[----:B-1----:R-:W-:Y:S01]  /*0d30*/  @!P0 FADD R9, R9, R2 ;  /* 0x0000000209098221 */ /* 0x002fe20000000000 */
[----:B------:R-:W-:Y:S01]  /*0d40*/  ISETP.GT.AND P0, PT, R6, R7, PT ;  /* 0x000000070600720c */ /* 0x000fe20003f04270 */
[----:B------:R-:W-:-:S03]  /*0d50*/  VIADD R6, R8, 0x10 ;  /* 0x0000001008067836 */ /* 0x000fc60000000000 */
[----:B------:R-:W1:Y:S09]  /*0d60*/  SHFL.DOWN PT, R2, R9, 0x8, R7 ;  /* 0x0900000009027989 */ /* 0x000e7200000e0007 */
[----:B-1----:R-:W-:Y:S01]  /*0d70*/  @!P0 FADD R9, R9, R2 ;  /* 0x0000000209098221 */ /* 0x002fe20000000000 */
[----:B------:R-:W-:-:S02]  /*0d80*/  ISETP.GT.AND P0, PT, R6, R7, PT ;  /* 0x000000070600720c */ /* 0x000fc40003f04270 */
[----:B------:R-:W-:Y:S02]  /*0d90*/  @!P1 MOV R6, 0x400 ;  /* 0x0000040000069802 */ /* 0x000fe40000000f00 */
[----:B------:R-:W1:Y:S02]  /*0da0*/  SHFL.DOWN PT, R2, R9, 0x10, R7 ;  /* 0x0a00000009027989 */ /* 0x000e6400000e0007 */
[----:B0-----:R-:W-:-:S04]  /*0db0*/  @!P1 LEA R6, R11, R6, 0x18 ;  /* 0x000000060b069211 */ /* 0x001fc800078ec0ff */
[----:B------:R-:W-:-:S03]  /*0dc0*/  @!P1 IADD3 R3, PT, PT, R3, R6, RZ ;  /* 0x0000000603039210 */ /* 0x000fc60007ffe0ff */
[----:B-1----:R-:W-:-:S04]  /*0dd0*/  @!P0 FADD R9, R9, R2 ;  /* 0x0000000209098221 */ /* 0x002fc80000000000 */
[----:B------:R-:W-:-:S05]  /*0de0*/  IMAD.MOV.U32 R8, RZ, RZ, R9 ;  /* 0x000000ffff087224 */ /* 0x000fca00078e0009 */
[----:B------:R0:W-:Y:S01]  /*0df0*/  @!P1 STS [R3+0x8], R8 ;  /* 0x0000080803009388 */ /* 0x0001e20000000800 */
[----:B------:R-:W-:Y:S06]  /*0e00*/  BAR.SYNC.DEFER_BLOCKING 0x0 ;  /* 0x0000000000007b1d */ /* 0x000fec0000010000 */
[----:B------:R-:W-:Y:S05]  /*0e10*/  @P5 BRA `(.L_x_102) ;  /* 0x0000001000845947 */ /* 0x000fea0003800000 */
[----:B------:R-:W1:Y:S01]  /*0e20*/  S2UR UR5, SR_CgaCtaId ;  /* 0x00000000000579c3 */ /* 0x000e620000008800 */
[----:B------:R-:W-:Y:S01]  /*0e30*/  UMOV UR4, 0x400 ;  /* 0x0000040000047882 */ /* 0x000fe20000000000 */
[C---:B------:R-:W-:Y:S02]  /*0e40*/  ISETP.GT.U32.AND P3, PT, R4.reuse, 0x20, PT ;  /* 0x000000200400780c */ /* 0x040fe40003f64070 */
[----:B------:R-:W-:Y:S02]  /*0e50*/  ISETP.GT.U32.AND P1, PT, R4, 0x40, PT ;  /* 0x000000400400780c */ /* 0x000fe40003f24070 */
[----:B------:R-:W-:Y:S02]  /*0e60*/  ISETP.GT.U32.AND.EX P3, PT, R0, RZ, PT, P3 ;  /* 0x000000ff0000720c */ /* 0x000fe40003f64130 */
[----:B------:R-:W-:Y:S02]  /*0e70*/  ISETP.GT.U32.AND P0, PT, R4, 0x60, PT ;  /* 0x000000600400780c */ /* 0x000fe40003f04070 */
[----:B------:R-:W-:-:S02]  /*0e80*/  ISETP.GT.U32.AND.EX P1, PT, R0, RZ, PT, P1 ;  /* 0x000000ff0000720c */ /* 0x000fc40003f24110 */
[----:B------:R-:W-:Y:S02]  /*0e90*/  ISETP.GT.U32.AND P2, PT, R4, 0x80, PT ;  /* 0x000000800400780c */ /* 0x000fe40003f44070 */
[----:B------:R-:W-:Y:S02]  /*0ea0*/  ISETP.GT.U32.AND.EX P0, PT, R0, RZ, PT, P0 ;  /* 0x000000ff0000720c */ /* 0x000fe40003f04100 */
[----:B------:R-:W-:Y:S02]  /*0eb0*/  ISETP.GT.U32.AND P4, PT, R4, 0xa0, PT ;  /* 0x000000a00400780c */ /* 0x000fe40003f84070 */
[C---:B------:R-:W-:Y:S02]  /*0ec0*/  ISETP.GT.U32.AND.EX P2, PT, R0.reuse, RZ, PT, P2 ;  /* 0x000000ff0000720c */ /* 0x040fe40003f44120 */
[----:B------:R-:W-:Y:S01]  /*0ed0*/  ISETP.GT.U32.AND.EX P4, PT, R0, RZ, PT, P4 ;  /* 0x000000ff0000720c */ /* 0x000fe20003f84140 */
[----:B-1----:R-:W-:-:S09]  /*0ee0*/  ULEA UR4, UR5, UR4, 0x18 ;  /* 0x0000000405047291 */ /* 0x002fd2000f8ec0ff */
[----:B0-----:R-:W0:Y:S04]  /*0ef0*/  LDS R3, [UR4+0xc] ;  /* 0x00000c04ff037984 */ /* 0x001e280008000800 */
[----:B------:R-:W1:Y:S04]  /*0f00*/  LDS.128 R12, [UR4+0x10] ;  /* 0x00001004ff0c7984 */ /* 0x000e680008000c00 */
[----:B------:R-:W2:Y:S01]  /*0f10*/  LDS.64 R6, [UR4+0x20] ;  /* 0x00002004ff067984 */ /* 0x000ea20008000a00 */
[----:B0-----:R-:W-:Y:S01]  /*0f20*/  @P3 FADD R8, R8, R3 ;  /* 0x0000000308083221 */ /* 0x001fe20000000000 */
[----:B------:R-:W-:-:S03]  /*0f30*/  ISETP.GT.U32.AND P3, PT, R4, 0xc0, PT ;  /* 0x000000c00400780c */ /* 0x000fc60003f64070 */
[----:B-1----:R-:W-:Y:S01]  /*0f40*/  @P1 FADD R8, R8, R12 ;  /* 0x0000000c08081221 */ /* 0x002fe20000000000 */
[----:B------:R-:W-:Y:S02]  /*0f50*/  ISETP.GT.U32.AND P1, PT, R4, 0xe0, PT ;  /* 0x000000e00400780c */ /* 0x000fe40003f24070 */
[----:B------:R-:W-:Y:S01]  /*0f60*/  ISETP.GT.U32.AND.EX P3, PT, R0, RZ, PT, P3 ;  /* 0x000000ff0000720c */ /* 0x000fe20003f64130 */
[----:B------:R-:W-:Y:S01]  /*0f70*/  @P0 FADD R8, R8, R13 ;  /* 0x0000000d08080221 */ /* 0x000fe20000000000 */
[----:B------:R-:W-:-:S03]  /*0f80*/  ISETP.GT.U32.AND.EX P1, PT, R0, RZ, PT, P1 ;  /* 0x000000ff0000720c */ /* 0x000fc60003f24110 */
[----:B------:R-:W-:-:S04]  /*0f90*/  @P2 FADD R8, R8, R14 ;  /* 0x0000000e08082221 */ /* 0x000fc80000000000 */
[----:B------:R-:W-:-:S04]  /*0fa0*/  @P4 FADD R8, R8, R15 ;  /* 0x0000000f08084221 */ /* 0x000fc80000000000 */
[----:B--2---:R-:W-:-:S04]  /*0fb0*/  @P3 FADD R8, R8, R6 ;  /* 0x0000000608083221 */ /* 0x004fc80000000000 */
[----:B------:R-:W-:Y:S01]  /*0fc0*/  @P1 FADD R8, R8, R7 ;  /* 0x0000000708081221 */ /* 0x000fe20000000000 */
[----:B------:R-:W-:Y:S06]  /*0fd0*/  BRA `(.L_x_102) ;  /* 0x0000001000147947 */ /* 0x000fec0003800000 */
.L_x_88:
[----:B------:R-:W0:Y:S01]  /*0fe0*/  S2R R8, SR_TID.X ;  /* 0x0000000000087919 */ /* 0x000e220000002100 */
[----:B------:R-:W0:Y:S02]  /*0ff0*/  LDC.64 R2, c[0x0][0x380] ;  /* 0x0000e000ff027b82 */ /* 0x000e240000000a00 */
[----:B0-----:R-:W-:-:S05]  /*1000*/  IMAD.WIDE.U32 R2, R8, 0x4, R2 ;  /* 0x0000000408027825 */ /* 0x001fca00078e0002 */
        /* <DEDUP_REMOVED lines=16> */
[----:B--2---:R-:W-:Y:S01]  /*1110*/  FADD R9, R9, R12 ;  /* 0x0000000c09097221 */ /* 0x004fe20000000000 */
[----:B---3--:R-:W-:Y:S01]  /*1120*/  FADD R14, R11, R14 ;  /* 0x0000000e0b0e7221 */ /* 0x008fe20000000000 */
[----:B------:R-:W-:-:S03]  /*1130*/  HFMA2 R11, -RZ, RZ, 0, 0.00048828125 ;  /* 0x00001000ff0b7431 */ /* 0x000fc600000001ff */
[----:B------:R-:W-:Y:S01]  /*1140*/  FADD R14, R9, R14 ;  /* 0x0000000e090e7221 */ /* 0x000fe20000000000 */
[----:B------:R-:W-:Y:S01]  /*1150*/  IADD3 R9, P1, PT, R4, -0x1000, RZ ;  /* 0xfffff00004097810 */ /* 0x000fe20007f3e0ff */
[----:B----4-:R-:W-:-:S03]  /*1160*/  FADD R13, R13, R16 ;  /* 0x000000100d0d7221 */ /* 0x010fc60000000000 */
[----:B------:R-:W-:Y:S02]  /*1170*/  ISETP.GE.U32.AND P0, PT, R9, 0x1000, PT ;  /* 0x000010000900780c */ /* 0x000fe40003f06070 */
[----:B------:R-:W-:-:S04]  /*1180*/  IADD3.X R12, PT, PT, R0, -0x1, RZ, P1, !PT ;  /* 0xffffffff000c7810 */ /* 0x000fc80000ffe4ff */
[----:B------:R-:W-:Y:S01]  /*1190*/  ISETP.GE.U32.AND.EX P0, PT, R12, RZ, PT, P0 ;  /* 0x000000ff0c00720c */ /* 0x000fe20003f06100 */
        /* <DEDUP_REMOVED lines=11> */
[----:B------:R-:W-:Y:S01]  /*1250*/  IMAD.MOV.U32 R13, RZ, RZ, RZ ;  /* 0x000000ffff0d7224 */ /* 0x000fe200078e00ff */
[----:B------:R-:W-:Y:S06]  /*1260*/  @!P0 BRA `(.L_x_103) ;  /* 0x0000000000c08947 */ /* 0x000fec0003800000 */
[----:B------:R-:W0:Y:S01]  /*1270*/  LDC.64 R4, c[0x0][0x390] ;  /* 0x0000e400ff047b82 */ /* 0x000e220000000a00 */
[----:B------:R-:W-:Y:S01]  /*1280*/  MOV R11, 0x1000 ;  /* 0x00001000000b7802 */ /* 0x000fe20000000f00 */
[----:B------:R-:W-:-:S07]  /*1290*/  IMAD.MOV.U32 R13, RZ, RZ, RZ ;  /* 0x000000ffff0d7224 */ /* 0x000fce00078e00ff */
.L_x_105:
[----:B------:R-:W-:-:S04]  /*12a0*/  LEA R6, P0, R11, R2, 0x2 ;  /* 0x000000020b067211 */ /* 0x000fc800078010ff */
[----:B------:R-:W-:-:S05]  /*12b0*/  LEA.HI.X R7, R11, R3, R13, 0x2, P0 ;  /* 0x000000030b077211 */ /* 0x000fca00000f140d */
[----:B------:R-:W2:Y:S04]  /*12c0*/  LDG.E R0, desc[UR6][R6.64+0x2400] ;  /* 0x0024000606007981 */ /* 0x000ea8000c1e1900 */
[----:B------:R-:W2:Y:S04]  /*12d0*/  LDG.E R15, desc[UR6][R6.64+0x2800] ;  /* 0x00280006060f7981 */ /* 0x000ea8000c1e1900 */
        /* <DEDUP_REMOVED lines=13> */
[----:B------:R0:W5:Y:S02]  /*13b0*/  LDG.E R20, desc[UR6][R6.64+0x3c00] ;  /* 0x003c000606147981 */ /* 0x000164000c1e1900 */
[----:B0-----:R-:W-:-:S04]  /*13c0*/  IADD3 R6, P1, PT, -R11, R4, RZ ;  /* 0x000000040b067210 */ /* 0x001fc80007f3e1ff */
[----:B------:R-:W-:Y:S01]  /*13d0*/  ISETP.GE.U32.AND P0, PT, R6, 0x1000, PT ;  /* 0x000010000600780c */ /* 0x000fe20003f06070 */
[----:B--2---:R-:W-:Y:S01]  /*13e0*/  FADD R15, R0, R15 ;  /* 0x0000000f000f7221 */ /* 0x004fe20000000000 */
[----:B------:R-:W-:-:S04]  /*13f0*/  MOV R0, R5 ;  /* 0x0000000500007202 */ /* 0x000fc80000000f00 */
[----:B------:R-:W-:Y:S01]  /*1400*/  IADD3.X R6, PT, PT, ~R13, R0, RZ, P1, !PT ;  /* 0x000000000d067210 */ /* 0x000fe20000ffe5ff */
[----:B---3--:R-:W-:-:S03]  /*1410*/  FADD R10, R27, R10 ;  /* 0x0000000a1b0a7221 */ /* 0x008fc60000000000 */
[----:B------:R-:W-:Y:S01]  /*1420*/  ISETP.GE.U32.AND.EX P0, PT, R6, RZ, PT, P0 ;  /* 0x000000ff0600720c */ /* 0x000fe20003f06100 */
[----:B----4-:R-:W-:-:S04]  /*1430*/  FADD R29, R26, R29 ;  /* 0x0000001d1a1d7221 */ /* 0x010fc80000000000 */
[----:B------:R-:W-:Y:S01]  /*1440*/  FADD R10, R10, R29 ;  /* 0x0000001d0a0a7221 */ /* 0x000fe20000000000 */
[----:B-----5:R-:W-:Y:S01]  /*1450*/  FADD R24, R24, R25 ;  /* 0x0000001918187221 */ /* 0x020fe20000000000 */
[----:B------:R-:W-:-:S04]  /*1460*/  FADD R23, R23, R22 ;  /* 0x0000001617177221 */ /* 0x000fc80000000000 */
        /* <DEDUP_REMOVED lines=11> */
[----:B------:R-:W-:-:S05]  /*1520*/  IADD3 R11, P0, PT, R11, 0x1000, RZ ;  /* 0x000010000b0b7810 */ /* 0x000fca0007f1e0ff */
[----:B------:R-:W-:Y:S01]  /*1530*/  IMAD.X R13, RZ, RZ, R13, P0 ;  /* 0x000000ffff0d7224 */ /* 0x000fe200000e060d */
[----:B------:R-:W-:-:S04]  /*1540*/  ISETP.GT.U32.AND P0, PT, R11, R9, PT ;  /* 0x000000090b00720c */ /* 0x000fc80003f04070 */
[----:B------:R-:W-:-:S13]  /*1550*/  ISETP.GT.U32.AND.EX P0, PT, R13, R12, PT, P0 ;  /* 0x0000000c0d00720c */ /* 0x000fda0003f04100 */
[----:B------:R-:W-:Y:S05]  /*1560*/  @!P0 BRA `(.L_x_105) ;  /* 0xfffffffc004c8947 */ /* 0x000fea000383ffff */
.L_x_103:
[CC--:B------:R-:W-:Y:S01]  /*1570*/  IADD3 R3, PT, PT, -R11.reuse, R4.reuse, RZ ;  /* 0x000000040b037210 */ /* 0x0c0fe20007ffe1ff */
[----:B------:R-:W-:Y:S01]  /*1580*/  BSSY.RECONVERGENT B1, `(.L_x_104) ;  /* 0x0000080000017945 */ /* 0x000fe20003800200 */
[----:B------:R-:W-:Y:S02]  /*1590*/  ISETP.GE.U32.AND P1, PT, R11, R4, PT ;  /* 0x000000040b00720c */ /* 0x000fe40003f26070 */
[----:B------:R-:W-:-:S04]  /*15a0*/  ISETP.GE.AND P0, PT, R8, R3, PT ;  /* 0x000000030800720c */ /* 0x000fc80003f06270 */
[----:B------:R-:W-:-:S13]  /*15b0*/  ISETP.GE.U32.OR.EX P0, PT, R13, R0, P0, P1 ;  /* 0x000000000d00720c */ /* 0x000fda0000706510 */
[----:B------:R-:W-:Y:S05]  /*15c0*/  @P0 BRA `(.L_x_106) ;  /* 0x0000000400ec0947 */ /* 0x000fea0003800000 */
[----:B------:R-:W-:Y:S01]  /*15d0*/  LOP3.LUT R0, RZ, R8, RZ, 0x33, !PT ;  /* 0x00000008ff007212 */ /* 0x000fe200078e33ff */
[----:B------:R-:W-:Y:S03]  /*15e0*/  BSSY.RECONVERGENT B2, `(.L_x_107) ;  /* 0x0000038000027945 */ /* 0x000fe60003800200 */
[----:B------:R-:W-:-:S04]  /*15f0*/  IADD3 R0, PT, PT, -R11, R4, R0 ;  /* 0x000000040b007210 */ /* 0x000fc80007ffe100 */
[C---:B------:R-:W-:Y:S02]  /*1600*/  ISETP.GE.U32.AND P1, PT, R0.reuse, 0xf00, PT ;  /* 0x00000f000000780c */ /* 0x040fe40003f26070 */
[----:B------:R-:W-:Y:S02]  /*1610*/  LEA.HI R4, R0, 0x1, RZ, 0x18 ;  /* 0x0000000100047811 */ /* 0x000fe400078fc0ff */
[----:B------:R-:W-:Y:S02]  /*1620*/  MOV R0, R8 ;  /* 0x0000000800007202 */ /* 0x000fe40000000f00 */
[----:B------:R-:W-:-:S04]  /*1630*/  LOP3.LUT R24, R4, 0xf, RZ, 0xc0, !PT ;  /* 0x0000000f04187812 */ /* 0x000fc800078ec0ff */
[----:B------:R-:W-:-:S03]  /*1640*/  ISETP.NE.AND P0, PT, R24, RZ, PT ;  /* 0x000000ff1800720c */ /* 0x000fc60003f05270 */
[----:B------:R-:W-:Y:S10]  /*1650*/  @!P1 BRA `(.L_x_108) ;  /* 0x0000000000c09947 */ /* 0x000ff40003800000 */
[----:B------:R-:W0:Y:S01]  /*1660*/  LDCU.64 UR4, c[0x0][0x380] ;  /* 0x00007000ff0477ac */ /* 0x000e220008000a00 */
[----:B------:R-:W-:Y:S02]  /*1670*/  IADD3 R3, P1, PT, R8, R11, RZ ;  /* 0x0000000b08037210 */ /* 0x000fe40007f3e0ff */
[----:B------:R-:W-:-:S03]  /*1680*/  LOP3.LUT R9, R4, 0x1fffff0, RZ, 0xc0, !PT ;  /* 0x01fffff004097812 */ /* 0x000fc600078ec0ff */
[----:B------:R-:W-:Y:S01]  /*1690*/  IMAD.X R0, RZ, RZ, R13, P1 ;  /* 0x000000ffff007224 */ /* 0x000fe200008e060d */
[----:B------:R-:W-:Y:S02]  /*16a0*/  IADD3 R9, PT, PT, -R9, RZ, RZ ;  /* 0x000000ff09097210 */ /* 0x000fe40007ffe1ff */
[----:B0-----:R-:W-:-:S04]  /*16b0*/  LEA R2, P2, R3, UR4, 0x2 ;  /* 0x0000000403027c11 */ /* 0x001fc8000f8410ff */
[----:B------:R-:W-:Y:S02]  /*16c0*/  IADD3 R2, P1, PT, R2, 0x2000, RZ ;  /* 0x0000200002027810 */ /* 0x000fe40007f3e0ff */
[----:B------:R-:W-:Y:S02]  /*16d0*/  LEA.HI.X R3, R3, UR5, R0, 0x2, P2 ;  /* 0x0000000503037c11 */ /* 0x000fe400090f1400 */
[----:B------:R-:W-:-:S03]  /*16e0*/  MOV R0, R8 ;  /* 0x0000000800007202 */ /* 0x000fc60000000f00 */
[----:B------:R-:W-:-:S07]  /*16f0*/  IMAD.X R3, RZ, RZ, R3, P1 ;  /* 0x000000ffff037224 */ /* 0x000fce00008e0603 */
.L_x_109:
        /* <DEDUP_REMOVED lines=16> */
[----:B------:R-:W-:Y:S01]  /*1800*/  IADD3 R9, PT, PT, R9, 0x10, RZ ;  /* 0x0000001009097810 */ /* 0x000fe20007ffe0ff */
[----:B------:R-:W-:-:S03]  /*1810*/  VIADD R0, R0, 0x1000 ;  /* 0x0000100000007836 */ /* 0x000fc60000000000 */
[----:B------:R-:W-:Y:S02]  /*1820*/  ISETP.NE.AND P1, PT, R9, RZ, PT ;  /* 0x000000ff0900720c */ /* 0x000fe40003f25270 */
[----:B0-----:R-:W-:-:S04]  /*1830*/  IADD3 R2, P2, PT, R2, 0x4000, RZ ;  /* 0x0000400002027810 */ /* 0x001fc80007f5e0ff */
[----:B------:R-:W-:Y:S01]  /*1840*/  IADD3.X R3, PT, PT, RZ, R3, RZ, P2, !PT ;  /* 0x00000003ff037210 */ /* 0x000fe200017fe4ff */
        /* <DEDUP_REMOVED lines=17> */
.L_x_108:
[----:B------:R-:W-:Y:S05]  /*1960*/  BSYNC.RECONVERGENT B2 ;  /* 0x0000000000027941 */ /* 0x000fea0003800200 */
.L_x_107:
[----:B------:R-:W-:Y:S05]  /*1970*/  @!P0 BRA `(.L_x_106) ;  /* 0x0000000400008947 */ /* 0x000fea0003800000 */
[----:B------:R-:W-:Y:S01]  /*1980*/  ISETP.GE.U32.AND P0, PT, R24, 0x8, PT ;  /* 0x000000081800780c */ /* 0x000fe20003f06070 */
[----:B------:R-:W-:Y:S01]  /*1990*/  BSSY.RECONVERGENT B2, `(.L_x_110) ;  /* 0x000001a000027945 */ /* 0x000fe20003800200 */
[----:B------:R-:W-:-:S04]  /*19a0*/  LOP3.LUT R7, R4, 0x7, RZ, 0xc0, !PT ;  /* 0x0000000704077812 */ /* 0x000fc800078ec0ff */
[----:B------:R-:W-:-:S07]  /*19b0*/  ISETP.NE.AND P1, PT, R7, RZ, PT ;  /* 0x000000ff0700720c */ /* 0x000fce0003f25270 */
[----:B------:R-:W-:Y:S06]  /*19c0*/  @!P0 BRA `(.L_x_111) ;  /* 0x0000000000588947 */ /* 0x000fec0003800000 */
[----:B------:R-:W0:Y:S01]  /*19d0*/  LDCU.64 UR4, c[0x0][0x380] ;  /* 0x00007000ff0477ac */ /* 0x000e220008000a00 */
[----:B------:R-:W-:-:S04]  /*19e0*/  IADD3 R3, P0, PT, R0, R11, RZ ;  /* 0x0000000b00037210 */ /* 0x000fc80007f1e0ff */
[----:B------:R-:W-:Y:S02]  /*19f0*/  IADD3.X R6, PT, PT, RZ, R13, RZ, P0, !PT ;  /* 0x0000000dff067210 */ /* 0x000fe400007fe4ff */
[----:B0-----:R-:W-:-:S04]  /*1a00*/  LEA R2, P0, R3, UR4, 0x2 ;  /* 0x0000000403027c11 */ /* 0x001fc8000f8010ff */
        /* <DEDUP_REMOVED lines=9> */
[----:B------:R-:W-:Y:S01]  /*1aa0*/  IADD3 R0, PT, PT, R0, 0x800, RZ ;  /* 0x0000080000007810 */ /* 0x000fe20007ffe0ff */
        /* <DEDUP_REMOVED lines=8> */
.L_x_111:
[----:B------:R-:W-:Y:S05]  /*1b30*/  BSYNC.RECONVERGENT B2 ;  /* 0x0000000000027941 */ /* 0x000fea0003800200 */
.L_x_110:
[----:B------:R-:W-:Y:S05]  /*1b40*/  @!P1 BRA `(.L_x_106) ;  /* 0x00000000008c9947 */ /* 0x000fea0003800000 */
[----:B------:R-:W-:Y:S01]  /*1b50*/  ISETP.GE.U32.AND P0, PT, R7, 0x4, PT ;  /* 0x000000040700780c */ /* 0x000fe20003f06070 */
[----:B------:R-:W-:Y:S01]  /*1b60*/  BSSY.RECONVERGENT B2, `(.L_x_112) ;  /* 0x0000012000027945 */ /* 0x000fe20003800200 */
[----:B------:R-:W-:-:S04]  /*1b70*/  LOP3.LUT R6, R4, 0x3, RZ, 0xc0, !PT ;  /* 0x0000000304067812 */ /* 0x000fc800078ec0ff */
[----:B------:R-:W-:-:S07]  /*1b80*/  ISETP.NE.AND P1, PT, R6, RZ, PT ;  /* 0x000000ff0600720c */ /* 0x000fce0003f25270 */
[----:B------:R-:W-:Y:S06]  /*1b90*/  @!P0 BRA `(.L_x_113) ;  /* 0x0000000000388947 */ /* 0x000fec0003800000 */
[----:B------:R-:W0:Y:S01]  /*1ba0*/  LDCU.64 UR4, c[0x0][0x380] ;  /* 0x00007000ff0477ac */ /* 0x000e220008000a00 */
[----:B------:R-:W-:-:S05]  /*1bb0*/  IADD3 R3, P0, PT, R0, R11, RZ ;  /* 0x0000000b00037210 */ /* 0x000fca0007f1e0ff */
[----:B------:R-:W-:Y:S01]  /*1bc0*/  IMAD.X R4, RZ, RZ, R13, P0 ;  /* 0x000000ffff047224 */ /* 0x000fe200000e060d */
[----:B0-----:R-:W-:-:S04]  /*1bd0*/  LEA R2, P0, R3, UR4, 0x2 ;  /* 0x0000000403027c11 */ /* 0x001fc8000f8010ff */
[----:B------:R-:W-:-:S05]  /*1be0*/  LEA.HI.X R3, R3, UR5, R4, 0x2, P0 ;  /* 0x0000000503037c11 */ /* 0x000fca00080f1404 */
[----:B------:R-:W2:Y:S04]  /*1bf0*/  LDG.E R5, desc[UR6][R2.64] ;  /* 0x0000000602057981 */ /* 0x000ea8000c1e1900 */
[----:B------:R-:W3:Y:S04]  /*1c00*/  LDG.E R4, desc[UR6][R2.64+0x400] ;  /* 0x0004000602047981 */ /* 0x000ee8000c1e1900 */
[----:B------:R-:W4:Y:S04]  /*1c10*/  LDG.E R7, desc[UR6][R2.64+0x800] ;  /* 0x0008000602077981 */ /* 0x000f28000c1e1900 */
[----:B------:R-:W5:Y:S01]  /*1c20*/  LDG.E R9, desc[UR6][R2.64+0xc00] ;  /* 0x000c000602097981 */ /* 0x000f62000c1e1900 */
[----:B------:R-:W-:Y:S01]  /*1c30*/  IADD3 R0, PT, PT, R0, 0x400, RZ ;  /* 0x0000040000007810 */ /* 0x000fe20007ffe0ff */
[----:B--2---:R-:W-:-:S04]  /*1c40*/  FADD R5, R10, R5 ;  /* 0x000000050a057221 */ /* 0x004fc80000000000 */
[----:B---3--:R-:W-:-:S04]  /*1c50*/  FADD R4, R5, R4 ;  /* 0x0000000405047221 */ /* 0x008fc80000000000 */
[----:B----4-:R-:W-:-:S04]  /*1c60*/  FADD R4, R4, R7 ;  /* 0x0000000704047221 */ /* 0x010fc80000000000 */
[----:B-----5:R-:W-:-:S07]  /*1c70*/  FADD R10, R4, R9 ;  /* 0x00000009040a7221 */ /* 0x020fce0000000000 */
.L_x_113:
[----:B------:R-:W-:Y:S05]  /*1c80*/  BSYNC.RECONVERGENT B2 ;  /* 0x0000000000027941 */ /* 0x000fea0003800200 */
.L_x_112:
[----:B------:R-:W-:Y:S05]  /*1c90*/  @!P1 BRA `(.L_x_106) ;  /* 0x0000000000389947 */ /* 0x000fea0003800000 */
[----:B------:R-:W0:Y:S01]  /*1ca0*/  LDCU.64 UR4, c[0x0][0x380] ;  /* 0x00007000ff0477ac */ /* 0x000e220008000a00 */
[----:B------:R-:W-:Y:S01]  /*1cb0*/  IADD3 R5, P0, PT, R0, R11, RZ ;  /* 0x0000000b00057210 */ /* 0x000fe20007f1e0ff */
[----:B------:R-:W-:-:S03]  /*1cc0*/  IMAD.MOV R0, RZ, RZ, -R6 ;  /* 0x000000ffff007224 */ /* 0x000fc600078e0a06 */
[----:B------:R-:W-:Y:S02]  /*1cd0*/  IADD3.X R4, PT, PT, RZ, R13, RZ, P0, !PT ;  /* 0x0000000dff047210 */ /* 0x000fe400007fe4ff */
[----:B0-----:R-:W-:-:S04]  /*1ce0*/  LEA R2, P1, R5, UR4, 0x2 ;  /* 0x0000000405027c11 */ /* 0x001fc8000f8210ff */
[----:B------:R-:W-:-:S09]  /*1cf0*/  LEA.HI.X R5, R5, UR5, R4, 0x2, P1 ;  /* 0x0000000505057c11 */ /* 0x000fd200088f1404 */
.L_x_114:
[----:B------:R-:W-:-:S06]  /*1d00*/  MOV R3, R5 ;  /* 0x0000000500037202 */ /* 0x000fcc0000000f00 */
[----:B------:R0:W2:Y:S01]  /*1d10*/  LDG.E R3, desc[UR6][R2.64] ;  /* 0x0000000602037981 */ /* 0x0000a2000c1e1900 */
[----:B------:R-:W-:-:S04]  /*1d20*/  IADD3 R0, PT, PT, R0, 0x1, RZ ;  /* 0x0000000100007810 */ /* 0x000fc80007ffe0ff */
[----:B------:R-:W-:Y:S02]  /*1d30*/  ISETP.NE.AND P0, PT, R0, RZ, PT ;  /* 0x000000ff0000720c */ /* 0x000fe40003f05270 */
[----:B0-----:R-:W-:-:S05]  /*1d40*/  IADD3 R2, P1, PT, R2, 0x400, RZ ;  /* 0x0000040002027810 */ /* 0x001fca0007f3e0ff */
[----:B------:R-:W-:Y:S02]  /*1d50*/  IMAD.X R5, RZ, RZ, R5, P1 ;  /* 0x000000ffff057224 */ /* 0x000fe400008e0605 */
[----:B--2---:R-:W-:-:S04]  /*1d60*/  FADD R10, R3, R10 ;  /* 0x0000000a030a7221 */ /* 0x004fc80000000000 */
[----:B------:R-:W-:Y:S05]  /*1d70*/  @P0 BRA `(.L_x_114) ;  /* 0xfffffffc00e00947 */ /* 0x000fea000383ffff */
.L_x_106:
[----:B------:R-:W-:Y:S05]  /*1d80*/  BSYNC.RECONVERGENT B1 ;  /* 0x0000000000017941 */ /* 0x000fea0003800200 */
.L_x_104:
[----:B------:R-:W0:Y:S01]  /*1d90*/  S2R R6, SR_LANEID ;  /* 0x0000000000067919 */ /* 0x000e220000000000 */
[----:B------:R-:W-:Y:S02]  /*1da0*/  MOV R3, R10 ;  /* 0x0000000a00037202 */ /* 0x000fe40000000f00 */
[----:B------:R-:W-:-:S03]  /*1db0*/  ISETP.NE.AND P5, PT, R8, RZ, PT ;  /* 0x000000ff0800720c */ /* 0x000fc60003fa5270 */
        /* <DEDUP_REMOVED lines=39> */
.L_x_102:
[----:B------:R-:W-:Y:S05]  /*2030*/  BSYNC.RECONVERGENT B0 ;  /* 0x0000000000007941 */ /* 0x000fea0003800200 */
.L_x_87:
[----:B------:R-:W-:Y:S05]  /*2040*/  @P5 EXIT ;  /* 0x000000000000594d */ /* 0x000fea0003800000 */
[----:B01----:R-:W0:Y:S01]  /*2050*/  LDC.64 R2, c[0x0][0x388] ;  /* 0x0000e200ff027b82 */ /* 0x003e220000000a00 */
[----:B------:R-:W2:Y:S02]  /*2060*/  LDCU UR4, c[0x0][0x39c] ;  /* 0x00007380ff0477ac */ /* 0x000ea40008000800 */
[----:B--2---:R-:W-:-:S05]  /*2070*/  FADD R5, R8, UR4 ;  /* 0x0000000408057e21 */ /* 0x004fca0008000000 */
[----:B0-----:R-:W-:Y:S01]  /*2080*/  STG.E desc[UR6][R2.64], R5 ;  /* 0x0000000502007986 */ /* 0x001fe2000c101906 */
[----:B------:R-:W-:Y:S05]  /*2090*/  EXIT ;  /* 0x000000000000794d */ /* 0x000fea0003800000 */
.L_x_115:
        /* <DEDUP_REMOVED lines=14> */
.L_x_267:


//--------------------- .text._ZN3cub18CUB_300001_SM_10006detail6reduce28DeviceReduceSingleTileKernelINS2_10policy_hubIfjN4cuda3std3__44plusIfEEE10Policy1000EPfSC_iS9_ffNS7_10__identityEEEvT0_T1_T2_T3_T4_T6_ --------------------------
	.section	.text._ZN3cub18CUB_300001_SM_10006detail6reduce28DeviceReduceSingleTileKernelINS2_10policy_hubIfjN4cuda3std3__44plusIfEEE10Policy1000EPfSC_iS9_ffNS7_10__identityEEEvT0_T1_T2_T3_T4_T6_,"ax",@progbits
	.align	128
        .global         _ZN3cub18CUB_300001_SM_10006detail6reduce28DeviceReduceSingleTileKernelINS2_10policy_hubIfjN4cuda3std3__44plusIfEEE10Policy1000EPfSC_iS9_ffNS7_10__identityEEEvT0_T1_T2_T3_T4_T6_
        .type           _ZN3cub18CUB_300001_SM_10006detail6reduce28DeviceReduceSingleTileKernelINS2_10policy_hubIfjN4cuda3std3__44plusIfEEE10Policy1000EPfSC_iS9_ffNS7_10__identityEEEvT0_T1_T2_T3_T4_T6_,@function
        .size           _ZN3cub18CUB_300001_SM_10006detail6reduce28DeviceReduceSingleTileKernelINS2_10policy_hubIfjN4cuda3std3__44plusIfEEE10Policy1000EPfSC_iS9_ffNS7_10__identityEEEvT0_T1_T2_T3_T4_T6_,(.L_x_268 - _ZN3cub18CUB_300001_SM_10006detail6reduce28DeviceReduceSingleTileKernelINS2_10policy_hubIfjN4cuda3std3__44plusIfEEE10Policy1000EPfSC_iS9_ffNS7_10__identityEEEvT0_T1_T2_T3_T4_T6_)
        .other          _ZN3cub18CUB_300001_SM_10006detail6reduce28DeviceReduceSingleTileKernelINS2_10policy_hubIfjN4cuda3std3__44plusIfEEE10Policy1000EPfSC_iS9_ffNS7_10__identityEEEvT0_T1_T2_T3_T4_T6_,@"STO_CUDA_ENTRY STV_DEFAULT"
_ZN3cub18CUB_300001_SM_10006detail6reduce28DeviceReduceSingleTileKernelINS2_10policy_hubIfjN4cuda3std3__44plusIfEEE10Policy1000EPfSC_iS9_ffNS7_10__identityEEEvT0_T1_T2_T3_T4_T6_:
.text._ZN3cub18CUB_300001_SM_10006detail6reduce28DeviceReduceSingleTileKernelINS2_10policy_hubIfjN4cuda3std3__44plusIfEEE10Policy1000EPfSC_iS9_ffNS7_10__identityEEEvT0_T1_T2_T3_T4_T6_:
        /* <DEDUP_REMOVED lines=13> */
.L_x_116:
        /* <DEDUP_REMOVED lines=16> */
.L_x_121:
[----:B------:R-:W-:Y:S05]  /*01d0*/  BSYNC.RECONVERGENT B1 ;  /* 0x0000000000017941 */ /* 0x000fea0003800200 */
.L_x_120:
        /* <DEDUP_REMOVED lines=16> */
.L_x_126:
        /* <DEDUP_REMOVED lines=9> */
.L_x_125:
[----:B------:R-:W-:Y:S05]  /*0370*/  BSYNC.RECONVERGENT B2 ;  /* 0x0000000000027941 */ /* 0x000fea0003800200 */
.L_x_124:
        /* <DEDUP_REMOVED lines=8> */
.L_x_129:
        /* <DEDUP_REMOVED lines=43> */
.L_x_128:
[----:B------:R-:W-:Y:S05]  /*06b0*/  BSYNC.RECONVERGENT B2 ;  /* 0x0000000000027941 */ /* 0x000fea0003800200 */
.L_x_127:
        /* <DEDUP_REMOVED lines=26> */
.L_x_131:
[----:B------:R-:W-:Y:S05]  /*0860*/  BSYNC.RECONVERGENT B2 ;  /* 0x0000000000027941 */ /* 0x000fea0003800200 */
.L_x_130:
        /* <DEDUP_REMOVED lines=12> */
.L_x_123:
[----:B------:R-:W-:Y:S05]  /*0930*/  BSYNC.RECONVERGENT B1 ;  /* 0x0000000000017941 */ /* 0x000fea0003800200 */
.L_x_122:
        /* <DEDUP_REMOVED lines=10> */
[----:B------:R-:W1:Y:S06]  /*09e0*/  SHFL.DOWN PT, R3, R0, 0x2, 0x1f ;  /* 0x08401f0000037f89 */ /* 0x000e6c00000e0000 */
[----:B------:R-:W2:Y:S01]  /*09f0*/  @!P1 S2R R6, SR_CgaCtaId ;  /* 0x0000000000069919 */ /* 0x000ea20000008800 */
[----:B0-----:R-:W-:Y:S02]  /*0a00*/  @!P1 MOV R5, 0x400 ;  /* 0x0000040000059802 */ /* 0x001fe40000000f00 */
[----:B------:R-:W-:-:S04]  /*0a10*/  @!P1 SHF.R.U32.HI R4, RZ, 0x3, R2 ;  /* 0x00000003ff049819 */ /* 0x000fc80000011602 */
[----:B------:R-:W-:Y:S01]  /*0a20*/  @!P1 LOP3.LUT R4, R4, 0x7c, RZ, 0xc0, !PT ;  /* 0x0000007c04049812 */ /* 0x000fe200078ec0ff */
[----:B-1----:R-:W-:Y:S01]  /*0a30*/  @!P0 FADD R0, R0, R3 ;  /* 0x0000000300008221 */ /* 0x002fe20000000000 */
[----:B------:R-:W-:-:S04]  /*0a40*/  ISETP.GT.AND P0, PT, R8, 0x1b, PT ;  /* 0x0000001b0800780c */ /* 0x000fc80003f04270 */
[----:B------:R-:W0:Y:S01]  /*0a50*/  SHFL.DOWN PT, R3, R0, 0x4, 0x1f ;  /* 0x08801f0000037f89 */ /* 0x000e2200000e0000 */
[----:B--2---:R-:W-:-:S04]  /*0a60*/  @!P1 LEA R5, R6, R5, 0x18 ;  /* 0x0000000506059211 */ /* 0x004fc800078ec0ff */
        /* <DEDUP_REMOVED lines=16> */
[----:B0-----:R-:W0:Y:S04]  /*0b70*/  LDS.128 R4, [UR4+0x10] ;  /* 0x00001004ff047984 */ /* 0x001e280008000c00 */
[----:B------:R-:W1:Y:S04]  /*0b80*/  LDS.128 R12, [UR4+0x20] ;  /* 0x00002004ff0c7984 */ /* 0x000e680008000c00 */
[----:B------:R-:W2:Y:S04]  /*0b90*/  LDS.128 R8, [UR4+0x30] ;  /* 0x00003004ff087984 */ /* 0x000ea80008000c00 */
[----:B------:R-:W3:Y:S01]  /*0ba0*/  LDS.128 R16, [UR4+0x40] ;  /* 0x00004004ff107984 */ /* 0x000ee20008000c00 */
[----:B0-----:R-:W-:-:S04]  /*0bb0*/  FADD R5, R0, R5 ;  /* 0x0000000500057221 */ /* 0x001fc80000000000 */
[----:B------:R-:W-:-:S04]  /*0bc0*/  FADD R6, R5, R6 ;  /* 0x0000000605067221 */ /* 0x000fc80000000000 */
[----:B------:R-:W-:-:S04]  /*0bd0*/  FADD R7, R6, R7 ;  /* 0x0000000706077221 */ /* 0x000fc80000000000 */
[----:B-1----:R-:W-:-:S04]  /*0be0*/  FADD R12, R7, R12 ;  /* 0x0000000c070c7221 */ /* 0x002fc80000000000 */
[----:B------:R-:W-:-:S04]  /*0bf0*/  FADD R13, R12, R13 ;  /* 0x0000000d0c0d7221 */ /* 0x000fc80000000000 */
[----:B------:R-:W-:-:S04]  /*0c00*/  FADD R14, R13, R14 ;  /* 0x0000000e0d0e7221 */ /* 0x000fc80000000000 */
[----:B------:R-:W-:-:S04]  /*0c10*/  FADD R15, R14, R15 ;  /* 0x0000000f0e0f7221 */ /* 0x000fc80000000000 */
[----:B--2---:R-:W-:-:S04]  /*0c20*/  FADD R8, R15, R8 ;  /* 0x000000080f087221 */ /* 0x004fc80000000000 */
[----:B------:R-:W-:-:S04]  /*0c30*/  FADD R9, R8, R9 ;  /* 0x0000000908097221 */ /* 0x000fc80000000000 */
[----:B------:R-:W-:-:S04]  /*0c40*/  FADD R10, R9, R10 ;  /* 0x0000000a090a7221 */ /* 0x000fc80000000000 */
[----:B------:R-:W-:-:S04]  /*0c50*/  FADD R11, R10, R11 ;  /* 0x0000000b0a0b7221 */ /* 0x000fc80000000000 */
[----:B---3--:R-:W-:-:S04]  /*0c60*/  FADD R16, R11, R16 ;  /* 0x000000100b107221 */ /* 0x008fc80000000000 */
[----:B------:R-:W-:-:S04]  /*0c70*/  FADD R17, R16, R17 ;  /* 0x0000001110117221 */ /* 0x000fc80000000000 */
[----:B------:R-:W-:-:S04]  /*0c80*/  FADD R18, R17, R18 ;  /* 0x0000001211127221 */ /* 0x000fc80000000000 */
[----:B------:R-:W-:Y:S01]  /*0c90*/  FADD R0, R18, R19 ;  /* 0x0000001312007221 */ /* 0x000fe20000000000 */
[----:B------:R-:W-:Y:S06]  /*0ca0*/  BRA `(.L_x_133) ;  /* 0x0000003400707947 */ /* 0x000fec0003800000 */
.L_x_132:
        /* <DEDUP_REMOVED lines=23> */
[-C--:B------:R-:W-:Y:S02]  /*0e20*/  ISETP.GT.AND P0, PT, R5, R4.reuse, PT ;  /* 0x000000040500720c */ /* 0x080fe40003f04270 */
[----:B------:R-:W-:Y:S02]  /*0e30*/  IADD3 R5, PT, PT, R9, 0x10, RZ ;  /* 0x0000001009057810 */ /* 0x000fe40007ffe0ff */
        /* <DEDUP_REMOVED lines=20> */
[----:B------:R-:W0:Y:S04]  /*0f80*/  LDS.128 R16, [UR4+0x10] ;  /* 0x00001004ff107984 */ /* 0x000e280008000c00 */
[----:B----4-:R-:W1:Y:S04]  /*0f90*/  LDS.128 R4, [UR4+0x20] ;  /* 0x00002004ff047984 */ /* 0x010e680008000c00 */
[----:B------:R-:W2:Y:S04]  /*0fa0*/  LDS.128 R8, [UR4+0x30] ;  /* 0x00003004ff087984 */ /* 0x000ea80008000c00 */
[----:B------:R-:W3:Y:S01]  /*0fb0*/  LDS.128 R12, [UR4+0x40] ;  /* 0x00004004ff0c7984 */ /* 0x000ee20008000c00 */
[----:B0-----:R-:W-:Y:S01]  /*0fc0*/  @P2 FADD R0, R0, R17 ;  /* 0x0000001100002221 */ /* 0x001fe20000000000 */
[----:B------:R-:W-:-:S03]  /*0fd0*/  ISETP.GT.AND P2, PT, R3, 0x80, PT ;  /* 0x000000800300780c */ /* 0x000fc60003f44270 */
[----:B------:R-:W-:Y:S01]  /*0fe0*/  @P3 FADD R0, R0, R18 ;  /* 0x0000001200003221 */ /* 0x000fe20000000000 */
[----:B------:R-:W-:-:S03]  /*0ff0*/  ISETP.GT.AND P3, PT, R3, 0xa0, PT ;  /* 0x000000a00300780c */ /* 0x000fc60003f64270 */
[----:B------:R-:W-:Y:S01]  /*1000*/  @P1 FADD R0, R0, R19 ;  /* 0x0000001300001221 */ /* 0x000fe20000000000 */
[----:B------:R-:W-:-:S05]  /*1010*/  ISETP.GT.AND P1, PT, R3, 0xe0, PT ;  /* 0x000000e00300780c */ /* 0x000fca0003f24270 */
[----:B-1----:R-:W-:Y:S01]  /*1020*/  @P2 FADD R0, R0, R4 ;  /* 0x0000000400002221 */ /* 0x002fe20000000000 */
[----:B------:R-:W-:-:S03]  /*1030*/  ISETP.GT.AND P2, PT, R3, 0x100, PT ;  /* 0x000001000300780c */ /* 0x000fc60003f44270 */
[----:B------:R-:W-:Y:S01]  /*1040*/  @P3 FADD R0, R0, R5 ;  /* 0x0000000500003221 */ /* 0x000fe20000000000 */
[----:B------:R-:W-:-:S03]  /*1050*/  ISETP.GT.AND P3, PT, R3, 0x120, PT ;  /* 0x000001200300780c */ /* 0x000fc60003f64270 */
[----:B------:R-:W-:Y:S01]  /*1060*/  @P4 FADD R0, R0, R6 ;  /* 0x0000000600004221 */ /* 0x000fe20000000000 */
[----:B------:R-:W-:-:S03]  /*1070*/  ISETP.GT.AND P4, PT, R3, 0x140, PT ;  /* 0x000001400300780c */ /* 0x000fc60003f84270 */
[----:B------:R-:W-:Y:S01]  /*1080*/  @P1 FADD R0, R0, R7 ;  /* 0x0000000700001221 */ /* 0x000fe20000000000 */
[----:B------:R-:W-:-:S03]  /*1090*/  ISETP.GT.AND P1, PT, R3, 0x160, PT ;  /* 0x000001600300780c */ /* 0x000fc60003f24270 */
[----:B--2---:R-:W-:Y:S01]  /*10a0*/  @P2 FADD R0, R0, R8 ;  /* 0x0000000800002221 */ /* 0x004fe20000000000 */
[----:B------:R-:W-:-:S03]  /*10b0*/  ISETP.GT.AND P2, PT, R3, 0x180, PT ;  /* 0x000001800300780c */ /* 0x000fc60003f44270 */
[----:B------:R-:W-:Y:S01]  /*10c0*/  @P3 FADD R0, R0, R9 ;  /* 0x0000000900003221 */ /* 0x000fe20000000000 */
[----:B------:R-:W-:-:S03]  /*10d0*/  ISETP.GT.AND P3, PT, R3, 0x1a0, PT ;  /* 0x000001a00300780c */ /* 0x000fc60003f64270 */
[----:B------:R-:W-:Y:S01]  /*10e0*/  @P4 FADD R0, R0, R10 ;  /* 0x0000000a00004221 */ /* 0x000fe20000000000 */
[----:B------:R-:W-:-:S03]  /*10f0*/  ISETP.GT.AND P4, PT, R3, 0x1c0, PT ;  /* 0x000001c00300780c */ /* 0x000fc60003f84270 */
[----:B------:R-:W-:Y:S01]  /*1100*/  @P1 FADD R0, R0, R11 ;  /* 0x0000000b00001221 */ /* 0x000fe20000000000 */
[----:B------:R-:W-:-:S03]  /*1110*/  ISETP.GT.AND P1, PT, R3, 0x1e0, PT ;  /* 0x000001e00300780c */ /* 0x000fc60003f24270 */
[----:B---3--:R-:W-:-:S04]  /*1120*/  @P2 FADD R0, R0, R12 ;  /* 0x0000000c00002221 */ /* 0x008fc80000000000 */
[----:B------:R-:W-:-:S04]  /*1130*/  @P3 FADD R0, R0, R13 ;  /* 0x0000000d00003221 */ /* 0x000fc80000000000 */
[----:B------:R-:W-:-:S04]  /*1140*/  @P4 FADD R0, R0, R14 ;  /* 0x0000000e00004221 */ /* 0x000fc80000000000 */
[----:B------:R-:W-:Y:S01]  /*1150*/  @P1 FADD R0, R0, R15 ;  /* 0x0000000f00001221 */ /* 0x000fe20000000000 */
[----:B------:R-:W-:Y:S06]  /*1160*/  BRA `(.L_x_133) ;  /* 0x0000003000407947 */ /* 0x000fec0003800000 */
.L_x_119:
[----:B------:R-:W0:Y:S01]  /*1170*/  S2R R2, SR_TID.X ;  /* 0x0000000000027919 */ /* 0x000e220000002100 */
[----:B------:R-:W1:Y:S01]  /*1180*/  LDC.64 R4, c[0x0][0x380] ;  /* 0x0000e000ff047b82 */ /* 0x000e620000000a00 */
[----:B0-----:R-:W-:-:S05]  /*1190*/  SHF.L.U32 R7, R2, 0x1, RZ ;  /* 0x0000000102077819 */ /* 0x001fca00000006ff */
[----:B-1----:R-:W-:-:S05]  /*11a0*/  IMAD.WIDE.U32 R4, R7, 0x4, R4 ;  /* 0x0000000407047825 */ /* 0x002fca00078e0004 */
[----:B------:R-:W2:Y:S04]  /*11b0*/  LDG.E.64.CONSTANT R14, desc[UR6][R4.64] ;  /* 0x00000006040e7981 */ /* 0x000ea8000c1e9b00 */
[----:B------:R-:W3:Y:S04]  /*11c0*/  LDG.E.64.CONSTANT R16, desc[UR6][R4.64+0x1000] ;  /* 0x0010000604107981 */ /* 0x000ee8000c1e9b00 */
[----:B------:R-:W4:Y:S04]  /*11d0*/  LDG.E.64.CONSTANT R18, desc[UR6][R4.64+0x2000] ;  /* 0x0020000604127981 */ /* 0x000f28000c1e9b00 */
[----:B------:R-:W5:Y:S04]  /*11e0*/  LDG.E.64.CONSTANT R20, desc[UR6][R4.64+0x3000] ;  /* 0x0030000604147981 */ /* 0x000f68000c1e9b00 */
[----:B------:R-:W5:Y:S04]  /*11f0*/  LDG.E.64.CONSTANT R12, desc[UR6][R4.64+0x4000] ;  /* 0x00400006040c7981 */ /* 0x000f68000c1e9b00 */
[----:B------:R-:W5:Y:S04]  /*1200*/  LDG.E.64.CONSTANT R10, desc[UR6][R4.64+0x5000] ;  /* 0x00500006040a7981 */ /* 0x000f68000c1e9b00 */
[----:B------:R-:W5:Y:S04]  /*1210*/  LDG.E.64.CONSTANT R6, desc[UR6][R4.64+0x6000] ;  /* 0x0060000604067981 */ /* 0x000f68000c1e9b00 */
[----:B------:R-:W5:Y:S01]  /*1220*/  LDG.E.64.CONSTANT R8, desc[UR6][R4.64+0x7000] ;  /* 0x0070000604087981 */ /* 0x000f62000c1e9b00 */
[----:B------:R-:W-:Y:S01]  /*1230*/  ISETP.GE.U32.AND P0, PT, R3, 0x4000, PT ;  /* 0x000040000300780c */ /* 0x000fe20003f06070 */
[----:B--2---:R-:W-:Y:S01]  /*1240*/  FADD R14, R14, R15 ;  /* 0x0000000f0e0e7221 */ /* 0x004fe20000000000 */
[----:B---3--:R-:W-:Y:S01]  /*1250*/  FADD R17, R16, R17 ;  /* 0x0000001110117221 */ /* 0x008fe20000000000 */
[----:B----4-:R-:W-:-:S03]  /*1260*/  FADD R18, R18, R19 ;  /* 0x0000001312127221 */ /* 0x010fc60000000000 */
[----:B------:R-:W-:Y:S01]  /*1270*/  FADD R14, R14, R17 ;  /* 0x000000110e0e7221 */ /* 0x000fe20000000000 */
[----:B-----5:R-:W-:Y:S01]  /*1280*/  FADD R21, R20, R21 ;  /* 0x0000001514157221 */ /* 0x020fe20000000000 */
[----:B------:R-:W-:Y:S02]  /*1290*/  HFMA2 R20, -RZ, RZ, 0, 0.0078125 ;  /* 0x00002000ff147431 */ /* 0x000fe400000001ff */
[----:B------:R-:W-:Y:S01]  /*12a0*/  FADD R12, R12, R13 ;  /* 0x0000000d0c0c7221 */ /* 0x000fe20000000000 */
[----:B------:R-:W-:Y:S01]  /*12b0*/  FADD R21, R18, R21 ;  /* 0x0000001512157221 */ /* 0x000fe20000000000 */
[----:B------:R-:W-:-:S03]  /*12c0*/  FADD R11, R10, R11 ;  /* 0x0000000b0a0b7221 */ /* 0x000fc60000000000 */
[----:B------:R-:W-:Y:S01]  /*12d0*/  FADD R14, R14, R21 ;  /* 0x000000150e0e7221 */ /* 0x000fe20000000000 */
[----:B------:R-:W-:Y:S01]  /*12e0*/  FADD R6, R6, R7 ;  /* 0x0000000706067221 */ /* 0x000fe20000000000 */
[----:B------:R-:W-:Y:S01]  /*12f0*/  FADD R11, R12, R11 ;  /* 0x0000000b0c0b7221 */ /* 0x000fe20000000000 */
[----:B------:R-:W-:-:S04]  /*1300*/  FADD R9, R8, R9 ;  /* 0x0000000908097221 */ /* 0x000fc80000000000 */
[----:B------:R-:W-:-:S04]  /*1310*/  FADD R6, R6, R9 ;  /* 0x0000000906067221 */ /* 0x000fc80000000000 */
[----:B------:R-:W-:-:S04]  /*1320*/  FADD R11, R11, R6 ;  /* 0x000000060b0b7221 */ /* 0x000fc80000000000 */
[----:B------:R-:W-:Y:S01]  /*1330*/  FADD R0, R14, R11 ;  /* 0x0000000b0e007221 */ /* 0x000fe20000000000 */
[----:B------:R-:W-:Y:S06]  /*1340*/  @!P0 BRA `(.L_x_134) ;  /* 0x00000000008c8947 */ /* 0x000fec0003800000 */
[----:B------:R-:W0:Y:S01]  /*1350*/  LDC R24, c[0x0][0x390] ;  /* 0x0000e400ff187b82 */ /* 0x000e220000000800 */
[----:B------:R-:W-:Y:S02]  /*1360*/  IADD3 R21, PT, PT, R3, -0x2000, RZ ;  /* 0xffffe00003157810 */ /* 0x000fe40007ffe0ff */
[----:B------:R-:W-:-:S07]  /*1370*/  MOV R20, 0x2000 ;  /* 0x0000200000147802 */ /* 0x000fce0000000f00 */
.L_x_136:
[----:B------:R-:W-:-:S05]  /*1380*/  IMAD.WIDE R26, R20, 0x4, R4 ;  /* 0x00000004141a7825 */ /* 0x000fca00078e0204 */
[----:B------:R-:W2:Y:S04]  /*1390*/  LDG.E.64.CONSTANT R14, desc[UR6][R26.64+0x6000] ;  /* 0x006000061a0e7981 */ /* 0x000ea8000c1e9b00 */
[----:B------:R-:W2:Y:S04]  /*13a0*/  LDG.E.64.CONSTANT R6, desc[UR6][R26.64+0x7000] ;  /* 0x007000061a067981 */ /* 0x000ea8000c1e9b00 */
[----:B------:R-:W3:Y:S04]  /*13b0*/  LDG.E.64.CONSTANT R22, desc[UR6][R26.64] ;  /* 0x000000061a167981 */ /* 0x000ee8000c1e9b00 */
[----:B------:R-:W4:Y:S04]  /*13c0*/  LDG.E.64.CONSTANT R18, desc[UR6][R26.64+0x1000] ;  /* 0x001000061a127981 */ /* 0x000f28000c1e9b00 */
[----:B------:R-:W5:Y:S04]  /*13d0*/  LDG.E.64.CONSTANT R16, desc[UR6][R26.64+0x2000] ;  /* 0x002000061a107981 */ /* 0x000f68000c1e9b00 */
[----:B------:R-:W5:Y:S04]  /*13e0*/  LDG.E.64.CONSTANT R12, desc[UR6][R26.64+0x3000] ;  /* 0x003000061a0c7981 */ /* 0x000f68000c1e9b00 */
[----:B------:R-:W5:Y:S04]  /*13f0*/  LDG.E.64.CONSTANT R10, desc[UR6][R26.64+0x4000] ;  /* 0x004000061a0a7981 */ /* 0x000f68000c1e9b00 */
[----:B------:R-:W5:Y:S01]  /*1400*/  LDG.E.64.CONSTANT R8, desc[UR6][R26.64+0x5000] ;  /* 0x005000061a087981 */ /* 0x000f62000c1e9b00 */
[----:B0-----:R-:W-:Y:S01]  /*1410*/  MOV R3, R24 ;  /* 0x0000001800037202 */ /* 0x001fe20000000f00 */
[----:B--2---:R-:W-:-:S03]  /*1420*/  FADD R15, R15, R6 ;  /* 0x000000060f0f7221 */ /* 0x004fc60000000000 */
[----:B------:R-:W-:Y:S01]  /*1430*/  IADD3 R6, PT, PT, -R20, R3, RZ ;  /* 0x0000000314067210 */ /* 0x000fe20007ffe1ff */
[----:B---3--:R-:W-:-:S03]  /*1440*/  FADD R0, R22, R0 ;  /* 0x0000000016007221 */ /* 0x008fc60000000000 */
[----:B------:R-:W-:Y:S01]  /*1450*/  ISETP.GE.AND P0, PT, R6, 0x2000, PT ;  /* 0x000020000600780c */ /* 0x000fe20003f06270 */
[----:B----4-:R-:W-:Y:S01]  /*1460*/  FADD R23, R23, R18 ;  /* 0x0000001217177221 */ /* 0x010fe20000000000 */
[----:B-----5:R-:W-:Y:S01]  /*1470*/  FADD R18, R19, R16 ;  /* 0x0000001013127221 */ /* 0x020fe20000000000 */
[----:B------:R-:W-:Y:S01]  /*1480*/  FADD R17, R17, R12 ;  /* 0x0000000c11117221 */ /* 0x000fe20000000000 */
[----:B------:R-:W-:Y:S01]  /*1490*/  FADD R12, R13, R10 ;  /* 0x0000000a0d0c7221 */ /* 0x000fe20000000000 */
[----:B------:R-:W-:Y:S01]  /*14a0*/  FADD R11, R11, R8 ;  /* 0x000000080b0b7221 */ /* 0x000fe20000000000 */
[----:B------:R-:W-:Y:S01]  /*14b0*/  FADD R8, R9, R14 ;  /* 0x0000000e09087221 */ /* 0x000fe20000000000 */
[----:B------:R-:W-:Y:S01]  /*14c0*/  FADD R0, R0, R23 ;  /* 0x0000001700007221 */ /* 0x000fe20000000000 */
[----:B------:R-:W-:Y:S01]  /*14d0*/  FADD R17, R18, R17 ;  /* 0x0000001112117221 */ /* 0x000fe20000000000 */
[----:B------:R-:W-:Y:S01]  /*14e0*/  FADD R11, R12, R11 ;  /* 0x0000000b0c0b7221 */ /* 0x000fe20000000000 */
[----:B------:R-:W-:-:S02]  /*14f0*/  FADD R8, R8, R15 ;  /* 0x0000000f08087221 */ /* 0x000fc40000000000 */
[----:B------:R-:W-:Y:S02]  /*1500*/  FADD R0, R0, R17 ;  /* 0x0000001100007221 */ /* 0x000fe40000000000 */
[----:B------:R-:W-:-:S04]  /*1510*/  FADD R11, R11, R8 ;  /* 0x000000080b0b7221 */ /* 0x000fc80000000000 */
[----:B------:R-:W-:-:S04]  /*1520*/  FADD R11, R0, R11 ;  /* 0x0000000b000b7221 */ /* 0x000fc80000000000 */
[----:B------:R-:W-:Y:S01]  /*1530*/  FADD R0, R7, R11 ;  /* 0x0000000b07007221 */ /* 0x000fe20000000000 */
[----:B------:R-:W-:Y:S06]  /*1540*/  @!P0 BRA `(.L_x_135) ;  /* 0x0000000800308947 */ /* 0x000fec0003800000 */
[----:B------:R-:W-:-:S04]  /*1550*/  IADD3 R20, PT, PT, R20, 0x2000, RZ ;  /* 0x0000200014147810 */ /* 0x000fc80007ffe0ff */
[----:B------:R-:W-:-:S13]  /*1560*/  ISETP.GT.AND P0, PT, R20, R21, PT ;  /* 0x000000151400720c */ /* 0x000fda0003f04270 */
[----:B------:R-:W-:Y:S05]  /*1570*/  @!P0 BRA `(.L_x_136) ;  /* 0xfffffffc00808947 */ /* 0x000fea000383ffff */
.L_x_134:
        /* <DEDUP_REMOVED lines=20> */
.L_x_140:
        /* <DEDUP_REMOVED lines=8> */
.L_x_139:
[----:B------:R-:W-:Y:S05]  /*1740*/  BSYNC.RECONVERGENT B2 ;  /* 0x0000000000027941 */ /* 0x000fea0003800200 */
.L_x_138:
[----:B------:R-:W-:Y:S05]  /*1750*/  @!P1 BRA `(.L_x_137) ;  /* 0x0000000400a89947 */ /* 0x000fea0003800000 */
[----:B------:R-:W0:Y:S01]  /*1760*/  LDCU.64 UR4, c[0x0][0x380] ;  /* 0x00007000ff0477ac */ /* 0x000e220008000a00 */
[----:B------:R-:W-:Y:S01]  /*1770*/  IADD3 R5, PT, PT, R11, -R10, RZ ;  /* 0x8000000a0b057210 */ /* 0x000fe20007ffe0ff */
[----:B------:R-:W-:Y:S01]  /*1780*/  BSSY.RECONVERGENT B2, `(.L_x_141) ;  /* 0x000003b000027945 */ /* 0x000fe20003800200 */
[----:B------:R-:W-:Y:S02]  /*1790*/  IADD3 R3, P0, PT, R10, R20, RZ ;  /* 0x000000140a037210 */ /* 0x000fe40007f1e0ff */
[----:B------:R-:W-:Y:S02]  /*17a0*/  ISETP.GT.AND P1, PT, R5, 0x1800, PT ;  /* 0x000018000500780c */ /* 0x000fe40003f24270 */
[----:B------:R-:W-:Y:S02]  /*17b0*/  IADD3.X R6, PT, PT, RZ, RZ, RZ, P0, !PT ;  /* 0x000000ffff067210 */ /* 0x000fe400007fe4ff */
[----:B0-----:R-:W-:-:S04]  /*17c0*/  LEA R4, P0, R3, UR4, 0x2 ;  /* 0x0000000403047c11 */ /* 0x001fc8000f8010ff */
[----:B------:R-:W-:Y:S02]  /*17d0*/  LEA.HI.X R3, R3, UR5, R6, 0x2, P0 ;  /* 0x0000000503037c11 */ /* 0x000fe400080f1406 */
[----:B------:R-:W-:-:S04]  /*17e0*/  IADD3 R4, P0, PT, R4, 0x1000, RZ ;  /* 0x0000100004047810 */ /* 0x000fc80007f1e0ff */
[----:B------:R-:W-:Y:S02]  /*17f0*/  IADD3.X R5, PT, PT, RZ, R3, RZ, P0, !PT ;  /* 0x00000003ff057210 */ /* 0x000fe400007fe4ff */
[----:B------:R-:W-:Y:S02]  /*1800*/  PLOP3.LUT P0, PT, PT, PT, PT, 0x80, 0x8 ;  /* 0x000000000008781c */ /* 0x000fe40003f0f070 */
[----:B------:R-:W-:Y:S01]  /*1810*/  IADD3 R3, PT, PT, R10, R20, RZ ;  /* 0x000000140a037210 */ /* 0x000fe20007ffe0ff */
[----:B------:R-:W-:Y:S10]  /*1820*/  @!P1 BRA `(.L_x_142) ;  /* 0x0000000000c09947 */ /* 0x000ff40003800000 */
[----:B------:R-:W-:Y:S02]  /*1830*/  PLOP3.LUT P0, PT, PT, PT, PT, 0x8, 0x80 ;  /* 0x000000000080781c */ /* 0x000fe40003f0e170 */
[----:B------:R-:W-:-:S11]  /*1840*/  IADD3 R13, PT, PT, R11, -0x1800, RZ ;  /* 0xffffe8000b0d7810 */ /* 0x000fd60007ffe0ff */
.L_x_143:
        /* <DEDUP_REMOVED lines=46> */
.L_x_142:
[----:B------:R-:W-:Y:S05]  /*1b30*/  BSYNC.RECONVERGENT B2 ;  /* 0x0000000000027941 */ /* 0x000fea0003800200 */
.L_x_141:
        /* <DEDUP_REMOVED lines=31> */
.L_x_145:
[----:B------:R-:W-:Y:S05]  /*1d30*/  BSYNC.RECONVERGENT B2 ;  /* 0x0000000000027941 */ /* 0x000fea0003800200 */
.L_x_144:
        /* <DEDUP_REMOVED lines=9> */
[----:B----4-:R-:W-:-:S04]  /*1dd0*/  FADD R0, R0, R3 ;  /* 0x0000000300007221 */ /* 0x010fc80000000000 */
[----:B--2---:R-:W-:-:S04]  /*1de0*/  FADD R0, R0, R9 ;  /* 0x0000000900007221 */ /* 0x004fc80000000000 */
[----:B---3--:R-:W-:-:S07]  /*1df0*/  FADD R0, R0, R11 ;  /* 0x0000000b00007221 */ /* 0x008fce0000000000 */
.L_x_137:
[----:B------:R-:W-:Y:S05]  /*1e00*/  BSYNC.RECONVERGENT B1 ;  /* 0x0000000000017941 */ /* 0x000fea0003800200 */
.L_x_135:
        /* <DEDUP_REMOVED lines=32> */
[----:B---3--:R-:W0:Y:S04]  /*2010*/  LDS.128 R4, [UR4+0x10] ;  /* 0x00001004ff047984 */ /* 0x008e280008000c00 */
        /* <DEDUP_REMOVED lines=19> */
.L_x_118:
        /* <DEDUP_REMOVED lines=12> */
.L_x_148:
[----:B------:R-:W-:Y:S05]  /*2210*/  BSYNC.RECONVERGENT B1 ;  /* 0x0000000000017941 */ /* 0x000fea0003800200 */
.L_x_147:
        /* <DEDUP_REMOVED lines=16> */
.L_x_153:
        /* <DEDUP_REMOVED lines=9> */
.L_x_152:
[----:B------:R-:W-:Y:S05]  /*23b0*/  BSYNC.RECONVERGENT B2 ;  /* 0x0000000000027941 */ /* 0x000fea0003800200 */
.L_x_151:
        /* <DEDUP_REMOVED lines=8> */
.L_x_156:
        /* <DEDUP_REMOVED lines=43> */
.L_x_155:
[----:B------:R-:W-:Y:S05]  /*26f0*/  BSYNC.RECONVERGENT B2 ;  /* 0x0000000000027941 */ /* 0x000fea0003800200 */
.L_x_154:
        /* <DEDUP_REMOVED lines=26> */
.L_x_158:
[----:B------:R-:W-:Y:S05]  /*28a0*/  BSYNC.RECONVERGENT B2 ;  /* 0x0000000000027941 */ /* 0x000fea0003800200 */
.L_x_157:
        /* <DEDUP_REMOVED lines=12> */
.L_x_150:
[----:B------:R-:W-:Y:S05]  /*2970*/  BSYNC.RECONVERGENT B1 ;  /* 0x0000000000017941 */ /* 0x000fea0003800200 */
.L_x_149:
[----:B------:R-:W-:Y:S02]  /*2980*/  ISETP.GE.AND P0, PT, R3, 0x200, PT ;  /* 0x000002000300780c */ /* 0x000fe40003f06270 */
[----:B0----5:R-:W-:-:S11]  /*2990*/  MOV R5, R0 ;  /* 0x0000000000057202 */ /* 0x021fd60000000f00 */
[----:B------:R-:W-:Y:S05]  /*29a0*/  @!P0 BRA `(.L_x_159) ;  /* 0x0000000000d08947 */ /* 0x000fea0003800000 */
[----:B------:R-:W0:Y:S01]  /*29b0*/  S2R R7, SR_LANEID ;  /* 0x0000000000077919 */ /* 0x000e220000000000 */
[----:B------:R-:W1:Y:S02]  /*29c0*/  SHFL.DOWN PT, R0, R5, 0x1, 0x1f ;  /* 0x08201f0005007f89 */ /* 0x000e6400000e0000 */
[----:B-1----:R-:W-:Y:S01]  /*29d0*/  FADD R0, R0, R5 ;  /* 0x0000000500007221 */ /* 0x002fe20000000000 */
[C---:B0-----:R-:W-:Y:S02]  /*29e0*/  ISETP.GT.AND P0, PT, R7.reuse, 0x1e, PT ;  /* 0x0000001e0700780c */ /* 0x041fe40003f04270 */
[----:B------:R-:W-:Y:S02]  /*29f0*/  ISETP.NE.AND P1, PT, R7, RZ, PT ;  /* 0x000000ff0700720c */ /* 0x000fe40003f25270 */
[----:B------:R-:W-:Y:S02]  /*2a00*/  FSEL R0, R5, R0, P0 ;  /* 0x0000000005007208 */ /* 0x000fe40000000000 */
[----:B------:R-:W-:-:S03]  /*2a10*/  ISETP.GT.AND P0, PT, R7, 0x1d, PT ;  /* 0x0000001d0700780c */ /* 0x000fc60003f04270 */
[----:B------:R-:W0:Y:S06]  /*2a20*/  SHFL.DOWN PT, R3, R0, 0x2, 0x1f ;  /* 0x08401f0000037f89 */ /* 0x000e2c00000e0000 */
        /* <DEDUP_REMOVED lines=24> */
[----:B--2---:R-:W0:Y:S04]  /*2bb0*/  LDS.128 R4, [UR4+0x10] ;  /* 0x00001004ff047984 */ /* 0x004e280008000c00 */
        /* <DEDUP_REMOVED lines=19> */
.L_x_159:
[----:B------:R-:W0:Y:S01]  /*2cf0*/  S2R R4, SR_LANEID ;  /* 0x0000000000047919 */ /* 0x000e220000000000 */
[----:B------:R-:W-:-:S04]  /*2d00*/  LOP3.LUT R0, R2, 0x3e0, RZ, 0xc0, !PT ;  /* 0x000003e002007812 */ /* 0x000fc800078ec0ff */
[----:B------:R-:W-:Y:S02]  /*2d10*/  IADD3 R6, PT, PT, R0, 0x20, RZ ;  /* 0x0000002000067810 */ /* 0x000fe40007ffe0ff */
[----:B------:R-:W-:Y:S02]  /*2d20*/  LOP3.LUT R0, RZ, R0, RZ, 0x33, !PT ;  /* 0x00000000ff007212 */ /* 0x000fe400078e33ff */
[-C--:B------:R-:W-:Y:S02]  /*2d30*/  ISETP.GT.AND P0, PT, R6, R3.reuse, PT ;  /* 0x000000030600720c */ /* 0x080fe40003f04270 */
[----:B------:R-:W-:-:S04]  /*2d40*/  IADD3 R0, PT, PT, R0, R3, RZ ;  /* 0x0000000300007210 */ /* 0x000fc80007ffe0ff */
[----:B------:R-:W-:-:S05]  /*2d50*/  SEL R6, R0, 0x1f, P0 ;  /* 0x0000001f00067807 */ /* 0x000fca0000000000 */
[----:B------:R-:W1:Y:S01]  /*2d60*/  SHFL.DOWN PT, R0, R5, 0x1, R6 ;  /* 0x0820000005007989 */ /* 0x000e6200000e0006 */
[C---:B0-----:R-:W-:Y:S02]  /*2d70*/  ISETP.GE.AND P0, PT, R4.reuse, R6, PT ;  /* 0x000000060400720c */ /* 0x041fe40003f06270 */
[C---:B------:R-:W-:Y:S02]  /*2d80*/  IADD3 R7, PT, PT, R4.reuse, 0x2, RZ ;  /* 0x0000000204077810 */ /* 0x040fe40007ffe0ff */
[----:B------:R-:W-:-:S09]  /*2d90*/  ISETP.NE.AND P1, PT, R4, RZ, PT ;  /* 0x000000ff0400720c */ /* 0x000fd20003f25270 */
[----:B-1----:R-:W-:Y:S01]  /*2da0*/  @!P0 FADD R5, R0, R5 ;  /* 0x0000000500058221 */ /* 0x002fe20000000000 */
[-C--:B------:R-:W-:Y:S02]  /*2db0*/  ISETP.GT.AND P0, PT, R7, R6.reuse, PT ;  /* 0x000000060700720c */ /* 0x080fe40003f04270 */
[----:B------:R-:W-:Y:S01]  /*2dc0*/  IADD3 R7, PT, PT, R4, 0x4, RZ ;  /* 0x0000000404077810 */ /* 0x000fe20007ffe0ff */
[----:B------:R-:W0:Y:S01]  /*2dd0*/  @!P1 S2R R8, SR_CgaCtaId ;  /* 0x0000000000089919 */ /* 0x000e220000008800 */
        /* <DEDUP_REMOVED lines=31> */
[----:B-1----:R-:W1:Y:S04]  /*2fd0*/  LDS.128 R4, [UR4+0x20] ;  /* 0x00002004ff047984 */ /* 0x002e680008000c00 */
        /* <DEDUP_REMOVED lines=29> */
.L_x_146:
        /* <DEDUP_REMOVED lines=28> */
[----:B------:R-:W-:Y:S02]  /*3370*/  HFMA2 R11, -RZ, RZ, 0, 0.0078125 ;  /* 0x00002000ff0b7431 */ /* 0x000fe400000001ff */
        /* <DEDUP_REMOVED lines=11> */
.L_x_162:
[----:B------:R-:W-:-:S05]  /*3430*/  IMAD.WIDE R2, R11, 0x4, R4 ;  /* 0x000000040b027825 */ /* 0x000fca00078e0204 */
        /* <DEDUP_REMOVED lines=15> */
[----:B------:R0:W5:Y:S02]  /*3530*/  LDG.E.CONSTANT R18, desc[UR6][R2.64+0x7800] ;  /* 0x0078000602127981 */ /* 0x000164000c1e9900 */
[----:B0-----:R-:W-:-:S04]  /*3540*/  MOV R3, R7 ;  /* 0x0000000700037202 */ /* 0x001fc80000000f00 */
[----:B------:R-:W-:-:S04]  /*3550*/  IADD3 R2, PT, PT, -R11, R3, RZ ;  /* 0x000000030b027210 */ /* 0x000fc80007ffe1ff */
[----:B------:R-:W-:Y:S01]  /*3560*/  ISETP.GE.AND P0, PT, R2, 0x2000, PT ;  /* 0x000020000200780c */ /* 0x000fe20003f06270 */
        /* <DEDUP_REMOVED lines=17> */
[----:B------:R-:W-:-:S04]  /*3680*/  IADD3 R11, PT, PT, R11, 0x2000, RZ ;  /* 0x000020000b0b7810 */ /* 0x000fc80007ffe0ff */
[----:B------:R-:W-:-:S13]  /*3690*/  ISETP.GT.AND P0, PT, R11, R6, PT ;  /* 0x000000060b00720c */ /* 0x000fda0003f04270 */
[----:B------:R-:W-:Y:S05]  /*36a0*/  @!P0 BRA `(.L_x_162) ;  /* 0xfffffffc00608947 */ /* 0x000fea000383ffff */
.L_x_160:
        /* <DEDUP_REMOVED lines=20> */
.L_x_166:
        /* <DEDUP_REMOVED lines=8> */
.L_x_165:
[----:B------:R-:W-:Y:S05]  /*3870*/  BSYNC.RECONVERGENT B2 ;  /* 0x0000000000027941 */ /* 0x000fea0003800200 */
.L_x_164:
        /* <DEDUP_REMOVED lines=16> */
.L_x_169:
        /* <DEDUP_REMOVED lines=46> */
.L_x_168:
[----:B------:R-:W-:Y:S05]  /*3c60*/  BSYNC.RECONVERGENT B2 ;  /* 0x0000000000027941 */ /* 0x000fea0003800200 */
.L_x_167:
        /* <DEDUP_REMOVED lines=31> */
.L_x_171:
[----:B------:R-:W-:Y:S05]  /*3e60*/  BSYNC.RECONVERGENT B2 ;  /* 0x0000000000027941 */ /* 0x000fea0003800200 */
.L_x_170:
        /* <DEDUP_REMOVED lines=12> */
.L_x_163:
[----:B------:R-:W-:Y:S05]  /*3f30*/  BSYNC.RECONVERGENT B1 ;  /* 0x0000000000017941 */ /* 0x000fea0003800200 */
.L_x_161:
        /* <DEDUP_REMOVED lines=50> */
[----:B------:R-:W-:-:S07]  /*4260*/  FADD R0, R18, R19 ;  /* 0x0000001312007221 */ /* 0x000fce0000000000 */
.L_x_133:
[----:B------:R-:W-:Y:S05]  /*4270*/  BSYNC.RECONVERGENT B0 ;  /* 0x0000000000007941 */ /* 0x000fea0003800200 */
.L_x_117:
[----:B------:R-:W-:Y:S05]  /*4280*/  @P0 EXIT ;  /* 0x000000000000094d */ /* 0x000fea0003800000 */
[----:B0-23--:R-:W0:Y:S01]  /*4290*/  LDC.64 R2, c[0x0][0x388] ;  /* 0x0000e200ff027b82 */ /* 0x00de220000000a00 */
[----:B------:R-:W4:Y:S02]  /*42a0*/  LDCU UR4, c[0x0][0x398] ;  /* 0x00007300ff0477ac */ /* 0x000f240008000800 */
[----:B----4-:R-:W-:-:S05]  /*42b0*/  FADD R5, R0, UR4 ;  /* 0x0000000400057e21 */ /* 0x010fca0008000000 */
[----:B0-----:R-:W-:Y:S01]  /*42c0*/  STG.E desc[UR6][R2.64], R5 ;  /* 0x0000000502007986 */ /* 0x001fe2000c101906 */
[----:B------:R-:W-:Y:S05]  /*42d0*/  EXIT ;  /* 0x000000000000794d */ /* 0x000fea0003800000 */
.L_x_172:
        /* <DEDUP_REMOVED lines=10> */
.L_x_268:


//--------------------- .text._ZN3cub18CUB_300001_SM_10006detail6reduce18DeviceReduceKernelINS2_10policy_hubIfjN4cuda3std3__44plusIfEEE10Policy1000EN6thrust24THRUST_300001_SM_1000_NS6detail15normal_iteratorINSD_10device_ptrIfEEEEjS9_fNS7_10__identityEEEvT0_PT3_T1_NS0_13GridEvenShareISN_EET2_T4_ --------------------------
	.section	.text._ZN3cub18CUB_300001_SM_10006detail6reduce18DeviceReduceKernelINS2_10policy_hubIfjN4cuda3std3__44plusIfEEE10Policy1000EN6thrust24THRUST_300001_SM_1000_NS6detail15normal_iteratorINSD_10device_ptrIfEEEEjS9_fNS7_10__identityEEEvT0_PT3_T1_NS0_13GridEvenShareISN_EET2_T4_,"ax",@progbits
	.align	128
        .global         _ZN3cub18CUB_300001_SM_10006detail6reduce18DeviceReduceKernelINS2_10policy_hubIfjN4cuda3std3__44plusIfEEE10Policy1000EN6thrust24THRUST_300001_SM_1000_NS6detail15normal_iteratorINSD_10device_ptrIfEEEEjS9_fNS7_10__identityEEEvT0_PT3_T1_NS0_13GridEvenShareISN_EET2_T4_
        .type           _ZN3cub18CUB_300001_SM_10006detail6reduce18DeviceReduceKernelINS2_10policy_hubIfjN4cuda3std3__44plusIfEEE10Policy1000EN6thrust24THRUST_300001_SM_1000_NS6detail15normal_iteratorINSD_10device_ptrIfEEEEjS9_fNS7_10__identityEEEvT0_PT3_T1_NS0_13GridEvenShareISN_EET2_T4_,@function
        .size           _ZN3cub18CUB_300001_SM_10006detail6reduce18DeviceReduceKernelINS2_10policy_hubIfjN4cuda3std3__44plusIfEEE10Policy1000EN6thrust24THRUST_300001_SM_1000_NS6detail15normal_iteratorINSD_10device_ptrIfEEEEjS9_fNS7_10__identityEEEvT0_PT3_T1_NS0_13GridEvenShareISN_EET2_T4_,(.L_x_269 - _ZN3cub18CUB_300001_SM_10006detail6reduce18DeviceReduceKernelINS2_10policy_hubIfjN4cuda3std3__44plusIfEEE10Policy1000EN6thrust24THRUST_300001_SM_1000_NS6detail15normal_iteratorINSD_10device_ptrIfEEEEjS9_fNS7_10__identityEEEvT0_PT3_T1_NS0_13GridEvenShareISN_EET2_T4_)
        .other          _ZN3cub18CUB_300001_SM_10006detail6reduce18DeviceReduceKernelINS2_10policy_hubIfjN4cuda3std3__44plusIfEEE10Policy1000EN6thrust24THRUST_300001_SM_1000_NS6detail15normal_iteratorINSD_10device_ptrIfEEEEjS9_fNS7_10__identityEEEvT0_PT3_T1_NS0_13GridEvenShareISN_EET2_T4_,@"STO_CUDA_ENTRY STV_DEFAULT"
_ZN3cub18CUB_300001_SM_10006detail6reduce18DeviceReduceKernelINS2_10policy_hubIfjN4cuda3std3__44plusIfEEE10Policy1000EN6thrust24THRUST_300001_SM_1000_NS6detail15normal_iteratorINSD_10device_ptrIfEEEEjS9_fNS7_10__identityEEEvT0_PT3_T1_NS0_13GridEvenShareISN_EET2_T4_:
.text._ZN3cub18CUB_300001_SM_10006detail6reduce18DeviceReduceKernelINS2_10policy_hubIfjN4cuda3std3__44plusIfEEE10Policy1000EN6thrust24THRUST_300001_SM_1000_NS6detail15normal_iteratorINSD_10device_ptrIfEEEEjS9_fNS7_10__identityEEEvT0_PT3_T1_NS0_13GridEvenShareISN_EET2_T4_:
[----:B------:R-:W-:Y:S01]  /*0000*/  LDC R1, c[0x0][0x37c] ;  /* 0x0000df00ff017b82 */ /* 0x000fe20000000800 */
[----:B------:R-:W0:Y:S07]  /*0010*/  S2R R3, SR_CTAID.X ;  /* 0x0000000000037919 */ /* 0x000e2e0000002500 */
[----:B------:R-:W1:Y:S01]  /*0020*/  LDC.64 R6, c[0x0][0x3a8] ;  /* 0x0000ea00ff067b82 */ /* 0x000e620000000a00 */
[----:B------:R-:W2:Y:S01]  /*0030*/  LDCU.64 UR6, c[0x0][0x358] ;  /* 0x00006b00ff0677ac */ /* 0x000ea20008000a00 */
[----:B------:R-:W-:Y:S01]  /*0040*/  BSSY.RECONVERGENT B0, `(.L_x_173) ;  /* 0x000027a000007945 */ /* 0x000fe20003800200 */
[----:B-1----:R-:W-:Y:S01]  /*0050*/  SHF.L.U32 R13, R7, 0xd, RZ ;  /* 0x0000000d070d7819 */ /* 0x002fe200000006ff */
[----:B0-----:R-:W-:-:S05]  /*0060*/  IMAD R0, R3, -0x2000, R6 ;  /* 0xffffe00003007824 */ /* 0x001fca00078e0206 */
[----:B------:R-:W-:-:S13]  /*0070*/  ISETP.GT.U32.AND P0, PT, R0, 0x1fff, PT ;  /* 0x00001fff0000780c */ /* 0x000fda0003f04070 */
[----:B--2---:R-:W-:Y:S05]  /*0080*/  @P0 BRA `(.L_x_174) ;  /* 0x0000001000d40947 */ /* 0x004fea0003800000 */
[----:B------:R-:W0:Y:S01]  /*0090*/  S2R R2, SR_TID.X ;  /* 0x0000000000027919 */ /* 0x000e220000002100 */
[----:B------:R-:W-:Y:S01]  /*00a0*/  BSSY.RECONVERGENT B1, `(.L_x_175) ;  /* 0x000000a000017945 */ /* 0x000fe20003800200 */
[----:B------:R-:W-:Y:S01]  /*00b0*/  HFMA2 R15, -RZ, RZ, 0, 0 ;  /* 0x00000000ff0f7431 */ /* 0x000fe200000001ff */
[----:B0-----:R-:W-:Y:S02]  /*00c0*/  ISETP.GE.U32.AND P0, PT, R2, R0, PT ;  /* 0x000000000200720c */ /* 0x001fe40003f06070 */
[----:B------:R-:W-:-:S11]  /*00d0*/  MOV R4, R2 ;  /* 0x0000000200047202 */ /* 0x000fd60000000f00 */
[----:B------:R-:W-:Y:S05]  /*00e0*/  @P0 BRA `(.L_x_176) ;  /* 0x0000000000140947 */ /* 0x000fea0003800000 */
[----:B------:R-:W0:Y:S01]  /*00f0*/  LDC.64 R8, c[0x0][0x380] ;  /* 0x0000e000ff087b82 */ /* 0x000e220000000a00 */
[----:B------:R-:W-:-:S05]  /*0100*/  LEA R5, R3, R2, 0xd ;  /* 0x0000000203057211 */ /* 0x000fca00078e68ff */
[----:B0-----:R-:W-:-:S05]  /*0110*/  IMAD.WIDE.U32 R8, R5, 0x4, R8 ;  /* 0x0000000405087825 */ /* 0x001fca00078e0008 */
[----:B------:R0:W5:Y:S01]  /*0120*/  LDG.E R15, desc[UR6][R8.64] ;  /* 0x00000006080f7981 */ /* 0x000162000c1e1900 */
[----:B------:R-:W-:-:S07]  /*0130*/  IADD3 R4, PT, PT, R2, 0x200, RZ ;  /* 0x0000020002047810 */ /* 0x000fce0007ffe0ff */
.L_x_176:
[----:B------:R-:W-:Y:S05]  /*0140*/  BSYNC.RECONVERGENT B1 ;  /* 0x0000000000017941 */ /* 0x000fea0003800200 */
.L_x_175:
[----:B------:R-:W-:Y:S01]  /*0150*/  ISETP.GE.U32.AND P0, PT, R4, R0, PT ;  /* 0x000000000400720c */ /* 0x000fe20003f06070 */
[----:B------:R-:W-:-:S12]  /*0160*/  BSSY.RECONVERGENT B1, `(.L_x_177) ;  /* 0x00000a5000017945 */ /* 0x000fd80003800200 */
[----:B------:R-:W-:Y:S05]  /*0170*/  @P0 BRA `(.L_x_178) ;  /* 0x00000008008c0947 */ /* 0x000fea0003800000 */
[----:B------:R-:W-:Y:S01]  /*0180*/  LOP3.LUT R5, RZ, R4, RZ, 0x33, !PT ;  /* 0x00000004ff057212 */ /* 0x000fe200078e33ff */
[----:B------:R-:W-:Y:S03]  /*0190*/  BSSY.RECONVERGENT B2, `(.L_x_179) ;  /* 0x0000053000027945 */ /* 0x000fe60003800200 */
[----:B------:R-:W-:-:S05]  /*01a0*/  IADD3 R6, PT, PT, R5, R6, RZ ;  /* 0x0000000605067210 */ /* 0x000fca0007ffe0ff */
[----:B------:R-:W-:-:S05]  /*01b0*/  IMAD R6, R3, -0x2000, R6 ;  /* 0xffffe00003067824 */ /* 0x000fca00078e0206 */
[C---:B------:R-:W-:Y:S02]  /*01c0*/  ISETP.GE.U32.AND P0, PT, R6.reuse, 0x1e00, PT ;  /* 0x00001e000600780c */ /* 0x040fe40003f06070 */
[----:B------:R-:W-:-:S04]  /*01d0*/  LEA.HI R5, R6, 0x1, RZ, 0x17 ;  /* 0x0000000106057811 */ /* 0x000fc800078fb8ff */
[----:B------:R-:W-:-:S07]  /*01e0*/  LOP3.LUT R6, R5, 0xf, RZ, 0xc0, !PT ;  /* 0x0000000f05067812 */ /* 0x000fce00078ec0ff */
[----:B------:R-:W-:Y:S05]  /*01f0*/  @!P0 BRA `(.L_x_180) ;  /* 0x0000000400308947 */ /* 0x000fea0003800000 */
[----:B------:R-:W-:Y:S01]  /*0200*/  LOP3.LUT R10, R5, 0xfffff0, RZ, 0xc0, !PT ;  /* 0x00fffff0050a7812 */ /* 0x000fe200078ec0ff */
[----:B------:R-:W-:Y:S01]  /*0210*/  BSSY.RECONVERGENT B3, `(.L_x_181) ;  /* 0x0000049000037945 */ /* 0x000fe20003800200 */
[----:B0-----:R-:W-:Y:S02]  /*0220*/  LOP3.LUT R9, R4, 0x1000, RZ, 0xfc, !PT ;  /* 0x0000100004097812 */ /* 0x001fe400078efcff */
[----:B------:R-:W-:Y:S02]  /*0230*/  LEA R4, R3, R4, 0xd ;  /* 0x0000000403047211 */ /* 0x000fe400078e68ff */
[----:B------:R-:W-:-:S07]  /*0240*/  IADD3 R10, PT, PT, -R10, RZ, RZ ;  /* 0x000000ff0a0a7210 */ /* 0x000fce0007ffe1ff */
.L_x_182:
[----:B------:R-:W0:Y:S02]  /*0250*/  LDC.64 R12, c[0x0][0x380] ;  /* 0x0000e000ff0c7b82 */ /* 0x000e240000000a00 */
[----:B0-----:R-:W-:-:S05]  /*0260*/  IMAD.WIDE.U32 R22, R4, 0x4, R12 ;  /* 0x0000000404167825 */ /* 0x001fca00078e000c */
[----:B------:R0:W2:Y:S01]  /*0270*/  LDG.E R8, desc[UR6][R22.64] ;  /* 0x0000000616087981 */ /* 0x0000a2000c1e1900 */
[C---:B------:R-:W-:Y:S02]  /*0280*/  IADD3 R25, PT, PT, R4.reuse, 0x200, RZ ;  /* 0x0000020004197810 */ /* 0x040fe40007ffe0ff */
[C---:B------:R-:W-:Y:S02]  /*0290*/  IADD3 R21, PT, PT, R4.reuse, 0x400, RZ ;  /* 0x0000040004157810 */ /* 0x040fe40007ffe0ff */
[C---:B------:R-:W-:Y:S01]  /*02a0*/  IADD3 R17, PT, PT, R4.reuse, 0x600, RZ ;  /* 0x0000060004117810 */ /* 0x040fe20007ffe0ff */
[----:B------:R-:W-:Y:S01]  /*02b0*/  IMAD.WIDE.U32 R24, R25, 0x4, R12 ;  /* 0x0000000419187825 */ /* 0x000fe200078e000c */
[----:B------:R-:W-:-:S03]  /*02c0*/  IADD3 R19, PT, PT, R4, 0x800, RZ ;  /* 0x0000080004137810 */ /* 0x000fc60007ffe0ff */
[--C-:B------:R-:W-:Y:S01]  /*02d0*/  IMAD.WIDE.U32 R20, R21, 0x4, R12.reuse ;  /* 0x0000000415147825 */ /* 0x100fe200078e000c */
[----:B------:R-:W3:Y:S01]  /*02e0*/  LDG.E R7, desc[UR6][R24.64] ;  /* 0x0000000618077981 */ /* 0x000ee2000c1e1900 */
[C---:B------:R-:W-:Y:S02]  /*02f0*/  IADD3 R11, PT, PT, R4.reuse, 0xa00, RZ ;  /* 0x00000a00040b7810 */ /* 0x040fe40007ffe0ff */
[--C-:B------:R-:W-:Y:S01]  /*0300*/  IMAD.WIDE.U32 R16, R17, 0x4, R12.reuse ;  /* 0x0000000411107825 */ /* 0x100fe200078e000c */
[----:B------:R1:W4:Y:S01]  /*0310*/  LDG.E R29, desc[UR6][R20.64] ;  /* 0x00000006141d7981 */ /* 0x000322000c1e1900 */
[C---:B------:R-:W-:Y:S02]  /*0320*/  IADD3 R14, PT, PT, R4.reuse, 0xc00, RZ ;  /* 0x00000c00040e7810 */ /* 0x040fe40007ffe0ff */
[--C-:B------:R-:W-:Y:S01]  /*0330*/  IMAD.WIDE.U32 R18, R19, 0x4, R12.reuse ;  /* 0x0000000413127825 */ /* 0x100fe200078e000c */
[----:B------:R1:W4:Y:S03]  /*0340*/  LDG.E R28, desc[UR6][R16.64] ;  /* 0x00000006101c7981 */ /* 0x000326000c1e1900 */
[----:B0-----:R-:W-:Y:S01]  /*0350*/  IMAD.WIDE.U32 R22, R11, 0x4, R12 ;  /* 0x000000040b167825 */ /* 0x001fe200078e000c */
[----:B------:R-:W4:Y:S01]  /*0360*/  LDG.E R27, desc[UR6][R18.64] ;  /* 0x00000006121b7981 */ /* 0x000f22000c1e1900 */
[----:B------:R-:W-:-:S02]  /*0370*/  IADD3 R11, PT, PT, R4, 0xe00, RZ ;  /* 0x00000e00040b7810 */ /* 0x000fc40007ffe0ff */
[--C-:B-1----:R-:W-:Y:S01]  /*0380*/  IMAD.WIDE.U32 R20, R14, 0x4, R12.reuse ;  /* 0x000000040e147825 */ /* 0x102fe200078e000c */
[----:B------:R0:W4:Y:S01]  /*0390*/  LDG.E R26, desc[UR6][R22.64] ;  /* 0x00000006161a7981 */ /* 0x000122000c1e1900 */
[C---:B------:R-:W-:Y:S02]  /*03a0*/  IADD3 R14, PT, PT, R4.reuse, 0x1000, RZ ;  /* 0x00001000040e7810 */ /* 0x040fe40007ffe0ff */
[C---:B------:R-:W-:Y:S01]  /*03b0*/  IADD3 R24, PT, PT, R4.reuse, 0x1200, RZ ;  /* 0x0000120004187810 */ /* 0x040fe20007ffe0ff */
[--C-:B------:R-:W-:Y:S01]  /*03c0*/  IMAD.WIDE.U32 R16, R11, 0x4, R12.reuse ;  /* 0x000000040b107825 */ /* 0x100fe200078e000c */
[----:B------:R1:W4:Y:S01]  /*03d0*/  LDG.E R25, desc[UR6][R20.64] ;  /* 0x0000000614197981 */ /* 0x000322000c1e1900 */
[----:B------:R-:W-:Y:S02]  /*03e0*/  IADD3 R11, PT, PT, R4, 0x1400, RZ ;  /* 0x00001400040b7810 */ /* 0x000fe40007ffe0ff */
[--C-:B0-----:R-:W-:Y:S02]  /*03f0*/  IMAD.WIDE.U32 R22, R24, 0x4, R12.reuse ;  /* 0x0000000418167825 */ /* 0x101fe400078e000c */
[----:B------:R0:W4:Y:S02]  /*0400*/  LDG.E R24, desc[UR6][R16.64] ;  /* 0x0000000610187981 */ /* 0x000124000c1e1900 */
[--C-:B-1----:R-:W-:Y:S01]  /*0410*/  IMAD.WIDE.U32 R20, R14, 0x4, R12.reuse ;  /* 0x000000040e147825 */ /* 0x102fe200078e000c */
[C---:B------:R-:W-:Y:S01]  /*0420*/  IADD3 R14, PT, PT, R4.reuse, 0x1600, RZ ;  /* 0x00001600040e7810 */ /* 0x040fe20007ffe0ff */
[----:B------:R1:W4:Y:S04]  /*0430*/  LDG.E R18, desc[UR6][R22.64] ;  /* 0x0000000616127981 */ /* 0x000328000c1e1900 */
[----:B------:R1:W4:Y:S01]  /*0440*/  LDG.E R19, desc[UR6][R20.64] ;  /* 0x0000000614137981 */ /* 0x000322000c1e1900 */
[----:B0-----:R-:W-:Y:S01]  /*0450*/  IMAD.WIDE.U32 R16, R11, 0x4, R12 ;  /* 0x000000040b107825 */ /* 0x001fe200078e000c */
[----:B-1----:R-:W-:-:S04]  /*0460*/  IADD3 R23, PT, PT, R4, 0x1800, RZ ;  /* 0x0000180004177810 */ /* 0x002fc80007ffe0ff */
[----:B------:R0:W4:Y:S01]  /*0470*/  LDG.E R11, desc[UR6][R16.64] ;  /* 0x00000006100b7981 */ /* 0x000122000c1e1900 */
[C---:B------:R-:W-:Y:S01]  /*0480*/  IADD3 R21, PT, PT, R4.reuse, 0x1a00, RZ ;  /* 0x00001a0004157810 */ /* 0x040fe20007ffe0ff */
[----:B0-----:R-:W-:Y:S01]  /*0490*/  IMAD.WIDE.U32 R16, R23, 0x4, R12 ;  /* 0x0000000417107825 */ /* 0x001fe200078e000c */
[----:B------:R-:W-:-:S03]  /*04a0*/  IADD3 R23, PT, PT, R4, 0x1c00, RZ ;  /* 0x00001c0004177810 */ /* 0x000fc60007ffe0ff */
[--C-:B------:R-:W-:Y:S02]  /*04b0*/  IMAD.WIDE.U32 R20, R21, 0x4, R12.reuse ;  /* 0x0000000415147825 */ /* 0x100fe400078e000c */
[----:B------:R-:W4:Y:S02]  /*04c0*/  LDG.E R16, desc[UR6][R16.64] ;  /* 0x0000000610107981 */ /* 0x000f24000c1e1900 */
[----:B------:R-:W-:Y:S02]  /*04d0*/  IMAD.WIDE.U32 R22, R23, 0x4, R12 ;  /* 0x0000000417167825 */ /* 0x000fe400078e000c */
[----:B------:R-:W4:Y:S04]  /*04e0*/  LDG.E R20, desc[UR6][R20.64] ;  /* 0x0000000614147981 */ /* 0x000f28000c1e1900 */
[----:B------:R-:W4:Y:S01]  /*04f0*/  LDG.E R22, desc[UR6][R22.64] ;  /* 0x0000000616167981 */ /* 0x000f22000c1e1900 */
[----:B--2--5:R-:W-:Y:S01]  /*0500*/  FADD R8, R8, R15 ;  /* 0x0000000f08087221 */ /* 0x024fe20000000000 */
[----:B------:R-:W-:-:S06]  /*0510*/  IMAD.WIDE.U32 R14, R14, 0x4, R12 ;  /* 0x000000040e0e7825 */ /* 0x000fcc00078e000c */
[----:B------:R0:W2:Y:S02]  /*0520*/  LDG.E R14, desc[UR6][R14.64] ;  /* 0x000000060e0e7981 */ /* 0x0000a4000c1e1900 */
[----:B0-----:R-:W-:-:S05]  /*0530*/  IADD3 R15, PT, PT, R4, 0x1e00, RZ ;  /* 0x00001e00040f7810 */ /* 0x001fca0007ffe0ff */
[----:B------:R-:W-:-:S06]  /*0540*/  IMAD.WIDE.U32 R12, R15, 0x4, R12 ;  /* 0x000000040f0c7825 */ /* 0x000fcc00078e000c */
[----:B------:R-:W2:Y:S01]  /*0550*/  LDG.E R12, desc[UR6][R12.64] ;  /* 0x000000060c0c7981 */ /* 0x000ea2000c1e1900 */
        /* <DEDUP_REMOVED lines=8> */
[----:B------:R-:W-:Y:S01]  /*05e0*/  FADD R18, R19, R18 ;  /* 0x0000001213127221 */ /* 0x000fe20000000000 */
[----:B------:R-:W-:-:S03]  /*05f0*/  IADD3 R10, PT, PT, R10, 0x10, RZ ;  /* 0x000000100a0a7810 */ /* 0x000fc60007ffe0ff */
[----:B------:R-:W-:Y:S01]  /*0600*/  FADD R11, R18, R11 ;  /* 0x0000000b120b7221 */ /* 0x000fe20000000000 */
[----:B------:R-:W-:Y:S02]  /*0610*/  ISETP.NE.AND P0, PT, R10, RZ, PT ;  /* 0x000000ff0a00720c */ /* 0x000fe40003f05270 */
[----:B------:R-:W-:Y:S02]  /*0620*/  IADD3 R9, PT, PT, R9, 0x2000, RZ ;  /* 0x0000200009097810 */ /* 0x000fe40007ffe0ff */
[----:B------:R-:W-:Y:S01]  /*0630*/  IADD3 R4, PT, PT, R4, 0x2000, RZ ;  /* 0x0000200004047810 */ /* 0x000fe20007ffe0ff */
[----:B--2---:R-:W-:-:S04]  /*0640*/  FADD R11, R11, R14 ;  /* 0x0000000e0b0b7221 */ /* 0x004fc80000000000 */
[----:B------:R-:W-:-:S04]  /*0650*/  FADD R11, R11, R16 ;  /* 0x000000100b0b7221 */ /* 0x000fc80000000000 */
[----:B------:R-:W-:-:S04]  /*0660*/  FADD R11, R11, R20 ;  /* 0x000000140b0b7221 */ /* 0x000fc80000000000 */
[----:B------:R-:W-:-:S04]  /*0670*/  FADD R11, R11, R22 ;  /* 0x000000160b0b7221 */ /* 0x000fc80000000000 */
[----:B------:R-:W-:Y:S01]  /*0680*/  FADD R15, R11, R12 ;  /* 0x0000000c0b0f7221 */ /* 0x000fe20000000000 */
[----:B------:R-:W-:Y:S06]  /*0690*/  @P0 BRA `(.L_x_182) ;  /* 0xfffffff800ec0947 */ /* 0x000fec000383ffff */
[----:B------:R-:W-:Y:S05]  /*06a0*/  BSYNC.RECONVERGENT B3 ;  /* 0x0000000000037941 */ /* 0x000fea0003800200 */
.L_x_181:
[----:B------:R-:W-:-:S07]  /*06b0*/  IADD3 R4, PT, PT, R9, -0x1000, RZ ;  /* 0xfffff00009047810 */ /* 0x000fce0007ffe0ff */
.L_x_180:
[----:B------:R-:W-:Y:S05]  /*06c0*/  BSYNC.RECONVERGENT B2 ;  /* 0x0000000000027941 */ /* 0x000fea0003800200 */
.L_x_179:
[----:B------:R-:W-:-:S13]  /*06d0*/  ISETP.NE.AND P0, PT, R6, RZ, PT ;  /* 0x000000ff0600720c */ /* 0x000fda0003f05270 */
[----:B------:R-:W-:Y:S05]  /*06e0*/  @!P0 BRA `(.L_x_178) ;  /* 0x0000000400308947 */ /* 0x000fea0003800000 */
[----:B------:R-:W-:Y:S01]  /*06f0*/  ISETP.GE.U32.AND P0, PT, R6, 0x8, PT ;  /* 0x000000080600780c */ /* 0x000fe20003f06070 */
[----:B------:R-:W-:Y:S01]  /*0700*/  BSSY.RECONVERGENT B2, `(.L_x_183) ;  /* 0x0000026000027945 */ /* 0x000fe20003800200 */
[----:B------:R-:W-:-:S04]  /*0710*/  LOP3.LUT R22, R5, 0x7, RZ, 0xc0, !PT ;  /* 0x0000000705167812 */ /* 0x000fc800078ec0ff */
[----:B------:R-:W-:-:S07]  /*0720*/  ISETP.NE.AND P1, PT, R22, RZ, PT ;  /* 0x000000ff1600720c */ /* 0x000fce0003f25270 */
[----:B------:R-:W-:Y:S06]  /*0730*/  @!P0 BRA `(.L_x_184) ;  /* 0x0000000000888947 */ /* 0x000fec0003800000 */
[----:B------:R-:W1:Y:S01]  /*0740*/  LDC.64 R6, c[0x0][0x380] ;  /* 0x0000e000ff067b82 */ /* 0x000e620000000a00 */
[----:B------:R-:W-:-:S04]  /*0750*/  LEA R19, R3, R4, 0xd ;  /* 0x0000000403137211 */ /* 0x000fc800078e68ff */
[C---:B------:R-:W-:Y:S02]  /*0760*/  IADD3 R17, PT, PT, R19.reuse, 0x200, RZ ;  /* 0x0000020013117810 */ /* 0x040fe40007ffe0ff */
[C---:B------:R-:W-:Y:S02]  /*0770*/  IADD3 R21, PT, PT, R19.reuse, 0x400, RZ ;  /* 0x0000040013157810 */ /* 0x040fe40007ffe0ff */
[C---:B------:R-:W-:Y:S02]  /*0780*/  IADD3 R13, PT, PT, R19.reuse, 0x600, RZ ;  /* 0x00000600130d7810 */ /* 0x040fe40007ffe0ff */
[C---:B0-----:R-:W-:Y:S01]  /*0790*/  IADD3 R9, PT, PT, R19.reuse, 0x800, RZ ;  /* 0x0000080013097810 */ /* 0x041fe20007ffe0ff */
[----:B-1----:R-:W-:-:S04]  /*07a0*/  IMAD.WIDE.U32 R10, R19, 0x4, R6 ;  /* 0x00000004130a7825 */ /* 0x002fc800078e0006 */
[--C-:B------:R-:W-:Y:S01]  /*07b0*/  IMAD.WIDE.U32 R16, R17, 0x4, R6.reuse ;  /* 0x0000000411107825 */ /* 0x100fe200078e0006 */
[----:B------:R0:W2:Y:S03]  /*07c0*/  LDG.E R14, desc[UR6][R10.64] ;  /* 0x000000060a0e7981 */ /* 0x0000a6000c1e1900 */
[--C-:B------:R-:W-:Y:S01]  /*07d0*/  IMAD.WIDE.U32 R20, R21, 0x4, R6.reuse ;  /* 0x0000000415147825 */ /* 0x100fe200078e0006 */
[----:B------:R1:W3:Y:S03]  /*07e0*/  LDG.E R18, desc[UR6][R16.64] ;  /* 0x0000000610127981 */ /* 0x0002e6000c1e1900 */
[--C-:B------:R-:W-:Y:S01]  /*07f0*/  IMAD.WIDE.U32 R12, R13, 0x4, R6.reuse ;  /* 0x000000040d0c7825 */ /* 0x100fe200078e0006 */
[----:B------:R-:W-:Y:S01]  /*0800*/  IADD3 R23, PT, PT, R19, 0xa00, RZ ;  /* 0x00000a0013177810 */ /* 0x000fe20007ffe0ff */
[----:B------:R-:W4:Y:S02]  /*0810*/  LDG.E R20, desc[UR6][R20.64] ;  /* 0x0000000614147981 */ /* 0x000f24000c1e1900 */
[--C-:B------:R-:W-:Y:S01]  /*0820*/  IMAD.WIDE.U32 R8, R9, 0x4, R6.reuse ;  /* 0x0000000409087825 */ /* 0x100fe200078e0006 */
[----:B------:R-:W-:Y:S01]  /*0830*/  IADD3 R25, PT, PT, R19, 0xc00, RZ ;  /* 0x00000c0013197810 */ /* 0x000fe20007ffe0ff */
[----:B------:R-:W4:Y:S02]  /*0840*/  LDG.E R12, desc[UR6][R12.64] ;  /* 0x000000060c0c7981 */ /* 0x000f24000c1e1900 */
[--C-:B0-----:R-:W-:Y:S01]  /*0850*/  IMAD.WIDE.U32 R10, R23, 0x4, R6.reuse ;  /* 0x00000004170a7825 */ /* 0x101fe200078e0006 */
[----:B------:R-:W-:Y:S01]  /*0860*/  IADD3 R19, PT, PT, R19, 0xe00, RZ ;  /* 0x00000e0013137810 */ /* 0x000fe20007ffe0ff */
[----:B------:R-:W4:Y:S02]  /*0870*/  LDG.E R8, desc[UR6][R8.64] ;  /* 0x0000000608087981 */ /* 0x000f24000c1e1900 */
[----:B-1----:R-:W-:-:S02]  /*0880*/  IMAD.WIDE.U32 R16, R25, 0x4, R6 ;  /* 0x0000000419107825 */ /* 0x002fc400078e0006 */
[----:B------:R-:W4:Y:S02]  /*0890*/  LDG.E R11, desc[UR6][R10.64] ;  /* 0x000000060a0b7981 */ /* 0x000f24000c1e1900 */
[----:B------:R-:W-:Y:S02]  /*08a0*/  IMAD.WIDE.U32 R6, R19, 0x4, R6 ;  /* 0x0000000413067825 */ /* 0x000fe400078e0006 */
[----:B------:R-:W4:Y:S04]  /*08b0*/  LDG.E R17, desc[UR6][R16.64] ;  /* 0x0000000610117981 */ /* 0x000f28000c1e1900 */
[----:B------:R-:W4:Y:S01]  /*08c0*/  LDG.E R7, desc[UR6][R6.64] ;  /* 0x0000000606077981 */ /* 0x000f22000c1e1900 */
        /* <DEDUP_REMOVED lines=9> */
.L_x_184:
[----:B------:R-:W-:Y:S05]  /*0960*/  BSYNC.RECONVERGENT B2 ;  /* 0x0000000000027941 */ /* 0x000fea0003800200 */
.L_x_183:
[----:B------:R-:W-:Y:S05]  /*0970*/  @!P1 BRA `(.L_x_178) ;  /* 0x00000000008c9947 */ /* 0x000fea0003800000 */
[----:B------:R-:W-:Y:S01]  /*0980*/  ISETP.GE.U32.AND P0, PT, R22, 0x4, PT ;  /* 0x000000041600780c */ /* 0x000fe20003f06070 */
[----:B------:R-:W-:Y:S01]  /*0990*/  BSSY.RECONVERGENT B2, `(.L_x_185) ;  /* 0x0000016000027945 */ /* 0x000fe20003800200 */
[----:B------:R-:W-:-:S04]  /*09a0*/  LOP3.LUT R5, R5, 0x3, RZ, 0xc0, !PT ;  /* 0x0000000305057812 */ /* 0x000fc800078ec0ff */
[----:B------:R-:W-:-:S07]  /*09b0*/  ISETP.NE.AND P1, PT, R5, RZ, PT ;  /* 0x000000ff0500720c */ /* 0x000fce0003f25270 */
[----:B------:R-:W-:Y:S06]  /*09c0*/  @!P0 BRA `(.L_x_186) ;  /* 0x0000000000488947 */ /* 0x000fec0003800000 */
[----:B------:R-:W0:Y:S01]  /*09d0*/  LDC.64 R6, c[0x0][0x380] ;  /* 0x0000e000ff067b82 */ /* 0x000e220000000a00 */
[----:B------:R-:W-:-:S04]  /*09e0*/  LEA R13, R3, R4, 0xd ;  /* 0x00000004030d7211 */ /* 0x000fc800078e68ff */
[C---:B------:R-:W-:Y:S02]  /*09f0*/  IADD3 R11, PT, PT, R13.reuse, 0x200, RZ ;  /* 0x000002000d0b7810 */ /* 0x040fe40007ffe0ff */
[C---:B------:R-:W-:Y:S02]  /*0a00*/  IADD3 R17, PT, PT, R13.reuse, 0x400, RZ ;  /* 0x000004000d117810 */ /* 0x040fe40007ffe0ff */
[C---:B------:R-:W-:Y:S01]  /*0a10*/  IADD3 R19, PT, PT, R13.reuse, 0x600, RZ ;  /* 0x000006000d137810 */ /* 0x040fe20007ffe0ff */
[----:B0-----:R-:W-:-:S04]  /*0a20*/  IMAD.WIDE.U32 R8, R13, 0x4, R6 ;  /* 0x000000040d087825 */ /* 0x001fc800078e0006 */
[--C-:B------:R-:W-:Y:S02]  /*0a30*/  IMAD.WIDE.U32 R10, R11, 0x4, R6.reuse ;  /* 0x000000040b0a7825 */ /* 0x100fe400078e0006 */
[----:B------:R-:W2:Y:S02]  /*0a40*/  LDG.E R8, desc[UR6][R8.64] ;  /* 0x0000000608087981 */ /* 0x000ea4000c1e1900 */
[--C-:B------:R-:W-:Y:S02]  /*0a50*/  IMAD.WIDE.U32 R12, R17, 0x4, R6.reuse ;  /* 0x00000004110c7825 */ /* 0x100fe400078e0006 */
[----:B------:R-:W3:Y:S02]  /*0a60*/  LDG.E R10, desc[UR6][R10.64] ;  /* 0x000000060a0a7981 */ /* 0x000ee4000c1e1900 */
[----:B------:R-:W-:Y:S02]  /*0a70*/  IMAD.WIDE.U32 R6, R19, 0x4, R6 ;  /* 0x0000000413067825 */ /* 0x000fe400078e0006 */
[----:B------:R-:W4:Y:S04]  /*0a80*/  LDG.E R12, desc[UR6][R12.64] ;  /* 0x000000060c0c7981 */ /* 0x000f28000c1e1900 */
[----:B------:R-:W4:Y:S01]  /*0a90*/  LDG.E R6, desc[UR6][R6.64] ;  /* 0x0000000606067981 */ /* 0x000f22000c1e1900 */
[----:B------:R-:W-:Y:S01]  /*0aa0*/  IADD3 R4, PT, PT, R4, 0x800, RZ ;  /* 0x0000080004047810 */ /* 0x000fe20007ffe0ff */
[----:B--2--5:R-:W-:-:S04]  /*0ab0*/  FADD R15, R15, R8 ;  /* 0x000000080f0f7221 */ /* 0x024fc80000000000 */
[----:B---3--:R-:W-:-:S04]  /*0ac0*/  FADD R15, R15, R10 ;  /* 0x0000000a0f0f7221 */ /* 0x008fc80000000000 */
[----:B----4-:R-:W-:-:S04]  /*0ad0*/  FADD R15, R15, R12 ;  /* 0x0000000c0f0f7221 */ /* 0x010fc80000000000 */
[----:B------:R-:W-:-:S07]  /*0ae0*/  FADD R15, R15, R6 ;  /* 0x000000060f0f7221 */ /* 0x000fce0000000000 */
.L_x_186:
[----:B------:R-:W-:Y:S05]  /*0af0*/  BSYNC.RECONVERGENT B2 ;  /* 0x0000000000027941 */ /* 0x000fea0003800200 */
.L_x_185:
[----:B------:R-:W-:Y:S05]  /*0b00*/  @!P1 BRA `(.L_x_178) ;  /* 0x0000000000289947 */ /* 0x000fea0003800000 */
[----:B------:R-:W1:Y:S01]  /*0b10*/  LDC.64 R6, c[0x0][0x380] ;  /* 0x0000e000ff067b82 */ /* 0x000e620000000a00 */
[----:B0-----:R-:W-:Y:S02]  /*0b20*/  LEA R9, R3, R4, 0xd ;  /* 0x0000000403097211 */ /* 0x001fe400078e68ff */
[----:B------:R-:W-:-:S07]  /*0b30*/  IADD3 R8, PT, PT, -R5, RZ, RZ ;  /* 0x000000ff05087210 */ /* 0x000fce0007ffe1ff */
.L_x_187:
[----:B-1----:R-:W-:-:S06]  /*0b40*/  IMAD.WIDE.U32 R4, R9, 0x4, R6 ;  /* 0x0000000409047825 */ /* 0x002fcc00078e0006 */
[----:B------:R-:W2:Y:S01]  /*0b50*/  LDG.E R4, desc[UR6][R4.64] ;  /* 0x0000000604047981 */ /* 0x000ea2000c1e1900 */
[----:B------:R-:W-:Y:S02]  /*0b60*/  IADD3 R8, PT, PT, R8, 0x1, RZ ;  /* 0x0000000108087810 */ /* 0x000fe40007ffe0ff */
[----:B------:R-:W-:Y:S02]  /*0b70*/  IADD3 R9, PT, PT, R9, 0x200, RZ ;  /* 0x0000020009097810 */ /* 0x000fe40007ffe0ff */
[----:B------:R-:W-:Y:S01]  /*0b80*/  ISETP.NE.AND P0, PT, R8, RZ, PT ;  /* 0x000000ff0800720c */ /* 0x000fe20003f05270 */
[----:B--2--5:R-:W-:-:S12]  /*0b90*/  FADD R15, R4, R15 ;  /* 0x0000000f040f7221 */ /* 0x024fd80000000000 */
[----:B------:R-:W-:Y:S05]  /*0ba0*/  @P0 BRA `(.L_x_187) ;  /* 0xfffffffc00e40947 */ /* 0x000fea000383ffff */
.L_x_178:
[----:B------:R-:W-:Y:S05]  /*0bb0*/  BSYNC.RECONVERGENT B1 ;  /* 0x0000000000017941 */ /* 0x000fea0003800200 */
.L_x_177:
[----:B------:R-:W-:-:S13]  /*0bc0*/  ISETP.GE.U32.AND P0, PT, R0, 0x200, PT ;  /* 0x000002000000780c */ /* 0x000fda0003f06070 */
[----:B------:R-:W-:Y:S05]  /*0bd0*/  @!P0 BRA `(.L_x_188) ;  /* 0x0000000000d08947 */ /* 0x000fea0003800000 */
[----:B0-----:R-:W0:Y:S01]  /*0be0*/  S2R R8, SR_LANEID ;  /* 0x0000000000087919 */ /* 0x001e220000000000 */
[----:B-----5:R-:W1:Y:S02]  /*0bf0*/  SHFL.DOWN PT, R0, R15, 0x1, 0x1f ;  /* 0x08201f000f007f89 */ /* 0x020e6400000e0000 */
[----:B-1----:R-:W-:Y:S01]  /*0c00*/  FADD R0, R0, R15 ;  /* 0x0000000f00007221 */ /* 0x002fe20000000000 */
[C---:B0-----:R-:W-:Y:S02]  /*0c10*/  ISETP.GT.AND P0, PT, R8.reuse, 0x1e, PT ;  /* 0x0000001e0800780c */ /* 0x041fe40003f04270 */
[C---:B------:R-:W-:Y:S02]  /*0c20*/  ISETP.NE.AND P1, PT, R8.reuse, RZ, PT ;  /* 0x000000ff0800720c */ /* 0x040fe40003f25270 */
        /* <DEDUP_REMOVED lines=27> */
[----:B------:R-:W0:Y:S04]  /*0de0*/  LDS.128 R12, [UR4+0x10] ;  /* 0x00001004ff0c7984 */ /* 0x000e280008000c00 */
[----:B------:R-:W2:Y:S04]  /*0df0*/  LDS.128 R8, [UR4+0x20] ;  /* 0x00002004ff087984 */ /* 0x000ea80008000c00 */
[----:B-1----:R-:W1:Y:S04]  /*0e00*/  LDS.128 R4, [UR4+0x30] ;  /* 0x00003004ff047984 */ /* 0x002e680008000c00 */
[----:B------:R-:W3:Y:S01]  /*0e10*/  LDS.128 R16, [UR4+0x40] ;  /* 0x00004004ff107984 */ /* 0x000ee20008000c00 */
[----:B0-----:R-:W-:-:S04]  /*0e20*/  FADD R13, R20, R13 ;  /* 0x0000000d140d7221 */ /* 0x001fc80000000000 */
[----:B------:R-:W-:-:S04]  /*0e30*/  FADD R14, R13, R14 ;  /* 0x0000000e0d0e7221 */ /* 0x000fc80000000000 */
[----:B------:R-:W-:-:S04]  /*0e40*/  FADD R15, R14, R15 ;  /* 0x0000000f0e0f7221 */ /* 0x000fc80000000000 */
[----:B--2---:R-:W-:-:S04]  /*0e50*/  FADD R8, R15, R8 ;  /* 0x000000080f087221 */ /* 0x004fc80000000000 */
[----:B------:R-:W-:-:S04]  /*0e60*/  FADD R9, R8, R9 ;  /* 0x0000000908097221 */ /* 0x000fc80000000000 */
[----:B------:R-:W-:-:S04]  /*0e70*/  FADD R10, R9, R10 ;  /* 0x0000000a090a7221 */ /* 0x000fc80000000000 */
[----:B------:R-:W-:-:S04]  /*0e80*/  FADD R11, R10, R11 ;  /* 0x0000000b0a0b7221 */ /* 0x000fc80000000000 */
[----:B-1----:R-:W-:-:S04]  /*0e90*/  FADD R4, R11, R4 ;  /* 0x000000040b047221 */ /* 0x002fc80000000000 */
        /* <DEDUP_REMOVED lines=8> */
.L_x_188:
[----:B0-----:R-:W0:Y:S01]  /*0f20*/  S2R R8, SR_LANEID ;  /* 0x0000000000087919 */ /* 0x001e220000000000 */
[----:B------:R-:W-:-:S04]  /*0f30*/  LOP3.LUT R4, R2, 0x3e0, RZ, 0xc0, !PT ;  /* 0x000003e002047812 */ /* 0x000fc800078ec0ff */
[----:B------:R-:W-:Y:S02]  /*0f40*/  IADD3 R5, PT, PT, R4, 0x20, RZ ;  /* 0x0000002004057810 */ /* 0x000fe40007ffe0ff */
[----:B------:R-:W-:Y:S02]  /*0f50*/  LOP3.LUT R7, RZ, R4, RZ, 0x33, !PT ;  /* 0x00000004ff077212 */ /* 0x000fe400078e33ff */
[----:B------:R-:W-:Y:S02]  /*0f60*/  ISETP.GT.U32.AND P0, PT, R5, R0, PT ;  /* 0x000000000500720c */ /* 0x000fe40003f04070 */
[----:B------:R-:W-:-:S04]  /*0f70*/  IADD3 R7, PT, PT, R0, R7, RZ ;  /* 0x0000000700077210 */ /* 0x000fc80007ffe0ff */
[----:B------:R-:W-:-:S05]  /*0f80*/  SEL R7, R7, 0x1f, P0 ;  /* 0x0000001f07077807 */ /* 0x000fca0000000000 */
[----:B-----5:R-:W1:Y:S01]  /*0f90*/  SHFL.DOWN PT, R4, R15, 0x1, R7 ;  /* 0x082000000f047989 */ /* 0x020e6200000e0007 */
[C---:B0-----:R-:W-:Y:S02]  /*0fa0*/  ISETP.GE.AND P0, PT, R8.reuse, R7, PT ;  /* 0x000000070800720c */ /* 0x041fe40003f06270 */
[C---:B------:R-:W-:Y:S02]  /*0fb0*/  IADD3 R6, PT, PT, R8.reuse, 0x2, RZ ;  /* 0x0000000208067810 */ /* 0x040fe40007ffe0ff */
[----:B------:R-:W-:-:S09]  /*0fc0*/  ISETP.NE.AND P1, PT, R8, RZ, PT ;  /* 0x000000ff0800720c */ /* 0x000fd20003f25270 */
[----:B-1----:R-:W-:Y:S01]  /*0fd0*/  @!P0 FADD R15, R4, R15 ;  /* 0x0000000f040f8221 */ /* 0x002fe20000000000 */
[----:B------:R-:W-:Y:S02]  /*0fe0*/  ISETP.GT.AND P0, PT, R6, R7, PT ;  /* 0x000000070600720c */ /* 0x000fe40003f04270 */
[----:B------:R-:W-:Y:S01]  /*0ff0*/  IADD3 R6, PT, PT, R8, 0x4, RZ ;  /* 0x0000000408067810 */ /* 0x000fe20007ffe0ff */
        /* <DEDUP_REMOVED lines=24> */
[----:B------:R-:W1:Y:S01]  /*1180*/  S2UR UR5, SR_CgaCtaId ;  /* 0x00000000000579c3 */ /* 0x000e620000008800 */
[----:B------:R-:W-:Y:S01]  /*1190*/  UMOV UR4, 0x400 ;  /* 0x0000040000047882 */ /* 0x000fe20000000000 */
[C---:B------:R-:W-:Y:S02]  /*11a0*/  ISETP.GT.U32.AND P2, PT, R0.reuse, 0x20, PT ;  /* 0x000000200000780c */ /* 0x040fe40003f44070 */
[C---:B------:R-:W-:Y:S02]  /*11b0*/  ISETP.GT.U32.AND P3, PT, R0.reuse, 0x40, PT ;  /* 0x000000400000780c */ /* 0x040fe40003f64070 */
[C---:B------:R-:W-:Y:S02]  /*11c0*/  ISETP.GT.U32.AND P1, PT, R0.reuse, 0x60, PT ;  /* 0x000000600000780c */ /* 0x040fe40003f24070 */
[----:B------:R-:W-:Y:S01]  /*11d0*/  ISETP.GT.U32.AND P4, PT, R0, 0xc0, PT ;  /* 0x000000c00000780c */ /* 0x000fe20003f84070 */
[----:B-1----:R-:W-:-:S09]  /*11e0*/  ULEA UR4, UR5, UR4, 0x18 ;  /* 0x0000000405047291 */ /* 0x002fd2000f8ec0ff */
[----:B0-----:R-:W0:Y:S04]  /*11f0*/  LDS.128 R4, [UR4+0x10] ;  /* 0x00001004ff047984 */ /* 0x001e280008000c00 */
[----:B------:R-:W1:Y:S04]  /*1200*/  LDS.128 R8, [UR4+0x20] ;  /* 0x00002004ff087984 */ /* 0x000e680008000c00 */
[----:B------:R-:W2:Y:S04]  /*1210*/  LDS.128 R12, [UR4+0x30] ;  /* 0x00003004ff0c7984 */ /* 0x000ea80008000c00 */
[----:B------:R-:W3:Y:S01]  /*1220*/  LDS.128 R16, [UR4+0x40] ;  /* 0x00004004ff107984 */ /* 0x000ee20008000c00 */
[----:B0-----:R-:W-:Y:S01]  /*1230*/  @P2 FADD R20, R20, R5 ;  /* 0x0000000514142221 */ /* 0x001fe20000000000 */
[----:B------:R-:W-:-:S03]  /*1240*/  ISETP.GT.U32.AND P2, PT, R0, 0x80, PT ;  /* 0x000000800000780c */ /* 0x000fc60003f44070 */
[----:B------:R-:W-:Y:S01]  /*1250*/  @P3 FADD R20, R20, R6 ;  /* 0x0000000614143221 */ /* 0x000fe20000000000 */
[----:B------:R-:W-:-:S03]  /*1260*/  ISETP.GT.U32.AND P3, PT, R0, 0xa0, PT ;  /* 0x000000a00000780c */ /* 0x000fc60003f64070 */
[----:B------:R-:W-:Y:S01]  /*1270*/  @P1 FADD R20, R20, R7 ;  /* 0x0000000714141221 */ /* 0x000fe20000000000 */
[----:B------:R-:W-:-:S05]  /*1280*/  ISETP.GT.U32.AND P1, PT, R0, 0xe0, PT ;  /* 0x000000e00000780c */ /* 0x000fca0003f24070 */
[----:B-1----:R-:W-:Y:S01]  /*1290*/  @P2 FADD R20, R20, R8 ;  /* 0x0000000814142221 */ /* 0x002fe20000000000 */
[----:B------:R-:W-:-:S03]  /*12a0*/  ISETP.GT.U32.AND P2, PT, R0, 0x100, PT ;  /* 0x000001000000780c */ /* 0x000fc60003f44070 */
[----:B------:R-:W-:Y:S01]  /*12b0*/  @P3 FADD R20, R20, R9 ;  /* 0x0000000914143221 */ /* 0x000fe20000000000 */
[----:B------:R-:W-:-:S03]  /*12c0*/  ISETP.GT.U32.AND P3, PT, R0, 0x120, PT ;  /* 0x000001200000780c */ /* 0x000fc60003f64070 */
[----:B------:R-:W-:Y:S01]  /*12d0*/  @P4 FADD R20, R20, R10 ;  /* 0x0000000a14144221 */ /* 0x000fe20000000000 */
[----:B------:R-:W-:-:S03]  /*12e0*/  ISETP.GT.U32.AND P4, PT, R0, 0x140, PT ;  /* 0x000001400000780c */ /* 0x000fc60003f84070 */
[----:B------:R-:W-:Y:S01]  /*12f0*/  @P1 FADD R20, R20, R11 ;  /* 0x0000000b14141221 */ /* 0x000fe20000000000 */
[----:B------:R-:W-:-:S03]  /*1300*/  ISETP.GT.U32.AND P1, PT, R0, 0x160, PT ;  /* 0x000001600000780c */ /* 0x000fc60003f24070 */
[----:B--2---:R-:W-:Y:S01]  /*1310*/  @P2 FADD R20, R20, R12 ;  /* 0x0000000c14142221 */ /* 0x004fe20000000000 */
[----:B------:R-:W-:-:S03]  /*1320*/  ISETP.GT.U32.AND P2, PT, R0, 0x180, PT ;  /* 0x000001800000780c */ /* 0x000fc60003f44070 */
[----:B------:R-:W-:Y:S01]  /*1330*/  @P3 FADD R20, R20, R13 ;  /* 0x0000000d14143221 */ /* 0x000fe20000000000 */
[----:B------:R-:W-:-:S03]  /*1340*/  ISETP.GT.U32.AND P3, PT, R0, 0x1a0, PT ;  /* 0x000001a00000780c */ /* 0x000fc60003f64070 */
[----:B------:R-:W-:Y:S01]  /*1350*/  @P4 FADD R20, R20, R14 ;  /* 0x0000000e14144221 */ /* 0x000fe20000000000 */
[----:B------:R-:W-:-:S03]  /*1360*/  ISETP.GT.U32.AND P4, PT, R0, 0x1c0, PT ;  /* 0x000001c00000780c */ /* 0x000fc60003f84070 */
[----:B------:R-:W-:Y:S01]  /*1370*/  @P1 FADD R20, R20, R15 ;  /* 0x0000000f14141221 */ /* 0x000fe20000000000 */
[----:B------:R-:W-:-:S03]  /*1380*/  ISETP.GT.U32.AND P1, PT, R0, 0x1e0, PT ;  /* 0x000001e00000780c */ /* 0x000fc60003f24070 */
[----:B---3--:R-:W-:-:S04]  /*1390*/  @P2 FADD R20, R20, R16 ;  /* 0x0000001014142221 */ /* 0x008fc80000000000 */
[----:B------:R-:W-:-:S04]  /*13a0*/  @P3 FADD R20, R20, R17 ;  /* 0x0000001114143221 */ /* 0x000fc80000000000 */
[----:B------:R-:W-:-:S04]  /*13b0*/  @P4 FADD R20, R20, R18 ;  /* 0x0000001214144221 */ /* 0x000fc80000000000 */
[----:B------:R-:W-:Y:S01]  /*13c0*/  @P1 FADD R20, R20, R19 ;  /* 0x0000001314141221 */ /* 0x000fe20000000000 */
[----:B------:R-:W-:Y:S06]  /*13d0*/  BRA `(.L_x_189) ;  /* 0x0000001400007947 */ /* 0x000fec0003800000 */
.L_x_174:
[----:B------:R-:W0:Y:S01]  /*13e0*/  S2R R2, SR_TID.X ;  /* 0x0000000000027919 */ /* 0x000e220000002100 */
[----:B------:R-:W1:Y:S02]  /*13f0*/  LDCU.64 UR4, c[0x0][0x380] ;  /* 0x00007000ff0477ac */ /* 0x000e640008000a00 */
[----:B-1----:R-:W-:Y:S02]  /*1400*/  MOV R4, UR4 ;  /* 0x0000000400047c02 */ /* 0x002fe40008000f00 */
[----:B------:R-:W-:Y:S02]  /*1410*/  MOV R5, UR5 ;  /* 0x0000000500057c02 */ /* 0x000fe40008000f00 */
[----:B0-----:R-:W-:-:S05]  /*1420*/  LEA R9, R3, R2, 0xd ;  /* 0x0000000203097211 */ /* 0x001fca00078e68ff */
[----:B------:R-:W-:-:S05]  /*1430*/  IMAD.WIDE.U32 R8, R9, 0x4, R4 ;  /* 0x0000000409087825 */ /* 0x000fca00078e0004 */
        /* <DEDUP_REMOVED lines=16> */
[----:B------:R-:W-:Y:S01]  /*1540*/  ISETP.GE.U32.AND P0, PT, R0, R13, PT ;  /* 0x0000000d0000720c */ /* 0x000fe20003f06070 */
        /* <DEDUP_REMOVED lines=16> */
[----:B------:R-:W-:Y:S01]  /*1650*/  LEA R9, R3, R13, 0xd ;  /* 0x0000000d03097211 */ /* 0x000fe200078e68ff */
[----:B------:R-:W-:Y:S01]  /*1660*/  UMOV UR4, URZ ;  /* 0x000000ff00047c82 */ /* 0x000fe20008000000 */
[----:B------:R-:W-:Y:S02]  /*1670*/  IADD3 R8, PT, PT, R6, -0x2000, RZ ;  /* 0xffffe00006087810 */ /* 0x000fe40007ffe0ff */
[----:B------:R-:W-:Y:S02]  /*1680*/  LOP3.LUT R0, RZ, R2, RZ, 0x33, !PT ;  /* 0x00000002ff007212 */ /* 0x000fe400078e33ff */
[----:B------:R-:W-:Y:S02]  /*1690*/  ISETP.GT.U32.AND P0, PT, R9, R8, PT ;  /* 0x000000080900720c */ /* 0x000fe40003f04070 */
[----:B------:R-:W-:Y:S02]  /*16a0*/  IADD3 R10, PT, PT, -R13, R6, R0 ;  /* 0x000000060d0a7210 */ /* 0x000fe40007ffe100 */
[----:B------:R-:W-:-:S02]  /*16b0*/  IADD3 R7, PT, PT, R9, 0x1000, R2 ;  /* 0x0000100009077810 */ /* 0x000fc40007ffe002 */
[----:B------:R-:W-:Y:S01]  /*16c0*/  MOV R0, R9 ;  /* 0x0000000900007202 */ /* 0x000fe20000000f00 */
[----:B------:R-:W-:-:S06]  /*16d0*/  IMAD R2, R3, -0x2000, R10 ;  /* 0xffffe00003027824 */ /* 0x000fcc00078e020a */
[----:B------:R-:W-:Y:S05]  /*16e0*/  @P0 BRA `(.L_x_191) ;  /* 0x0000000000bc0947 */ /* 0x000fea0003800000 */
[----:B------:R-:W0:Y:S08]  /*16f0*/  LDC R6, c[0x0][0x3a8] ;  /* 0x0000ea00ff067b82 */ /* 0x000e300000000800 */
[----:B------:R-:W1:Y:S02]  /*1700*/  LDC.64 R4, c[0x0][0x380] ;  /* 0x0000e000ff047b82 */ /* 0x000e640000000a00 */
.L_x_192:
[----:B------:R-:W2:Y:S02]  /*1710*/  S2R R10, SR_TID.X ;  /* 0x00000000000a7919 */ /* 0x000ea40000002100 */
[----:B--2---:R-:W-:-:S05]  /*1720*/  IADD3 R11, PT, PT, R10, R9, RZ ;  /* 0x000000090a0b7210 */ /* 0x004fca0007ffe0ff */
[----:B-1----:R-:W-:-:S05]  /*1730*/  IMAD.WIDE.U32 R10, R11, 0x4, R4 ;  /* 0x000000040b0a7825 */ /* 0x002fca00078e0004 */
        /* <DEDUP_REMOVED lines=13> */
[----:B---3--:R-:W-:-:S02]  /*1810*/  FADD R14, R14, R15 ;  /* 0x0000000f0e0e7221 */ /* 0x008fc40000000000 */
[----:B------:R-:W2:Y:S01]  /*1820*/  LDG.E R15, desc[UR6][R10.64+0x7000] ;  /* 0x007000060a0f7981 */ /* 0x000ea2000c1e1900 */
[----:B----4-:R-:W-:-:S03]  /*1830*/  FADD R12, R16, R17 ;  /* 0x00000011100c7221 */ /* 0x010fc60000000000 */
[----:B------:R-:W3:Y:S04]  /*1840*/  LDG.E R17, desc[UR6][R10.64+0x5800] ;  /* 0x005800060a117981 */ /* 0x000ee8000c1e1900 */
[----:B------:R-:W2:Y:S01]  /*1850*/  LDG.E R16, desc[UR6][R10.64+0x6800] ;  /* 0x006800060a107981 */ /* 0x000ea2000c1e1900 */
[----:B------:R-:W-:-:S03]  /*1860*/  FADD R14, R23, R14 ;  /* 0x0000000e170e7221 */ /* 0x000fc60000000000 */
[----:B------:R-:W4:Y:S01]  /*1870*/  LDG.E R23, desc[UR6][R10.64+0x7800] ;  /* 0x007800060a177981 */ /* 0x000f22000c1e1900 */
[----:B-----5:R-:W-:-:S04]  /*1880*/  FADD R19, R19, R20 ;  /* 0x0000001413137221 */ /* 0x020fc80000000000 */
[----:B------:R-:W-:Y:S01]  /*1890*/  FADD R19, R12, R19 ;  /* 0x000000130c137221 */ /* 0x000fe20000000000 */
[----:B0-----:R-:W-:Y:S01]  /*18a0*/  IADD3 R12, PT, PT, -R9, R6, RZ ;  /* 0x00000006090c7210 */ /* 0x001fe20007ffe1ff */
[----:B------:R-:W-:-:S03]  /*18b0*/  FADD R21, R21, R22 ;  /* 0x0000001615157221 */ /* 0x000fc60000000000 */
[----:B------:R-:W-:Y:S01]  /*18c0*/  ISETP.GE.U32.AND P0, PT, R12, R13, PT ;  /* 0x0000000d0c00720c */ /* 0x000fe20003f06070 */
[----:B------:R-:W-:-:S04]  /*18d0*/  FADD R24, R24, R25 ;  /* 0x0000001918187221 */ /* 0x000fc80000000000 */
[----:B------:R-:W-:Y:S01]  /*18e0*/  FADD R21, R21, R24 ;  /* 0x0000001815157221 */ /* 0x000fe20000000000 */
[----:B------:R-:W-:Y:S01]  /*18f0*/  FADD R14, R14, R19 ;  /* 0x000000130e0e7221 */ /* 0x000fe20000000000 */
[----:B---3--:R-:W-:Y:S01]  /*1900*/  FADD R17, R17, R18 ;  /* 0x0000001211117221 */ /* 0x008fe20000000000 */
[----:B--2---:R-:W-:-:S04]  /*1910*/  FADD R16, R16, R15 ;  /* 0x0000000f10107221 */ /* 0x004fc80000000000 */
[----:B------:R-:W-:-:S04]  /*1920*/  FADD R16, R17, R16 ;  /* 0x0000001011107221 */ /* 0x000fc80000000000 */
[----:B------:R-:W-:-:S04]  /*1930*/  FADD R21, R21, R16 ;  /* 0x0000001015157221 */ /* 0x000fc80000000000 */
[----:B------:R-:W-:-:S04]  /*1940*/  FADD R14, R14, R21 ;  /* 0x000000150e0e7221 */ /* 0x000fc80000000000 */
[----:B----4-:R-:W-:Y:S01]  /*1950*/  FADD R23, R23, R14 ;  /* 0x0000000e17177221 */ /* 0x010fe20000000000 */
[----:B------:R-:W-:Y:S06]  /*1960*/  @!P0 BRA `(.L_x_190) ;  /* 0x0000000800d08947 */ /* 0x000fec0003800000 */
[C---:B------:R-:W-:Y:S01]  /*1970*/  IADD3 R9, PT, PT, R13.reuse, R9, RZ ;  /* 0x000000090d097210 */ /* 0x040fe20007ffe0ff */
[----:B------:R-:W-:Y:S01]  /*1980*/  UIADD3 UR4, UPT, UPT, UR4, 0x1, URZ ;  /* 0x0000000104047890 */ /* 0x000fe2000fffe0ff */
[----:B------:R-:W-:Y:S02]  /*1990*/  IADD3 R0, PT, PT, R13, R0, RZ ;  /* 0x000000000d007210 */ /* 0x000fe40007ffe0ff */
[----:B------:R-:W-:Y:S02]  /*19a0*/  ISETP.GT.U32.AND P0, PT, R9, R8, PT ;  /* 0x000000080900720c */ /* 0x000fe40003f04070 */
[C---:B------:R-:W-:Y:S02]  /*19b0*/  IADD3 R2, PT, PT, -R13.reuse, R2, RZ ;  /* 0x000000020d027210 */ /* 0x040fe40007ffe1ff */
[----:B------:R-:W-:-:S09]  /*19c0*/  IADD3 R7, PT, PT, R13, R7, RZ ;  /* 0x000000070d077210 */ /* 0x000fd20007ffe0ff */
[----:B------:R-:W-:Y:S05]  /*19d0*/  @!P0 BRA `(.L_x_192) ;  /* 0xfffffffc004c8947 */ /* 0x000fea000383ffff */
.L_x_191:
[----:B------:R-:W0:Y:S01]  /*19e0*/  S2R R16, SR_TID.X ;  /* 0x0000000000107919 */ /* 0x000e220000002100 */
[----:B------:R-:W-:Y:S01]  /*19f0*/  IADD3 R8, PT, PT, -R9, R6, RZ ;  /* 0x0000000609087210 */ /* 0x000fe20007ffe1ff */
[----:B------:R-:W-:Y:S03]  /*1a00*/  BSSY.RECONVERGENT B1, `(.L_x_190) ;  /* 0x00000aa000017945 */ /* 0x000fe60003800200 */
[----:B0-----:R-:W-:-:S04]  /*1a10*/  ISETP.GE.AND P0, PT, R16, R8, PT ;  /* 0x000000081000720c */ /* 0x001fc80003f06270 */
[----:B------:R-:W-:-:S13]  /*1a20*/  ISETP.GE.U32.OR P0, PT, R9, R6, P0 ;  /* 0x000000060900720c */ /* 0x000fda0000706470 */
[----:B------:R-:W-:Y:S05]  /*1a30*/  @P0 BRA `(.L_x_193) ;  /* 0x0000000800980947 */ /* 0x000fea0003800000 */
[----:B------:R-:W0:Y:S01]  /*1a40*/  LDC R10, c[0x0][0x3ac] ;  /* 0x0000eb00ff0a7b82 */ /* 0x000e220000000800 */
[----:B------:R-:W-:Y:S01]  /*1a50*/  LOP3.LUT R11, RZ, R16, RZ, 0x33, !PT ;  /* 0x00000010ff0b7212 */ /* 0x000fe200078e33ff */
[----:B------:R-:W-:Y:S06]  /*1a60*/  BSSY.RECONVERGENT B2, `(.L_x_194) ;  /* 0x0000056000027945 */ /* 0x000fec0003800200 */
[----:B------:R-:W1:Y:S01]  /*1a70*/  LDC R8, c[0x0][0x3ac] ;  /* 0x0000eb00ff087b82 */ /* 0x000e620000000800 */
[----:B0-----:R-:W-:-:S04]  /*1a80*/  SHF.L.U32 R10, R10, 0xd, RZ ;  /* 0x0000000d0a0a7819 */ /* 0x001fc800000006ff */
[----:B------:R-:W-:-:S04]  /*1a90*/  LEA R10, R3, R10, 0xd ;  /* 0x0000000a030a7211 */ /* 0x000fc800078e68ff */
[----:B------:R-:W-:Y:S01]  /*1aa0*/  IADD3 R6, PT, PT, -R10, R6, R11 ;  /* 0x000000060a067210 */ /* 0x000fe20007ffe10b */
[----:B-1----:R-:W-:-:S04]  /*1ab0*/  IMAD R11, R8, UR4, RZ ;  /* 0x00000004080b7c24 */ /* 0x002fc8000f8e02ff */
[----:B------:R-:W-:-:S05]  /*1ac0*/  IMAD R6, R11, -0x2000, R6 ;  /* 0xffffe0000b067824 */ /* 0x000fca00078e0206 */
[C---:B------:R-:W-:Y:S02]  /*1ad0*/  ISETP.GE.U32.AND P0, PT, R6.reuse, 0x1e00, PT ;  /* 0x00001e000600780c */ /* 0x040fe40003f06070 */
[----:B------:R-:W-:-:S04]  /*1ae0*/  LEA.HI R6, R6, 0x1, RZ, 0x17 ;  /* 0x0000000106067811 */ /* 0x000fc800078fb8ff */
[----:B------:R-:W-:-:S07]  /*1af0*/  LOP3.LUT R8, R6, 0xf, RZ, 0xc0, !PT ;  /* 0x0000000f06087812 */ /* 0x000fce00078ec0ff */
[----:B------:R-:W-:Y:S05]  /*1b00*/  @!P0 BRA `(.L_x_195) ;  /* 0x00000004002c8947 */ /* 0x000fea0003800000 */
[----:B------:R-:W-:Y:S01]  /*1b10*/  LEA.HI R10, R2, 0x1, RZ, 0x17 ;  /* 0x00000001020a7811 */ /* 0x000fe200078fb8ff */
[----:B------:R-:W-:Y:S01]  /*1b20*/  BSSY.RECONVERGENT B3, `(.L_x_196) ;  /* 0x0000048000037945 */ /* 0x000fe20003800200 */
[----:B------:R-:W-:Y:S02]  /*1b30*/  LOP3.LUT R11, R16, 0x1000, RZ, 0xfc, !PT ;  /* 0x00001000100b7812 */ /* 0x000fe400078efcff */
[----:B------:R-:W-:-:S04]  /*1b40*/  LOP3.LUT R10, R10, 0xfffff0, RZ, 0xc0, !PT ;  /* 0x00fffff00a0a7812 */ /* 0x000fc800078ec0ff */
[----:B------:R-:W-:-:S07]  /*1b50*/  IADD3 R13, PT, PT, -R10, RZ, RZ ;  /* 0x000000ff0a0d7210 */ /* 0x000fce0007ffe1ff */
.L_x_197:
[C---:B------:R-:W-:Y:S02]  /*1b60*/  IADD3 R15, PT, PT, R7.reuse, -0x1000, RZ ;  /* 0xfffff000070f7810 */ /* 0x040fe40007ffe0ff */
[----:B------:R-:W-:-:S03]  /*1b70*/  IADD3 R25, PT, PT, R7, -0xe00, RZ ;  /* 0xfffff20007197810 */ /* 0x000fc60007ffe0ff */
[----:B------:R-:W-:Y:S01]  /*1b80*/  IMAD.WIDE.U32 R14, R15, 0x4, R4 ;  /* 0x000000040f0e7825 */ /* 0x000fe200078e0004 */
[----:B------:R-:W-:-:S04]  /*1b90*/  IADD3 R21, PT, PT, R7, -0xc00, RZ ;  /* 0xfffff40007157810 */ /* 0x000fc80007ffe0ff */
[----:B------:R0:W2:Y:S01]  /*1ba0*/  LDG.E R22, desc[UR6][R14.64] ;  /* 0x000000060e167981 */ /* 0x0000a2000c1e1900 */
[----:B------:R-:W-:-:S04]  /*1bb0*/  IMAD.WIDE.U32 R24, R25, 0x4, R4 ;  /* 0x0000000419187825 */ /* 0x000fc800078e0004 */
[--C-:B------:R-:W-:Y:S01]  /*1bc0*/  IMAD.WIDE.U32 R20, R21, 0x4, R4.reuse ;  /* 0x0000000415147825 */ /* 0x100fe200078e0004 */
[----:B------:R-:W3:Y:S04]  /*1bd0*/  LDG.E R16, desc[UR6][R24.64] ;  /* 0x0000000618107981 */ /* 0x000ee8000c1e1900 */
[----:B------:R1:W4:Y:S01]  /*1be0*/  LDG.E R17, desc[UR6][R20.64] ;  /* 0x0000000614117981 */ /* 0x000322000c1e1900 */
[C---:B------:R-:W-:Y:S02]  /*1bf0*/  IADD3 R19, PT, PT, R7.reuse, -0xa00, RZ ;  /* 0xfffff60007137810 */ /* 0x040fe40007ffe0ff */
[C---:B------:R-:W-:Y:S02]  /*1c00*/  IADD3 R29, PT, PT, R7.reuse, -0x800, RZ ;  /* 0xfffff800071d7810 */ /* 0x040fe40007ffe0ff */
[----:B------:R-:W-:Y:S01]  /*1c10*/  IADD3 R27, PT, PT, R7, -0x600, RZ ;  /* 0xfffffa00071b7810 */ /* 0x000fe20007ffe0ff */
[----:B------:R-:W-:Y:S01]  /*1c20*/  IMAD.WIDE.U32 R18, R19, 0x4, R4 ;  /* 0x0000000413127825 */ /* 0x000fe200078e0004 */
[----:B------:R-:W-:-:S03]  /*1c30*/  IADD3 R12, PT, PT, R7, -0x400, RZ ;  /* 0xfffffc00070c7810 */ /* 0x000fc60007ffe0ff */
[--C-:B------:R-:W-:Y:S01]  /*1c40*/  IMAD.WIDE.U32 R28, R29, 0x4, R4.reuse ;  /* 0x000000041d1c7825 */ /* 0x100fe200078e0004 */
[----:B------:R-:W5:Y:S03]  /*1c50*/  LDG.E R10, desc[UR6][R18.64] ;  /* 0x00000006120a7981 */ /* 0x000f66000c1e1900 */
[----:B0-----:R-:W-:Y:S01]  /*1c60*/  IMAD.WIDE.U32 R14, R27, 0x4, R4 ;  /* 0x000000041b0e7825 */ /* 0x001fe200078e0004 */
[----:B------:R-:W-:-:S03]  /*1c70*/  IADD3 R27, PT, PT, R7, -0x200, RZ ;  /* 0xfffffe00071b7810 */ /* 0x000fc60007ffe0ff */
[--C-:B-1----:R-:W-:Y:S02]  /*1c80*/  IMAD.WIDE.U32 R20, R12, 0x4, R4.reuse ;  /* 0x000000040c147825 */ /* 0x102fe400078e0004 */
[----:B------:R0:W5:Y:S04]  /*1c90*/  LDG.E R12, desc[UR6][R14.64] ;  /* 0x000000060e0c7981 */ /* 0x000168000c1e1900 */
[----:B------:R1:W5:Y:S01]  /*1ca0*/  LDG.E R18, desc[UR6][R28.64] ;  /* 0x000000061c127981 */ /* 0x000362000c1e1900 */
[----:B------:R-:W-:-:S04]  /*1cb0*/  IMAD.WIDE.U32 R24, R7, 0x4, R4 ;  /* 0x0000000407187825 */ /* 0x000fc800078e0004 */
[----:B0-----:R-:W-:Y:S01]  /*1cc0*/  IMAD.WIDE.U32 R14, R27, 0x4, R4 ;  /* 0x000000041b0e7825 */ /* 0x001fe200078e0004 */
[----:B------:R-:W5:Y:S04]  /*1cd0*/  LDG.E R19, desc[UR6][R24.64] ;  /* 0x0000000618137981 */ /* 0x000f68000c1e1900 */
[----:B------:R0:W5:Y:S01]  /*1ce0*/  LDG.E R27, desc[UR6][R20.64] ;  /* 0x00000006141b7981 */ /* 0x000162000c1e1900 */
[----:B-1----:R-:W-:-:S03]  /*1cf0*/  IADD3 R29, PT, PT, R7, 0x200, RZ ;  /* 0x00000200071d7810 */ /* 0x002fc60007ffe0ff */
[----:B------:R1:W5:Y:S01]  /*1d00*/  LDG.E R26, desc[UR6][R14.64] ;  /* 0x000000060e1a7981 */ /* 0x000362000c1e1900 */
[----:B0-----:R-:W-:Y:S01]  /*1d10*/  IADD3 R21, PT, PT, R7, 0x400, RZ ;  /* 0x0000040007157810 */ /* 0x001fe20007ffe0ff */
[----:B------:R-:W-:Y:S01]  /*1d20*/  IMAD.WIDE.U32 R28, R29, 0x4, R4 ;  /* 0x000000041d1c7825 */ /* 0x000fe200078e0004 */
[----:B-1----:R-:W-:-:S05]  /*1d30*/  IADD3 R15, PT, PT, R7, 0x800, RZ ;  /* 0x00000800070f7810 */ /* 0x002fca0007ffe0ff */
[----:B------:R-:W5:Y:S01]  /*1d40*/  LDG.E R28, desc[UR6][R28.64] ;  /* 0x000000061c1c7981 */ /* 0x000f62000c1e1900 */
[----:B------:R-:W-:-:S06]  /*1d50*/  IMAD.WIDE.U32 R14, R15, 0x4, R4 ;  /* 0x000000040f0e7825 */ /* 0x000fcc00078e0004 */
[----:B------:R-:W5:Y:S01]  /*1d60*/  LDG.E R14, desc[UR6][R14.64] ;  /* 0x000000060e0e7981 */ /* 0x000f62000c1e1900 */
[----:B--2---:R-:W-:Y:S01]  /*1d70*/  FADD R25, R22, R23 ;  /* 0x0000001716197221 */ /* 0x004fe20000000000 */
[----:B------:R-:W-:Y:S01]  /*1d80*/  IMAD.WIDE.U32 R22, R21, 0x4, R4 ;  /* 0x0000000415167825 */ /* 0x000fe200078e0004 */
[----:B------:R-:W-:-:S03]  /*1d90*/  IADD3 R21, PT, PT, R7, 0x600, RZ ;  /* 0x0000060007157810 */ /* 0x000fc60007ffe0ff */
[----:B---3--:R-:W-:Y:S02]  /*1da0*/  FADD R16, R25, R16 ;  /* 0x0000001019107221 */ /* 0x008fe40000000000 */
[----:B------:R-:W-:Y:S01]  /*1db0*/  IMAD.WIDE.U32 R20, R21, 0x4, R4 ;  /* 0x0000000415147825 */ /* 0x000fe200078e0004 */
[----:B------:R-:W-:Y:S01]  /*1dc0*/  IADD3 R25, PT, PT, R7, 0xa00, RZ ;  /* 0x00000a0007197810 */ /* 0x000fe20007ffe0ff */
[----:B------:R-:W2:Y:S04]  /*1dd0*/  LDG.E R29, desc[UR6][R22.64] ;  /* 0x00000006161d7981 */ /* 0x000ea8000c1e1900 */
[----:B------:R4:W3:Y:S02]  /*1de0*/  LDG.E R20, desc[UR6][R20.64] ;  /* 0x0000000614147981 */ /* 0x0008e4000c1e1900 */
[----:B----4-:R-:W-:Y:S01]  /*1df0*/  FADD R21, R16, R17 ;  /* 0x0000001110157221 */ /* 0x010fe20000000000 */
[----:B------:R-:W-:Y:S01]  /*1e00*/  IMAD.WIDE.U32 R16, R25, 0x4, R4 ;  /* 0x0000000419107825 */ /* 0x000fe200078e0004 */
[----:B------:R-:W-:-:S05]  /*1e10*/  IADD3 R25, PT, PT, R7, 0xc00, RZ ;  /* 0x00000c0007197810 */ /* 0x000fca0007ffe0ff */
[--C-:B------:R-:W-:Y:S01]  /*1e20*/  IMAD.WIDE.U32 R22, R25, 0x4, R4.reuse ;  /* 0x0000000419167825 */ /* 0x100fe200078e0004 */
[----:B------:R-:W-:Y:S01]  /*1e30*/  IADD3 R25, PT, PT, R7, 0xe00, RZ ;  /* 0x00000e0007197810 */ /* 0x000fe20007ffe0ff */
[----:B------:R-:W4:Y:S04]  /*1e40*/  LDG.E R16, desc[UR6][R16.64] ;  /* 0x0000000610107981 */ /* 0x000f28000c1e1900 */
[----:B------:R-:W-:Y:S01]  /*1e50*/  IMAD.WIDE.U32 R24, R25, 0x4, R4 ;  /* 0x0000000419187825 */ /* 0x000fe200078e0004 */
[----:B------:R-:W4:Y:S05]  /*1e60*/  LDG.E R22, desc[UR6][R22.64] ;  /* 0x0000000616167981 */ /* 0x000f2a000c1e1900 */
[----:B------:R-:W4:Y:S01]  /*1e70*/  LDG.E R24, desc[UR6][R24.64] ;  /* 0x0000000618187981 */ /* 0x000f22000c1e1900 */
[----:B-----5:R-:W-:-:S04]  /*1e80*/  FADD R21, R21, R10 ;  /* 0x0000000a15157221 */ /* 0x020fc80000000000 */
[----:B------:R-:W-:-:S04]  /*1e90*/  FADD R21, R21, R18 ;  /* 0x0000001215157221 */ /* 0x000fc80000000000 */
[----:B------:R-:W-:-:S04]  /*1ea0*/  FADD R12, R21, R12 ;  /* 0x0000000c150c7221 */ /* 0x000fc80000000000 */
[----:B------:R-:W-:-:S04]  /*1eb0*/  FADD R27, R12, R27 ;  /* 0x0000001b0c1b7221 */ /* 0x000fc80000000000 */
[----:B------:R-:W-:-:S04]  /*1ec0*/  FADD R26, R27, R26 ;  /* 0x0000001a1b1a7221 */ /* 0x000fc80000000000 */
[----:B------:R-:W-:-:S04]  /*1ed0*/  FADD R19, R26, R19 ;  /* 0x000000131a137221 */ /* 0x000fc80000000000 */
[----:B------:R-:W-:Y:S01]  /*1ee0*/  FADD R28, R19, R28 ;  /* 0x0000001c131c7221 */ /* 0x000fe20000000000 */
[----:B------:R-:W-:-:S04]  /*1ef0*/  IADD3 R13, PT, PT, R13, 0x10, RZ ;  /* 0x000000100d0d7810 */ /* 0x000fc80007ffe0ff */
[----:B------:R-:W-:Y:S02]  /*1f00*/  ISETP.NE.AND P0, PT, R13, RZ, PT ;  /* 0x000000ff0d00720c */ /* 0x000fe40003f05270 */
[----:B------:R-:W-:Y:S02]  /*1f10*/  IADD3 R11, PT, PT, R11, 0x2000, RZ ;  /* 0x000020000b0b7810 */ /* 0x000fe40007ffe0ff */
[----:B------:R-:W-:Y:S01]  /*1f20*/  IADD3 R7, PT, PT, R7, 0x2000, RZ ;  /* 0x0000200007077810 */ /* 0x000fe20007ffe0ff */
[----:B--2---:R-:W-:-:S04]  /*1f30*/  FADD R29, R28, R29 ;  /* 0x0000001d1c1d7221 */ /* 0x004fc80000000000 */
[----:B---3--:R-:W-:-:S04]  /*1f40*/  FADD R29, R29, R20 ;  /* 0x000000141d1d7221 */ /* 0x008fc80000000000 */
[----:B------:R-:W-:-:S04]  /*1f50*/  FADD R29, R29, R14 ;  /* 0x0000000e1d1d7221 */ /* 0x000fc80000000000 */
[----:B----4-:R-:W-:-:S04]  /*1f60*/  FADD R29, R29, R16 ;  /* 0x000000101d1d7221 */ /* 0x010fc80000000000 */
[----:B------:R-:W-:-:S04]  /*1f70*/  FADD R29, R29, R22 ;  /* 0x000000161d1d7221 */ /* 0x000fc80000000000 */
[----:B------:R-:W-:Y:S01]  /*1f80*/  FADD R23, R29, R24 ;  /* 0x000000181d177221 */ /* 0x000fe20000000000 */
[----:B------:R-:W-:Y:S06]  /*1f90*/  @P0 BRA `(.L_x_197) ;  /* 0xfffffff800f00947 */ /* 0x000fec000383ffff */
[----:B------:R-:W-:Y:S05]  /*1fa0*/  BSYNC.RECONVERGENT B3 ;  /* 0x0000000000037941 */ /* 0x000fea0003800200 */
.L_x_196:
[----:B------:R-:W-:-:S07]  /*1fb0*/  IADD3 R16, PT, PT, R11, -0x1000, RZ ;  /* 0xfffff0000b107810 */ /* 0x000fce0007ffe0ff */
.L_x_195:
[----:B------:R-:W-:Y:S05]  /*1fc0*/  BSYNC.RECONVERGENT B2 ;  /* 0x0000000000027941 */ /* 0x000fea0003800200 */
.L_x_194:
[----:B------:R-:W-:-:S13]  /*1fd0*/  ISETP.NE.AND P0, PT, R8, RZ, PT ;  /* 0x000000ff0800720c */ /* 0x000fda0003f05270 */
[----:B------:R-:W-:Y:S05]  /*1fe0*/  @!P0 BRA `(.L_x_193) ;  /* 0x00000004002c8947 */ /* 0x000fea0003800000 */
[----:B------:R-:W-:Y:S01]  /*1ff0*/  ISETP.GE.U32.AND P0, PT, R8, 0x8, PT ;  /* 0x000000080800780c */ /* 0x000fe20003f06070 */
[----:B------:R-:W-:Y:S01]  /*2000*/  BSSY.RECONVERGENT B2, `(.L_x_198) ;  /* 0x0000025000027945 */ /* 0x000fe20003800200 */
[----:B------:R-:W-:-:S04]  /*2010*/  LOP3.LUT R22, R6, 0x7, RZ, 0xc0, !PT ;  /* 0x0000000706167812 */ /* 0x000fc800078ec0ff */
[----:B------:R-:W-:-:S07]  /*2020*/  ISETP.NE.AND P1, PT, R22, RZ, PT ;  /* 0x000000ff1600720c */ /* 0x000fce0003f25270 */
[----:B------:R-:W-:Y:S06]  /*2030*/  @!P0 BRA `(.L_x_199) ;  /* 0x0000000000848947 */ /* 0x000fec0003800000 */
[----:B------:R-:W-:-:S04]  /*2040*/  IADD3 R7, PT, PT, R16, R9, RZ ;  /* 0x0000000910077210 */ /* 0x000fc80007ffe0ff */
[C---:B------:R-:W-:Y:S01]  /*2050*/  IADD3 R21, PT, PT, R7.reuse, 0x200, RZ ;  /* 0x0000020007157810 */ /* 0x040fe20007ffe0ff */
[C---:B------:R-:W-:Y:S01]  /*2060*/  IMAD.WIDE.U32 R14, R7.reuse, 0x4, R4 ;  /* 0x00000004070e7825 */ /* 0x040fe200078e0004 */
[----:B------:R-:W-:-:S03]  /*2070*/  IADD3 R19, PT, PT, R7, 0x400, RZ ;  /* 0x0000040007137810 */ /* 0x000fc60007ffe0ff */
[--C-:B------:R-:W-:Y:S01]  /*2080*/  IMAD.WIDE.U32 R20, R21, 0x4, R4.reuse ;  /* 0x0000000415147825 */ /* 0x100fe200078e0004 */
[----:B------:R0:W2:Y:S01]  /*2090*/  LDG.E R8, desc[UR6][R14.64] ;  /* 0x000000060e087981 */ /* 0x0000a2000c1e1900 */
[----:B------:R-:W-:Y:S02]  /*20a0*/  IADD3 R11, PT, PT, R7, 0x600, RZ ;  /* 0x00000600070b7810 */ /* 0x000fe40007ffe0ff */
[--C-:B------:R-:W-:Y:S01]  /*20b0*/  IMAD.WIDE.U32 R18, R19, 0x4, R4.reuse ;  /* 0x0000000413127825 */ /* 0x100fe200078e0004 */
[----:B------:R1:W3:Y:S01]  /*20c0*/  LDG.E R17, desc[UR6][R20.64] ;  /* 0x0000000614117981 */ /* 0x0002e2000c1e1900 */
[----:B------:R-:W-:Y:S02]  /*20d0*/  IADD3 R13, PT, PT, R7, 0x800, RZ ;  /* 0x00000800070d7810 */ /* 0x000fe40007ffe0ff */
[--C-:B------:R-:W-:Y:S01]  /*20e0*/  IMAD.WIDE.U32 R10, R11, 0x4, R4.reuse ;  /* 0x000000040b0a7825 */ /* 0x100fe200078e0004 */
[----:B------:R-:W-:Y:S01]  /*20f0*/  IADD3 R25, PT, PT, R7, 0xa00, RZ ;  /* 0x00000a0007197810 */ /* 0x000fe20007ffe0ff */
[----:B------:R-:W4:Y:S02]  /*2100*/  LDG.E R18, desc[UR6][R18.64] ;  /* 0x0000000612127981 */ /* 0x000f24000c1e1900 */
[--C-:B------:R-:W-:Y:S01]  /*2110*/  IMAD.WIDE.U32 R12, R13, 0x4, R4.reuse ;  /* 0x000000040d0c7825 */ /* 0x100fe200078e0004 */
[----:B------:R-:W-:Y:S01]  /*2120*/  IADD3 R27, PT, PT, R7, 0xc00, RZ ;  /* 0x00000c00071b7810 */ /* 0x000fe20007ffe0ff */
[----:B------:R-:W5:Y:S02]  /*2130*/  LDG.E R10, desc[UR6][R10.64] ;  /* 0x000000060a0a7981 */ /* 0x000f64000c1e1900 */
[--C-:B0-----:R-:W-:Y:S01]  /*2140*/  IMAD.WIDE.U32 R14, R25, 0x4, R4.reuse ;  /* 0x00000004190e7825 */ /* 0x101fe200078e0004 */
[----:B------:R-:W-:Y:S01]  /*2150*/  IADD3 R25, PT, PT, R7, 0xe00, RZ ;  /* 0x00000e0007197810 */ /* 0x000fe20007ffe0ff */
[----:B------:R-:W5:Y:S02]  /*2160*/  LDG.E R12, desc[UR6][R12.64] ;  /* 0x000000060c0c7981 */ /* 0x000f64000c1e1900 */
[----:B-1----:R-:W-:-:S02]  /*2170*/  IMAD.WIDE.U32 R20, R27, 0x4, R4 ;  /* 0x000000041b147825 */ /* 0x002fc400078e0004 */
[----:B------:R-:W5:Y:S02]  /*2180*/  LDG.E R15, desc[UR6][R14.64] ;  /* 0x000000060e0f7981 */ /* 0x000f64000c1e1900 */
[----:B------:R-:W-:Y:S02]  /*2190*/  IMAD.WIDE.U32 R24, R25, 0x4, R4 ;  /* 0x0000000419187825 */ /* 0x000fe400078e0004 */
        /* <DEDUP_REMOVED lines=11> */
.L_x_199:
[----:B------:R-:W-:Y:S05]  /*2250*/  BSYNC.RECONVERGENT B2 ;  /* 0x0000000000027941 */ /* 0x000fea0003800200 */
.L_x_198:
[----:B------:R-:W-:Y:S05]  /*2260*/  @!P1 BRA `(.L_x_193) ;  /* 0x00000000008c9947 */ /* 0x000fea0003800000 */
[----:B------:R-:W-:Y:S01]  /*2270*/  ISETP.GE.U32.AND P0, PT, R22, 0x4, PT ;  /* 0x000000041600780c */ /* 0x000fe20003f06070 */
[----:B------:R-:W-:Y:S01]  /*2280*/  BSSY.RECONVERGENT B2, `(.L_x_200) ;  /* 0x0000014000027945 */ /* 0x000fe20003800200 */
[----:B------:R-:W-:-:S11]  /*2290*/  LOP3.LUT P1, RZ, R6, 0x3, RZ, 0xc0, !PT ;  /* 0x0000000306ff7812 */ /* 0x000fd6000782c0ff */
[----:B------:R-:W-:Y:S05]  /*22a0*/  @!P0 BRA `(.L_x_201) ;  /* 0x0000000000448947 */ /* 0x000fea0003800000 */
[----:B------:R-:W-:-:S04]  /*22b0*/  IADD3 R11, PT, PT, R16, R9, RZ ;  /* 0x00000009100b7210 */ /* 0x000fc80007ffe0ff */
[C---:B------:R-:W-:Y:S01]  /*22c0*/  IADD3 R9, PT, PT, R11.reuse, 0x200, RZ ;  /* 0x000002000b097810 */ /* 0x040fe20007ffe0ff */
[C---:B------:R-:W-:Y:S01]  /*22d0*/  IMAD.WIDE.U32 R6, R11.reuse, 0x4, R4 ;  /* 0x000000040b067825 */ /* 0x040fe200078e0004 */
[----:B------:R-:W-:-:S03]  /*22e0*/  IADD3 R13, PT, PT, R11, 0x400, RZ ;  /* 0x000004000b0d7810 */ /* 0x000fc60007ffe0ff */
[--C-:B------:R-:W-:Y:S01]  /*22f0*/  IMAD.WIDE.U32 R8, R9, 0x4, R4.reuse ;  /* 0x0000000409087825 */ /* 0x100fe200078e0004 */
[----:B------:R-:W-:Y:S01]  /*2300*/  IADD3 R15, PT, PT, R11, 0x600, RZ ;  /* 0x000006000b0f7810 */ /* 0x000fe20007ffe0ff */
[----:B------:R-:W2:Y:S02]  /*2310*/  LDG.E R6, desc[UR6][R6.64] ;  /* 0x0000000606067981 */ /* 0x000ea4000c1e1900 */
[--C-:B------:R-:W-:Y:S02]  /*2320*/  IMAD.WIDE.U32 R10, R13, 0x4, R4.reuse ;  /* 0x000000040d0a7825 */ /* 0x100fe400078e0004 */
[----:B------:R-:W3:Y:S02]  /*2330*/  LDG.E R8, desc[UR6][R8.64] ;  /* 0x0000000608087981 */ /* 0x000ee4000c1e1900 */
[----:B------:R-:W-:Y:S02]  /*2340*/  IMAD.WIDE.U32 R12, R15, 0x4, R4 ;  /* 0x000000040f0c7825 */ /* 0x000fe400078e0004 */
[----:B------:R-:W4:Y:S04]  /*2350*/  LDG.E R10, desc[UR6][R10.64] ;  /* 0x000000060a0a7981 */ /* 0x000f28000c1e1900 */
[----:B------:R-:W5:Y:S01]  /*2360*/  LDG.E R12, desc[UR6][R12.64] ;  /* 0x000000060c0c7981 */ /* 0x000f62000c1e1900 */
[----:B------:R-:W-:Y:S01]  /*2370*/  IADD3 R16, PT, PT, R16, 0x800, RZ ;  /* 0x0000080010107810 */ /* 0x000fe20007ffe0ff */
[----:B--2---:R-:W-:-:S04]  /*2380*/  FADD R23, R23, R6 ;  /* 0x0000000617177221 */ /* 0x004fc80000000000 */
[----:B---3--:R-:W-:-:S04]  /*2390*/  FADD R23, R23, R8 ;  /* 0x0000000817177221 */ /* 0x008fc80000000000 */
[----:B----4-:R-:W-:-:S04]  /*23a0*/  FADD R23, R23, R10 ;  /* 0x0000000a17177221 */ /* 0x010fc80000000000 */
[----:B-----5:R-:W-:-:S07]  /*23b0*/  FADD R23, R23, R12 ;  /* 0x0000000c17177221 */ /* 0x020fce0000000000 */
.L_x_201:
[----:B------:R-:W-:Y:S05]  /*23c0*/  BSYNC.RECONVERGENT B2 ;  /* 0x0000000000027941 */ /* 0x000fea0003800200 */
.L_x_200:
[----:B------:R-:W-:Y:S05]  /*23d0*/  @!P1 BRA `(.L_x_193) ;  /* 0x0000000000309947 */ /* 0x000fea0003800000 */
[----:B------:R-:W-:Y:S02]  /*23e0*/  LOP3.LUT R2, R2, 0xffff, RZ, 0xc0, !PT ;  /* 0x0000ffff02027812 */ /* 0x000fe400078ec0ff */
[----:B------:R-:W-:Y:S02]  /*23f0*/  IADD3 R9, PT, PT, R16, R0, RZ ;  /* 0x0000000010097210 */ /* 0x000fe40007ffe0ff */
[----:B------:R-:W-:-:S04]  /*2400*/  LEA.HI R2, R2, 0x1, RZ, 0x17 ;  /* 0x0000000102027811 */ /* 0x000fc800078fb8ff */
[----:B------:R-:W-:-:S04]  /*2410*/  LOP3.LUT R2, R2, 0x3, RZ, 0xc0, !PT ;  /* 0x0000000302027812 */ /* 0x000fc800078ec0ff */
[----:B------:R-:W-:-:S07]  /*2420*/  IADD3 R2, PT, PT, -R2, RZ, RZ ;  /* 0x000000ff02027210 */ /* 0x000fce0007ffe1ff */
.L_x_202:
[----:B------:R-:W-:-:S06]  /*2430*/  IMAD.WIDE.U32 R6, R9, 0x4, R4 ;  /* 0x0000000409067825 */ /* 0x000fcc00078e0004 */
[----:B------:R-:W2:Y:S01]  /*2440*/  LDG.E R6, desc[UR6][R6.64] ;  /* 0x0000000606067981 */ /* 0x000ea2000c1e1900 */
[----:B------:R-:W-:Y:S02]  /*2450*/  IADD3 R2, PT, PT, R2, 0x1, RZ ;  /* 0x0000000102027810 */ /* 0x000fe40007ffe0ff */
[----:B------:R-:W-:Y:S02]  /*2460*/  IADD3 R9, PT, PT, R9, 0x200, RZ ;  /* 0x0000020009097810 */ /* 0x000fe40007ffe0ff */
[----:B------:R-:W-:Y:S01]  /*2470*/  ISETP.NE.AND P0, PT, R2, RZ, PT ;  /* 0x000000ff0200720c */ /* 0x000fe20003f05270 */
[----:B--2---:R-:W-:-:S12]  /*2480*/  FADD R23, R6, R23 ;  /* 0x0000001706177221 */ /* 0x004fd80000000000 */
[----:B------:R-:W-:Y:S05]  /*2490*/  @P0 BRA `(.L_x_202) ;  /* 0xfffffffc00e40947 */ /* 0x000fea000383ffff */
.L_x_193:
[----:B------:R-:W-:Y:S05]  /*24a0*/  BSYNC.RECONVERGENT B1 ;  /* 0x0000000000017941 */ /* 0x000fea0003800200 */
.L_x_190:
        /* <DEDUP_REMOVED lines=33> */
[----:B------:R-:W1:Y:S04]  /*26c0*/  LDS.128 R8, [UR4+0x20] ;  /* 0x00002004ff087984 */ /* 0x000e680008000c00 */
[----:B--2---:R-:W2:Y:S04]  /*26d0*/  LDS.128 R4, [UR4+0x30] ;  /* 0x00003004ff047984 */ /* 0x004ea80008000c00 */
        /* <DEDUP_REMOVED lines=16> */
.L_x_189:
[----:B------:R-:W-:Y:S05]  /*27e0*/  BSYNC.RECONVERGENT B0 ;  /* 0x0000000000007941 */ /* 0x000fea0003800200 */
.L_x_173:
[----:B------:R-:W-:Y:S05]  /*27f0*/  @P0 EXIT ;  /* 0x000000000000094d */ /* 0x000fea0003800000 */
[----:B012---:R-:W0:Y:S02]  /*2800*/  LDC.64 R4, c[0x0][0x388] ;  /* 0x0000e200ff047b82 */ /* 0x007e240000000a00 */
[----:B0-----:R-:W-:-:S05]  /*2810*/  IMAD.WIDE.U32 R2, R3, 0x4, R4 ;  /* 0x0000000403027825 */ /* 0x001fca00078e0004 */
[----:B------:R-:W-:Y:S01]  /*2820*/  STG.E desc[UR6][R2.64], R20 ;  /* 0x0000001402007986 */ /* 0x000fe2000c101906 */
[----:B------:R-:W-:Y:S05]  /*2830*/  EXIT ;  /* 0x000000000000794d */ /* 0x000fea0003800000 */
.L_x_203:
        /* <DEDUP_REMOVED lines=12> */
.L_x_269:


//--------------------- .text._ZN3cub18CUB_300001_SM_10006detail6reduce28DeviceReduceSingleTileKernelINS2_10policy_hubIfjN4cuda3std3__44plusIfEEE10Policy1000EN6thrust24THRUST_300001_SM_1000_NS6detail15normal_iteratorINSD_10device_ptrIfEEEEPfjS9_ffNS7_10__identityEEEvT0_T1_T2_T3_T4_T6_ --------------------------
	.section	.text._ZN3cub18CUB_300001_SM_10006detail6reduce28DeviceReduceSingleTileKernelINS2_10policy_hubIfjN4cuda3std3__44plusIfEEE10Policy1000EN6thrust24THRUST_300001_SM_1000_NS6detail15normal_iteratorINSD_10device_ptrIfEEEEPfjS9_ffNS7_10__identityEEEvT0_T1_T2_T3_T4_T6_,"ax",@progbits
	.align	128
        .global         _ZN3cub18CUB_300001_SM_10006detail6reduce28DeviceReduceSingleTileKernelINS2_10policy_hubIfjN4cuda3std3__44plusIfEEE10Policy1000EN6thrust24THRUST_300001_SM_1000_NS6detail15normal_iteratorINSD_10device_ptrIfEEEEPfjS9_ffNS7_10__identityEEEvT0_T1_T2_T3_T4_T6_
        .type           _ZN3cub18CUB_300001_SM_10006detail6reduce28DeviceReduceSingleTileKernelINS2_10policy_hubIfjN4cuda3std3__44plusIfEEE10Policy1000EN6thrust24THRUST_300001_SM_1000_NS6detail15normal_iteratorINSD_10device_ptrIfEEEEPfjS9_ffNS7_10__identityEEEvT0_T1_T2_T3_T4_T6_,@function
        .size           _ZN3cub18CUB_300001_SM_10006detail6reduce28DeviceReduceSingleTileKernelINS2_10policy_hubIfjN4cuda3std3__44plusIfEEE10Policy1000EN6thrust24THRUST_300001_SM_1000_NS6detail15normal_iteratorINSD_10device_ptrIfEEEEPfjS9_ffNS7_10__identityEEEvT0_T1_T2_T3_T4_T6_,(.L_x_270 - _ZN3cub18CUB_300001_SM_10006detail6reduce28DeviceReduceSingleTileKernelINS2_10policy_hubIfjN4cuda3std3__44plusIfEEE10Policy1000EN6thrust24THRUST_300001_SM_1000_NS6detail15normal_iteratorINSD_10device_ptrIfEEEEPfjS9_ffNS7_10__identityEEEvT0_T1_T2_T3_T4_T6_)
        .other          _ZN3cub18CUB_300001_SM_10006detail6reduce28DeviceReduceSingleTileKernelINS2_10policy_hubIfjN4cuda3std3__44plusIfEEE10Policy1000EN6thrust24THRUST_300001_SM_1000_NS6detail15normal_iteratorINSD_10device_ptrIfEEEEPfjS9_ffNS7_10__identityEEEvT0_T1_T2_T3_T4_T6_,@"STO_CUDA_ENTRY STV_DEFAULT"
_ZN3cub18CUB_300001_SM_10006detail6reduce28DeviceReduceSingleTileKernelINS2_10policy_hubIfjN4cuda3std3__44plusIfEEE10Policy1000EN6thrust24THRUST_300001_SM_1000_NS6detail15normal_iteratorINSD_10device_ptrIfEEEEPfjS9_ffNS7_10__identityEEEvT0_T1_T2_T3_T4_T6_:
.text._ZN3cub18CUB_300001_SM_10006detail6reduce28DeviceReduceSingleTileKernelINS2_10policy_hubIfjN4cuda3std3__44plusIfEEE10Policy1000EN6thrust24THRUST_300001_SM_1000_NS6detail15normal_iteratorINSD_10device_ptrIfEEEEPfjS9_ffNS7_10__identityEEEvT0_T1_T2_T3_T4_T6_:
        /* <DEDUP_REMOVED lines=13> */
.L_x_204:
[----:B------:R-:W-:Y:S01]  /*00d0*/  ISETP.GT.U32.AND P0, PT, R4, 0x1fff, PT ;  /* 0x00001fff0400780c */ /* 0x000fe20003f04070 */
[----:B------:R-:W-:-:S12]  /*00e0*/  BSSY.RECONVERGENT B0, `(.L_x_205) ;  /* 0x000022c000007945 */ /* 0x000fd80003800200 */
[----:B------:R-:W-:Y:S05]  /*00f0*/  @P0 BRA `(.L_x_206) ;  /* 0x0000001000000947 */ /* 0x000fea0003800000 */
[----:B------:R-:W0:Y:S01]  /*0100*/  S2R R5, SR_TID.X ;  /* 0x0000000000057919 */ /* 0x000e220000002100 */
[----:B------:R-:W-:Y:S01]  /*0110*/  BSSY.RECONVERGENT B1, `(.L_x_207) ;  /* 0x0000009000017945 */ /* 0x000fe20003800200 */
[----:B------:R-:W-:Y:S01]  /*0120*/  HFMA2 R0, -RZ, RZ, 0, 0 ;  /* 0x00000000ff007431 */ /* 0x000fe200000001ff */
[----:B0-----:R-:W-:Y:S02]  /*0130*/  ISETP.GE.U32.AND P0, PT, R5, R4, PT ;  /* 0x000000040500720c */ /* 0x001fe40003f06070 */
[----:B------:R-:W-:-:S11]  /*0140*/  MOV R7, R5 ;  /* 0x0000000500077202 */ /* 0x000fd60000000f00 */
[----:B------:R-:W-:Y:S05]  /*0150*/  @P0 BRA `(.L_x_208) ;  /* 0x0000000000100947 */ /* 0x000fea0003800000 */
[----:B------:R-:W0:Y:S02]  /*0160*/  LDC.64 R2, c[0x0][0x380] ;  /* 0x0000e000ff027b82 */ /* 0x000e240000000a00 */
[----:B0-----:R-:W-:-:S05]  /*0170*/  IMAD.WIDE.U32 R2, R5, 0x4, R2 ;  /* 0x0000000405027825 */ /* 0x001fca00078e0002 */
[----:B------:R0:W5:Y:S01]  /*0180*/  LDG.E R0, desc[UR6][R2.64] ;  /* 0x0000000602007981 */ /* 0x000162000c1e1900 */
[----:B------:R-:W-:-:S07]  /*0190*/  IADD3 R7, PT, PT, R5, 0x200, RZ ;  /* 0x0000020005077810 */ /* 0x000fce0007ffe0ff */
.L_x_208:
[----:B------:R-:W-:Y:S05]  /*01a0*/  BSYNC.RECONVERGENT B1 ;  /* 0x0000000000017941 */ /* 0x000fea0003800200 */
.L_x_207:
[----:B------:R-:W-:Y:S01]  /*01b0*/  ISETP.GE.U32.AND P0, PT, R7, R4, PT ;  /* 0x000000040700720c */ /* 0x000fe20003f06070 */
[----:B------:R-:W-:-:S12]  /*01c0*/  BSSY.RECONVERGENT B1, `(.L_x_209) ;  /* 0x0000070000017945 */ /* 0x000fd80003800200 */
[----:B------:R-:W-:Y:S05]  /*01d0*/  @P0 BRA `(.L_x_210) ;  /* 0x0000000400b80947 */ /* 0x000fea0003800000 */
[----:B0-----:R-:W-:Y:S01]  /*01e0*/  LOP3.LUT R3, RZ, R7, RZ, 0x33, !PT ;  /* 0x00000007ff037212 */ /* 0x001fe200078e33ff */
[----:B------:R-:W-:Y:S03]  /*01f0*/  BSSY.RECONVERGENT B2, `(.L_x_211) ;  /* 0x0000033000027945 */ /* 0x000fe60003800200 */
[----:B------:R-:W-:-:S04]  /*0200*/  IADD3 R3, PT, PT, R3, R4, RZ ;  /* 0x0000000403037210 */ /* 0x000fc80007ffe0ff */
        /* <DEDUP_REMOVED lines=9> */
[----:B------:R-:W-:-:S04]  /*02a0*/  IADD3 R2, P0, PT, R2, 0x4000, RZ ;  /* 0x0000400002027810 */ /* 0x000fc80007f1e0ff */
[----:B------:R-:W-:-:S09]  /*02b0*/  IADD3.X R3, PT, PT, RZ, R3, RZ, P0, !PT ;  /* 0x00000003ff037210 */ /* 0x000fd200007fe4ff */
.L_x_213:
        /* <DEDUP_REMOVED lines=19> */
[----:B0-----:R-:W-:-:S04]  /*03f0*/  IADD3 R2, P2, PT, R2, 0x8000, RZ ;  /* 0x0000800002027810 */ /* 0x001fc80007f5e0ff */
[----:B------:R-:W-:Y:S01]  /*0400*/  IADD3.X R3, PT, PT, RZ, R3, RZ, P2, !PT ;  /* 0x00000003ff037210 */ /* 0x000fe200017fe4ff */
        /* <DEDUP_REMOVED lines=17> */
.L_x_212:
[----:B------:R-:W-:Y:S05]  /*0520*/  BSYNC.RECONVERGENT B2 ;  /* 0x0000000000027941 */ /* 0x000fea0003800200 */
.L_x_211:
[----:B------:R-:W-:Y:S05]  /*0530*/  @!P1 BRA `(.L_x_210) ;  /* 0x0000000000e09947 */ /* 0x000fea0003800000 */
[----:B------:R-:W-:Y:S01]  /*0540*/  ISETP.GE.U32.AND P0, PT, R22, 0x8, PT ;  /* 0x000000081600780c */ /* 0x000fe20003f06070 */
[----:B------:R-:W-:Y:S01]  /*0550*/  BSSY.RECONVERGENT B2, `(.L_x_214) ;  /* 0x0000017000027945 */ /* 0x000fe20003800200 */
[----:B------:R-:W-:-:S04]  /*0560*/  LOP3.LUT R10, R6, 0x7, RZ, 0xc0, !PT ;  /* 0x00000007060a7812 */ /* 0x000fc800078ec0ff */
[----:B------:R-:W-:-:S07]  /*0570*/  ISETP.NE.AND P1, PT, R10, RZ, PT ;  /* 0x000000ff0a00720c */ /* 0x000fce0003f25270 */
[----:B------:R-:W-:Y:S06]  /*0580*/  @!P0 BRA `(.L_x_215) ;  /* 0x00000000004c8947 */ /* 0x000fec0003800000 */
[----:B------:R-:W0:Y:S02]  /*0590*/  LDC.64 R2, c[0x0][0x380] ;  /* 0x0000e000ff027b82 */ /* 0x000e240000000a00 */
[----:B0-----:R-:W-:-:S05]  /*05a0*/  IMAD.WIDE.U32 R2, R7, 0x4, R2 ;  /* 0x0000000407027825 */ /* 0x001fca00078e0002 */
        /* <DEDUP_REMOVED lines=17> */
.L_x_215:
[----:B------:R-:W-:Y:S05]  /*06c0*/  BSYNC.RECONVERGENT B2 ;  /* 0x0000000000027941 */ /* 0x000fea0003800200 */
.L_x_214:
        /* <DEDUP_REMOVED lines=17> */
.L_x_217:
[----:B------:R-:W-:Y:S05]  /*07e0*/  BSYNC.RECONVERGENT B2 ;  /* 0x0000000000027941 */ /* 0x000fea0003800200 */
.L_x_216:
[----:B------:R-:W-:Y:S05]  /*07f0*/  @!P1 BRA `(.L_x_210) ;  /* 0x0000000000309947 */ /* 0x000fea0003800000 */
[----:B------:R-:W0:Y:S01]  /*0800*/  LDC.64 R2, c[0x0][0x380] ;  /* 0x0000e000ff027b82 */ /* 0x000e220000000a00 */
[----:B------:R-:W-:Y:S01]  /*0810*/  IADD3 R6, PT, PT, -R6, RZ, RZ ;  /* 0x000000ff06067210 */ /* 0x000fe20007ffe1ff */
[----:B0-----:R-:W-:-:S05]  /*0820*/  IMAD.WIDE.U32 R2, R7, 0x4, R2 ;  /* 0x0000000407027825 */ /* 0x001fca00078e0002 */
[----:B------:R-:W-:-:S07]  /*0830*/  MOV R7, R3 ;  /* 0x0000000300077202 */ /* 0x000fce0000000f00 */
.L_x_218:
[----:B------:R-:W-:-:S06]  /*0840*/  MOV R3, R7 ;  /* 0x0000000700037202 */ /* 0x000fcc0000000f00 */
[----:B------:R0:W2:Y:S01]  /*0850*/  LDG.E R3, desc[UR6][R2.64] ;  /* 0x0000000602037981 */ /* 0x0000a2000c1e1900 */
[----:B------:R-:W-:-:S04]  /*0860*/  IADD3 R6, PT, PT, R6, 0x1, RZ ;  /* 0x0000000106067810 */ /* 0x000fc80007ffe0ff */
[----:B------:R-:W-:Y:S02]  /*0870*/  ISETP.NE.AND P0, PT, R6, RZ, PT ;  /* 0x000000ff0600720c */ /* 0x000fe40003f05270 */
[----:B0-----:R-:W-:-:S04]  /*0880*/  IADD3 R2, P1, PT, R2, 0x800, RZ ;  /* 0x0000080002027810 */ /* 0x001fc80007f3e0ff */
[----:B------:R-:W-:Y:S01]  /*0890*/  IADD3.X R7, PT, PT, RZ, R7, RZ, P1, !PT ;  /* 0x00000007ff077210 */ /* 0x000fe20000ffe4ff */
[----:B--2--5:R-:W-:-:S06]  /*08a0*/  FADD R0, R3, R0 ;  /* 0x0000000003007221 */ /* 0x024fcc0000000000 */
[----:B------:R-:W-:Y:S05]  /*08b0*/  @P0 BRA `(.L_x_218) ;  /* 0xfffffffc00e00947 */ /* 0x000fea000383ffff */
.L_x_210:
[----:B------:R-:W-:Y:S05]  /*08c0*/  BSYNC.RECONVERGENT B1 ;  /* 0x0000000000017941 */ /* 0x000fea0003800200 */
.L_x_209:
[----:B------:R-:W-:Y:S02]  /*08d0*/  ISETP.GE.U32.AND P0, PT, R4, 0x200, PT ;  /* 0x000002000400780c */ /* 0x000fe40003f06070 */
        /* <DEDUP_REMOVED lines=36> */
[----:B------:R-:W3:Y:S04]  /*0b20*/  LDS.128 R8, [UR4+0x30] ;  /* 0x00003004ff087984 */ /* 0x000ee80008000c00 */
[----:B------:R-:W4:Y:S01]  /*0b30*/  LDS.128 R16, [UR4+0x40] ;  /* 0x00004004ff107984 */ /* 0x000f220008000c00 */
[----:B0-----:R-:W-:-:S04]  /*0b40*/  FADD R5, R0, R5 ;  /* 0x0000000500057221 */ /* 0x001fc80000000000 */
        /* <DEDUP_REMOVED lines=9> */
[----:B------:R-:W-:-:S04]  /*0be0*/  FADD R11, R10, R11 ;  /* 0x0000000b0a0b7221 */ /* 0x000fc80000000000 */
[----:B----4-:R-:W-:-:S04]  /*0bf0*/  FADD R16, R11, R16 ;  /* 0x000000100b107221 */ /* 0x010fc80000000000 */
[----:B------:R-:W-:-:S04]  /*0c00*/  FADD R17, R16, R17 ;  /* 0x0000001110117221 */ /* 0x000fc80000000000 */
[----:B------:R-:W-:-:S04]  /*0c10*/  FADD R18, R17, R18 ;  /* 0x0000001211127221 */ /* 0x000fc80000000000 */
[----:B------:R-:W-:Y:S01]  /*0c20*/  FADD R0, R18, R19 ;  /* 0x0000001312007221 */ /* 0x000fe20000000000 */
[----:B------:R-:W-:Y:S06]  /*0c30*/  BRA `(.L_x_220) ;  /* 0x0000001400d87947 */ /* 0x000fec0003800000 */
.L_x_219:
[----:B------:R-:W1:Y:S01]  /*0c40*/  S2R R6, SR_LANEID ;  /* 0x0000000000067919 */ /* 0x000e620000000000 */
[----:B------:R-:W-:-:S04]  /*0c50*/  LOP3.LUT R0, R5, 0x3e0, RZ, 0xc0, !PT ;  /* 0x000003e005007812 */ /* 0x000fc800078ec0ff */
[----:B0-----:R-:W-:Y:S02]  /*0c60*/  IADD3 R3, PT, PT, R0, 0x20, RZ ;  /* 0x0000002000037810 */ /* 0x001fe40007ffe0ff */
[----:B------:R-:W-:Y:S02]  /*0c70*/  LOP3.LUT R7, RZ, R0, RZ, 0x33, !PT ;  /* 0x00000000ff077212 */ /* 0x000fe400078e33ff */
[-C--:B------:R-:W-:Y:S02]  /*0c80*/  ISETP.GT.U32.AND P0, PT, R3, R4.reuse, PT ;  /* 0x000000040300720c */ /* 0x080fe40003f04070 */
        /* <DEDUP_REMOVED lines=40> */
[----:B------:R-:W0:Y:S04]  /*0f10*/  LDS.128 R20, [UR4+0x10] ;  /* 0x00001004ff147984 */ /* 0x000e280008000c00 */
        /* <DEDUP_REMOVED lines=30> */
.L_x_206:
[----:B------:R-:W0:Y:S01]  /*1100*/  S2R R0, SR_TID.X ;  /* 0x0000000000007919 */ /* 0x000e220000002100 */
[----:B------:R-:W1:Y:S02]  /*1110*/  LDCU.64 UR4, c[0x0][0x380] ;  /* 0x00007000ff0477ac */ /* 0x000e640008000a00 */
[----:B-1----:R-:W-:Y:S02]  /*1120*/  MOV R12, UR4 ;  /* 0x00000004000c7c02 */ /* 0x002fe40008000f00 */
[----:B------:R-:W-:-:S03]  /*1130*/  MOV R13, UR5 ;  /* 0x00000005000d7c02 */ /* 0x000fc60008000f00 */
        /* <DEDUP_REMOVED lines=17> */
[----:B------:R-:W-:Y:S01]  /*1250*/  UMOV UR4, 0x2000 ;  /* 0x0000200000047882 */ /* 0x000fe20000000000 */
[----:B--2---:R-:W-:Y:S01]  /*1260*/  FADD R20, R20, R21 ;  /* 0x0000001514147221 */ /* 0x004fe20000000000 */
[----:B------:R-:W-:-:S04]  /*1270*/  IADD3 R21, PT, PT, R4, -0x2000, RZ ;  /* 0xffffe00004157810 */ /* 0x000fc80007ffe0ff */
[----:B------:R-:W-:Y:S01]  /*1280*/  ISETP.GE.U32.AND P0, PT, R21, 0x2000, PT ;  /* 0x000020001500780c */ /* 0x000fe20003f06070 */
[----:B---3--:R-:W-:Y:S01]  /*1290*/  FADD R6, R6, R7 ;  /* 0x0000000706067221 */ /* 0x008fe20000000000 */
[----:B----4-:R-:W-:-:S04]  /*12a0*/  FADD R9, R8, R9 ;  /* 0x0000000908097221 */ /* 0x010fc80000000000 */
[----:B------:R-:W-:Y:S01]  /*12b0*/  FADD R6, R6, R9 ;  /* 0x0000000906067221 */ /* 0x000fe20000000000 */
[----:B-----5:R-:W-:Y:S01]  /*12c0*/  FADD R10, R10, R11 ;  /* 0x0000000b0a0a7221 */ /* 0x020fe20000000000 */
[----:B------:R-:W-:-:S04]  /*12d0*/  FADD R15, R14, R15 ;  /* 0x0000000f0e0f7221 */ /* 0x000fc80000000000 */
[----:B------:R-:W-:Y:S01]  /*12e0*/  FADD R15, R10, R15 ;  /* 0x0000000f0a0f7221 */ /* 0x000fe20000000000 */
[----:B------:R-:W-:Y:S01]  /*12f0*/  FADD R16, R16, R17 ;  /* 0x0000001110107221 */ /* 0x000fe20000000000 */
[----:B------:R-:W-:-:S04]  /*1300*/  FADD R19, R18, R19 ;  /* 0x0000001312137221 */ /* 0x000fc80000000000 */
[----:B------:R-:W-:Y:S01]  /*1310*/  FADD R16, R16, R19 ;  /* 0x0000001310107221 */ /* 0x000fe20000000000 */
[----:B------:R-:W-:-:S04]  /*1320*/  FADD R5, R5, R22 ;  /* 0x0000001605057221 */ /* 0x000fc80000000000 */
[----:B------:R-:W-:Y:S01]  /*1330*/  FADD R5, R20, R5 ;  /* 0x0000000514057221 */ /* 0x000fe20000000000 */
[----:B------:R-:W-:-:S03]  /*1340*/  FADD R6, R6, R15 ;  /* 0x0000000f06067221 */ /* 0x000fc60000000000 */
[----:B------:R-:W-:-:S04]  /*1350*/  FADD R5, R16, R5 ;  /* 0x0000000510057221 */ /* 0x000fc80000000000 */
[----:B------:R-:W-:Y:S01]  /*1360*/  FADD R5, R6, R5 ;  /* 0x0000000506057221 */ /* 0x000fe20000000000 */
[----:B------:R-:W-:Y:S06]  /*1370*/  @!P0 BRA `(.L_x_221) ;  /* 0x0000000000ac8947 */ /* 0x000fec0003800000 */
[----:B------:R-:W0:Y:S01]  /*1380*/  LDC R4, c[0x0][0x390] ;  /* 0x0000e400ff047b82 */ /* 0x000e220000000800 */
[----:B------:R-:W-:-:S07]  /*1390*/  UMOV UR4, 0x2000 ;  /* 0x0000200000047882 */ /* 0x000fce0000000000 */
[----:B------:R-:W1:Y:S02]  /*13a0*/  LDC.64 R12, c[0x0][0x380] ;  /* 0x0000e000ff0c7b82 */ /* 0x000e640000000a00 */
.L_x_223:
[----:B------:R-:W-:-:S05]  /*13b0*/  IADD3 R3, PT, PT, R0, UR4, RZ ;  /* 0x0000000400037c10 */ /* 0x000fca000fffe0ff */
        /* <DEDUP_REMOVED lines=17> */
[----:B0-----:R-:W-:-:S04]  /*14d0*/  IADD3 R2, PT, PT, R4, -UR4, RZ ;  /* 0x8000000404027c10 */ /* 0x001fc8000fffe0ff */
        /* <DEDUP_REMOVED lines=18> */
[----:B------:R-:W-:-:S06]  /*1600*/  UIADD3 UR4, UPT, UPT, UR4, 0x2000, URZ ;  /* 0x0000200004047890 */ /* 0x000fcc000fffe0ff */
[----:B------:R-:W-:-:S13]  /*1610*/  ISETP.LT.U32.AND P0, PT, R21, UR4, PT ;  /* 0x0000000415007c0c */ /* 0x000fda000bf01070 */
[----:B------:R-:W-:Y:S05]  /*1620*/  @!P0 BRA `(.L_x_223) ;  /* 0xfffffffc00608947 */ /* 0x000fea000383ffff */
.L_x_221:
[----:B------:R-:W-:Y:S01]  /*1630*/  IADD3 R3, PT, PT, R4, -UR4, RZ ;  /* 0x8000000404037c10 */ /* 0x000fe2000fffe0ff */
[----:B------:R-:W-:Y:S03]  /*1640*/  BSSY.RECONVERGENT B1, `(.L_x_222) ;  /* 0x00000a3000017945 */ /* 0x000fe60003800200 */
[----:B------:R-:W-:-:S04]  /*1650*/  ISETP.GE.AND P0, PT, R0, R3, PT ;  /* 0x000000030000720c */ /* 0x000fc80003f06270 */
[----:B------:R-:W-:-:S13]  /*1660*/  ISETP.LE.U32.OR P0, PT, R4, UR4, P0 ;  /* 0x0000000404007c0c */ /* 0x000fda0008703470 */
[----:B------:R-:W-:Y:S05]  /*1670*/  @P0 BRA `(.L_x_224) ;  /* 0x00000008007c0947 */ /* 0x000fea0003800000 */
[-C--:B------:R-:W-:Y:S01]  /*1680*/  LOP3.LUT R3, RZ, R0.reuse, RZ, 0x33, !PT ;  /* 0x00000000ff037212 */ /* 0x080fe200078e33ff */
[----:B------:R-:W-:Y:S01]  /*1690*/  BSSY.RECONVERGENT B2, `(.L_x_225) ;  /* 0x0000052000027945 */ /* 0x000fe20003800200 */
[----:B------:R-:W-:Y:S02]  /*16a0*/  MOV R6, R0 ;  /* 0x0000000000067202 */ /* 0x000fe40000000f00 */
[----:B------:R-:W-:-:S04]  /*16b0*/  IADD3 R3, PT, PT, R4, -UR4, R3 ;  /* 0x8000000404037c10 */ /* 0x000fc8000fffe003 */
[C---:B------:R-:W-:Y:S02]  /*16c0*/  ISETP.GE.U32.AND P0, PT, R3.reuse, 0x1e00, PT ;  /* 0x00001e000300780c */ /* 0x040fe40003f06070 */
[----:B------:R-:W-:-:S04]  /*16d0*/  LEA.HI R3, R3, 0x1, RZ, 0x17 ;  /* 0x0000000103037811 */ /* 0x000fc800078fb8ff */
[----:B------:R-:W-:-:S07]  /*16e0*/  LOP3.LUT R4, R3, 0xf, RZ, 0xc0, !PT ;  /* 0x0000000f03047812 */ /* 0x000fce00078ec0ff */
[----:B------:R-:W-:Y:S05]  /*16f0*/  @!P0 BRA `(.L_x_226) ;  /* 0x00000004002c8947 */ /* 0x000fea0003800000 */
[----:B------:R-:W-:Y:S01]  /*1700*/  LOP3.LUT R7, R3, 0xfffff0, RZ, 0xc0, !PT ;  /* 0x00fffff003077812 */ /* 0x000fe200078ec0ff */
[----:B------:R-:W-:Y:S01]  /*1710*/  BSSY.RECONVERGENT B3, `(.L_x_227) ;  /* 0x0000048000037945 */ /* 0x000fe20003800200 */
[C---:B------:R-:W-:Y:S02]  /*1720*/  LOP3.LUT R6, R0.reuse, 0x1000, RZ, 0xfc, !PT ;  /* 0x0000100000067812 */ /* 0x040fe400078efcff */
[----:B------:R-:W-:Y:S02]  /*1730*/  IADD3 R2, PT, PT, R0, UR4, RZ ;  /* 0x0000000400027c10 */ /* 0x000fe4000fffe0ff */
[----:B------:R-:W-:-:S07]  /*1740*/  IADD3 R7, PT, PT, -R7, RZ, RZ ;  /* 0x000000ff07077210 */ /* 0x000fce0007ffe1ff */
.L_x_228:
[C---:B------:R-:W-:Y:S01]  /*1750*/  IADD3 R19, PT, PT, R2.reuse, 0x200, RZ ;  /* 0x0000020002137810 */ /* 0x040fe20007ffe0ff */
[C---:B------:R-:W-:Y:S01]  /*1760*/  IMAD.WIDE.U32 R14, R2.reuse, 0x4, R12 ;  /* 0x00000004020e7825 */ /* 0x040fe200078e000c */
[----:B------:R-:W-:-:S03]  /*1770*/  IADD3 R11, PT, PT, R2, 0x400, RZ ;  /* 0x00000400020b7810 */ /* 0x000fc60007ffe0ff */
[--C-:B------:R-:W-:Y:S01]  /*1780*/  IMAD.WIDE.U32 R18, R19, 0x4, R12.reuse ;  /* 0x0000000413127825 */ /* 0x100fe200078e000c */
[----:B------:R0:W2:Y:S01]  /*1790*/  LDG.E R8, desc[UR6][R14.64] ;  /* 0x000000060e087981 */ /* 0x0000a2000c1e1900 */
[C---:B------:R-:W-:Y:S02]  /*17a0*/  IADD3 R21, PT, PT, R2.reuse, 0x600, RZ ;  /* 0x0000060002157810 */ /* 0x040fe40007ffe0ff */
[--C-:B------:R-:W-:Y:S01]  /*17b0*/  IMAD.WIDE.U32 R10, R11, 0x4, R12.reuse ;  /* 0x000000040b0a7825 */ /* 0x100fe200078e000c */
[----:B------:R1:W3:Y:S01]  /*17c0*/  LDG.E R9, desc[UR6][R18.64] ;  /* 0x0000000612097981 */ /* 0x0002e2000c1e1900 */
[C---:B------:R-:W-:Y:S02]  /*17d0*/  IADD3 R17, PT, PT, R2.reuse, 0x800, RZ ;  /* 0x0000080002117810 */ /* 0x040fe40007ffe0ff */
[--C-:B------:R-:W-:Y:S02]  /*17e0*/  IMAD.WIDE.U32 R20, R21, 0x4, R12.reuse ;  /* 0x0000000415147825 */ /* 0x100fe400078e000c */
[----:B------:R4:W5:Y:S01]  /*17f0*/  LDG.E R10, desc[UR6][R10.64] ;  /* 0x000000060a0a7981 */ /* 0x000962000c1e1900 */
[----:B------:R-:W-:Y:S01]  /*1800*/  IADD3 R29, PT, PT, R2, 0xa00, RZ ;  /* 0x00000a00021d7810 */ /* 0x000fe20007ffe0ff */
[----:B------:R-:W-:-:S02]  /*1810*/  IMAD.WIDE.U32 R16, R17, 0x4, R12 ;  /* 0x0000000411107825 */ /* 0x000fc400078e000c */
[----:B------:R4:W5:Y:S01]  /*1820*/  LDG.E R27, desc[UR6][R20.64] ;  /* 0x00000006141b7981 */ /* 0x000962000c1e1900 */
[C---:B------:R-:W-:Y:S01]  /*1830*/  IADD3 R23, PT, PT, R2.reuse, 0xc00, RZ ;  /* 0x00000c0002177810 */ /* 0x040fe20007ffe0ff */
[--C-:B------:R-:W-:Y:S02]  /*1840*/  IMAD.WIDE.U32 R28, R29, 0x4, R12.reuse ;  /* 0x000000041d1c7825 */ /* 0x100fe400078e000c */
[----:B------:R-:W5:Y:S01]  /*1850*/  LDG.E R26, desc[UR6][R16.64] ;  /* 0x00000006101a7981 */ /* 0x000f62000c1e1900 */
[C---:B------:R-:W-:Y:S01]  /*1860*/  IADD3 R22, PT, PT, R2.reuse, 0xe00, RZ ;  /* 0x00000e0002167810 */ /* 0x040fe20007ffe0ff */
[--C-:B0-----:R-:W-:Y:S02]  /*1870*/  IMAD.WIDE.U32 R14, R23, 0x4, R12.reuse ;  /* 0x00000004170e7825 */ /* 0x101fe400078e000c */
[----:B------:R0:W5:Y:S01]  /*1880*/  LDG.E R25, desc[UR6][R28.64] ;  /* 0x000000061c197981 */ /* 0x000162000c1e1900 */
[----:B------:R-:W-:Y:S01]  /*1890*/  IADD3 R23, PT, PT, R2, 0x1000, RZ ;  /* 0x0000100002177810 */ /* 0x000fe20007ffe0ff */
[----:B-1----:R-:W-:-:S02]  /*18a0*/  IMAD.WIDE.U32 R18, R22, 0x4, R12 ;  /* 0x0000000416127825 */ /* 0x002fc400078e000c */
[----:B------:R1:W5:Y:S01]  /*18b0*/  LDG.E R24, desc[UR6][R14.64] ;  /* 0x000000060e187981 */ /* 0x000362000c1e1900 */
[C---:B----4-:R-:W-:Y:S01]  /*18c0*/  IADD3 R11, PT, PT, R2.reuse, 0x1200, RZ ;  /* 0x00001200020b7810 */ /* 0x050fe20007ffe0ff */
[--C-:B------:R-:W-:Y:S02]  /*18d0*/  IMAD.WIDE.U32 R20, R23, 0x4, R12.reuse ;  /* 0x0000000417147825 */ /* 0x100fe400078e000c */
[----:B------:R4:W5:Y:S01]  /*18e0*/  LDG.E R23, desc[UR6][R18.64] ;  /* 0x0000000612177981 */ /* 0x000962000c1e1900 */
[C---:B0-----:R-:W-:Y:S01]  /*18f0*/  IADD3 R29, PT, PT, R2.reuse, 0x1400, RZ ;  /* 0x00001400021d7810 */ /* 0x041fe20007ffe0ff */
[--C-:B------:R-:W-:Y:S02]  /*1900*/  IMAD.WIDE.U32 R16, R11, 0x4, R12.reuse ;  /* 0x000000040b107825 */ /* 0x100fe400078e000c */
[----:B------:R-:W5:Y:S01]  /*1910*/  LDG.E R22, desc[UR6][R20.64] ;  /* 0x0000000614167981 */ /* 0x000f62000c1e1900 */
[----:B-1----:R-:W-:Y:S01]  /*1920*/  IADD3 R15, PT, PT, R2, 0x1600, RZ ;  /* 0x00001600020f7810 */ /* 0x002fe20007ffe0ff */
[----:B------:R-:W-:-:S02]  /*1930*/  IMAD.WIDE.U32 R28, R29, 0x4, R12 ;  /* 0x000000041d1c7825 */ /* 0x000fc400078e000c */
[----:B------:R0:W5:Y:S01]  /*1940*/  LDG.E R11, desc[UR6][R16.64] ;  /* 0x00000006100b7981 */ /* 0x000162000c1e1900 */
[C---:B----4-:R-:W-:Y:S01]  /*1950*/  IADD3 R19, PT, PT, R2.reuse, 0x1800, RZ ;  /* 0x0000180002137810 */ /* 0x050fe20007ffe0ff */
[--C-:B------:R-:W-:Y:S02]  /*1960*/  IMAD.WIDE.U32 R14, R15, 0x4, R12.reuse ;  /* 0x000000040f0e7825 */ /* 0x100fe400078e000c */
[----:B------:R-:W4:Y:S02]  /*1970*/  LDG.E R28, desc[UR6][R28.64] ;  /* 0x000000061c1c7981 */ /* 0x000f24000c1e1900 */
[----:B------:R-:W-:Y:S01]  /*1980*/  IMAD.WIDE.U32 R18, R19, 0x4, R12 ;  /* 0x0000000413127825 */ /* 0x000fe200078e000c */
[C---:B0-----:R-:W-:Y:S02]  /*1990*/  IADD3 R17, PT, PT, R2.reuse, 0x1a00, RZ ;  /* 0x00001a0002117810 */ /* 0x041fe40007ffe0ff */
[----:B------:R-:W-:-:S03]  /*19a0*/  IADD3 R21, PT, PT, R2, 0x1c00, RZ ;  /* 0x00001c0002157810 */ /* 0x000fc60007ffe0ff */
[----:B------:R-:W4:Y:S04]  /*19b0*/  LDG.E R18, desc[UR6][R18.64] ;  /* 0x0000000612127981 */ /* 0x000f28000c1e1900 */
[----:B------:R0:W4:Y:S01]  /*19c0*/  LDG.E R29, desc[UR6][R14.64] ;  /* 0x000000060e1d7981 */ /* 0x000122000c1e1900 */
[----:B------:R-:W-:Y:S01]  /*19d0*/  IADD3 R20, PT, PT, R2, 0x1e00, RZ ;  /* 0x00001e0002147810 */ /* 0x000fe20007ffe0ff */
[----:B0-----:R-:W-:-:S04]  /*19e0*/  IMAD.WIDE.U32 R14, R17, 0x4, R12 ;  /* 0x00000004110e7825 */ /* 0x001fc800078e000c */
[--C-:B------:R-:W-:Y:S02]  /*19f0*/  IMAD.WIDE.U32 R16, R21, 0x4, R12.reuse ;  /* 0x0000000415107825 */ /* 0x100fe400078e000c */
[----:B------:R-:W4:Y:S02]  /*1a00*/  LDG.E R14, desc[UR6][R14.64] ;  /* 0x000000060e0e7981 */ /* 0x000f24000c1e1900 */
[----:B------:R-:W-:Y:S02]  /*1a10*/  IMAD.WIDE.U32 R20, R20, 0x4, R12 ;  /* 0x0000000414147825 */ /* 0x000fe400078e000c */
[----:B------:R-:W4:Y:S04]  /*1a20*/  LDG.E R16, desc[UR6][R16.64] ;  /* 0x0000000610107981 */ /* 0x000f28000c1e1900 */
[----:B------:R-:W4:Y:S01]  /*1a30*/  LDG.E R20, desc[UR6][R20.64] ;  /* 0x0000000614147981 */ /* 0x000f22000c1e1900 */
[----:B------:R-:W-:-:S04]  /*1a40*/  IADD3 R7, PT, PT, R7, 0x10, RZ ;  /* 0x0000001007077810 */ /* 0x000fc80007ffe0ff */
[----:B------:R-:W-:Y:S02]  /*1a50*/  ISETP.NE.AND P0, PT, R7, RZ, PT ;  /* 0x000000ff0700720c */ /* 0x000fe40003f05270 */
[----:B------:R-:W-:Y:S02]  /*1a60*/  IADD3 R6, PT, PT, R6, 0x2000, RZ ;  /* 0x0000200006067810 */ /* 0x000fe40007ffe0ff */
[----:B------:R-:W-:Y:S01]  /*1a70*/  IADD3 R2, PT, PT, R2, 0x2000, RZ ;  /* 0x0000200002027810 */ /* 0x000fe20007ffe0ff */
[----:B--2---:R-:W-:-:S04]  /*1a80*/  FADD R8, R8, R5 ;  /* 0x0000000508087221 */ /* 0x004fc80000000000 */
[----:B---3--:R-:W-:-:S04]  /*1a90*/  FADD R9, R8, R9 ;  /* 0x0000000908097221 */ /* 0x008fc80000000000 */
        /* <DEDUP_REMOVED lines=8> */
[----:B----4-:R-:W-:-:S04]  /*1b20*/  FADD R28, R11, R28 ;  /* 0x0000001c0b1c7221 */ /* 0x010fc80000000000 */
[----:B------:R-:W-:-:S04]  /*1b30*/  FADD R29, R28, R29 ;  /* 0x0000001d1c1d7221 */ /* 0x000fc80000000000 */
[----:B------:R-:W-:-:S04]  /*1b40*/  FADD R29, R29, R18 ;  /* 0x000000121d1d7221 */ /* 0x000fc80000000000 */
[----:B------:R-:W-:-:S04]  /*1b50*/  FADD R29, R29, R14 ;  /* 0x0000000e1d1d7221 */ /* 0x000fc80000000000 */
[----:B------:R-:W-:-:S04]  /*1b60*/  FADD R29, R29, R16 ;  /* 0x000000101d1d7221 */ /* 0x000fc80000000000 */
[----:B------:R-:W-:Y:S01]  /*1b70*/  FADD R5, R29, R20 ;  /* 0x000000141d057221 */ /* 0x000fe20000000000 */
[----:B------:R-:W-:Y:S06]  /*1b80*/  @P0 BRA `(.L_x_228) ;  /* 0xfffffff800f00947 */ /* 0x000fec000383ffff */
[----:B------:R-:W-:Y:S05]  /*1b90*/  BSYNC.RECONVERGENT B3 ;  /* 0x0000000000037941 */ /* 0x000fea0003800200 */
.L_x_227:
[----:B------:R-:W-:-:S07]  /*1ba0*/  IADD3 R6, PT, PT, R6, -0x1000, RZ ;  /* 0xfffff00006067810 */ /* 0x000fce0007ffe0ff */
.L_x_226:
[----:B------:R-:W-:Y:S05]  /*1bb0*/  BSYNC.RECONVERGENT B2 ;  /* 0x0000000000027941 */ /* 0x000fea0003800200 */
.L_x_225:
[----:B------:R-:W-:-:S13]  /*1bc0*/  ISETP.NE.AND P0, PT, R4, RZ, PT ;  /* 0x000000ff0400720c */ /* 0x000fda0003f05270 */
[----:B------:R-:W-:Y:S05]  /*1bd0*/  @!P0 BRA `(.L_x_224) ;  /* 0x0000000400248947 */ /* 0x000fea0003800000 */
[----:B------:R-:W-:Y:S01]  /*1be0*/  ISETP.GE.U32.AND P0, PT, R4, 0x8, PT ;  /* 0x000000080400780c */ /* 0x000fe20003f06070 */
[----:B------:R-:W-:Y:S01]  /*1bf0*/  BSSY.RECONVERGENT B2, `(.L_x_229) ;  /* 0x0000025000027945 */ /* 0x000fe20003800200 */
[----:B------:R-:W-:-:S04]  /*1c00*/  LOP3.LUT R22, R3, 0x7, RZ, 0xc0, !PT ;  /* 0x0000000703167812 */ /* 0x000fc800078ec0ff */
[----:B------:R-:W-:-:S07]  /*1c10*/  ISETP.NE.AND P1, PT, R22, RZ, PT ;  /* 0x000000ff1600720c */ /* 0x000fce0003f25270 */
[----:B------:R-:W-:Y:S06]  /*1c20*/  @!P0 BRA `(.L_x_230) ;  /* 0x0000000000848947 */ /* 0x000fec0003800000 */
[----:B------:R-:W-:-:S04]  /*1c30*/  IADD3 R7, PT, PT, R6, UR4, RZ ;  /* 0x0000000406077c10 */ /* 0x000fc8000fffe0ff */
        /* <DEDUP_REMOVED lines=32> */
.L_x_230:
[----:B------:R-:W-:Y:S05]  /*1e40*/  BSYNC.RECONVERGENT B2 ;  /* 0x0000000000027941 */ /* 0x000fea0003800200 */
.L_x_229:
        /* <DEDUP_REMOVED lines=23> */
.L_x_232:
[----:B------:R-:W-:Y:S05]  /*1fc0*/  BSYNC.RECONVERGENT B2 ;  /* 0x0000000000027941 */ /* 0x000fea0003800200 */
.L_x_231:
[----:B------:R-:W-:Y:S05]  /*1fd0*/  @!P1 BRA `(.L_x_224) ;  /* 0x0000000000249947 */ /* 0x000fea0003800000 */
[----:B------:R-:W-:Y:S02]  /*1fe0*/  IADD3 R7, PT, PT, R6, UR4, RZ ;  /* 0x0000000406077c10 */ /* 0x000fe4000fffe0ff */
[----:B------:R-:W-:-:S07]  /*1ff0*/  IADD3 R4, PT, PT, -R4, RZ, RZ ;  /* 0x000000ff04047210 */ /* 0x000fce0007ffe1ff */
.L_x_233:
[----:B------:R-:W-:-:S06]  /*2000*/  IMAD.WIDE.U32 R2, R7, 0x4, R12 ;  /* 0x0000000407027825 */ /* 0x000fcc00078e000c */
[----:B------:R-:W2:Y:S01]  /*2010*/  LDG.E R2, desc[UR6][R2.64] ;  /* 0x0000000602027981 */ /* 0x000ea2000c1e1900 */
[----:B------:R-:W-:Y:S02]  /*2020*/  IADD3 R4, PT, PT, R4, 0x1, RZ ;  /* 0x0000000104047810 */ /* 0x000fe40007ffe0ff */
[----:B------:R-:W-:Y:S02]  /*2030*/  IADD3 R7, PT, PT, R7, 0x200, RZ ;  /* 0x0000020007077810 */ /* 0x000fe40007ffe0ff */
[----:B------:R-:W-:Y:S01]  /*2040*/  ISETP.NE.AND P0, PT, R4, RZ, PT ;  /* 0x000000ff0400720c */ /* 0x000fe20003f05270 */
[----:B--2---:R-:W-:-:S12]  /*2050*/  FADD R5, R2, R5 ;  /* 0x0000000502057221 */ /* 0x004fd80000000000 */
[----:B------:R-:W-:Y:S05]  /*2060*/  @P0 BRA `(.L_x_233) ;  /* 0xfffffffc00e40947 */ /* 0x000fea000383ffff */
.L_x_224:
[----:B------:R-:W-:Y:S05]  /*2070*/  BSYNC.RECONVERGENT B1 ;  /* 0x0000000000017941 */ /* 0x000fea0003800200 */
.L_x_222:
        /* <DEDUP_REMOVED lines=33> */
[----:B------:R-:W3:Y:S04]  /*2290*/  LDS.128 R8, [UR4+0x30] ;  /* 0x00003004ff087984 */ /* 0x000ee80008000c00 */
[----:B------:R-:W4:Y:S01]  /*22a0*/  LDS.128 R16, [UR4+0x40] ;  /* 0x00004004ff107984 */ /* 0x000f220008000c00 */
[----:B0-----:R-:W-:-:S04]  /*22b0*/  FADD R5, R0, R5 ;  /* 0x0000000500057221 */ /* 0x001fc80000000000 */
        /* <DEDUP_REMOVED lines=13> */
[----:B------:R-:W-:-:S07]  /*2390*/  FADD R0, R18, R19 ;  /* 0x0000001312007221 */ /* 0x000fce0000000000 */
.L_x_220:
[----:B------:R-:W-:Y:S05]  /*23a0*/  BSYNC.RECONVERGENT B0 ;  /* 0x0000000000007941 */ /* 0x000fea0003800200 */
.L_x_205:
[----:B------:R-:W-:Y:S05]  /*23b0*/  @P0 EXIT ;  /* 0x000000000000094d */ /* 0x000fea0003800000 */
[----:B012---:R-:W0:Y:S01]  /*23c0*/  LDC.64 R2, c[0x0][0x388] ;  /* 0x0000e200ff027b82 */ /* 0x007e220000000a00 */
[----:B------:R-:W1:Y:S02]  /*23d0*/  LDCU UR4, c[0x0][0x398] ;  /* 0x00007300ff0477ac */ /* 0x000e640008000800 */
[----:B-1----:R-:W-:-:S05]  /*23e0*/  FADD R5, R0, UR4 ;  /* 0x0000000400057e21 */ /* 0x002fca0008000000 */
[----:B0-----:R-:W-:Y:S01]  /*23f0*/  STG.E desc[UR6][R2.64], R5 ;  /* 0x0000000502007986 */ /* 0x001fe2000c101906 */
[----:B------:R-:W-:Y:S05]  /*2400*/  EXIT ;  /* 0x000000000000794d */ /* 0x000fea0003800000 */
.L_x_234:
        /* <DEDUP_REMOVED lines=15> */
.L_x_270:


//--------------------- .text._ZN3cub18CUB_300001_SM_10006detail8for_each13static_kernelINS2_12policy_hub_t12policy_500_tEmN6thrust24THRUST_300001_SM_1000_NS8cuda_cub20__uninitialized_fill7functorINS7_10device_ptrIfEEfEEEEvT0_T1_ --------------------------
	.section	.text._ZN3cub18CUB_300001_SM_10006detail8for_each13static_kernelINS2_12policy_hub_t12policy_500_tEmN6thrust24THRUST_300001_SM_1000_NS8cuda_cub20__uninitialized_fill7functorINS7_10device_ptrIfEEfEEEEvT0_T1_,"ax",@progbits
	.align	128
        .global         _ZN3cub18CUB_300001_SM_10006detail8for_each13static_kernelINS2_12policy_hub_t12policy_500_tEmN6thrust24THRUST_300001_SM_1000_NS8cuda_cub20__uninitialized_fill7functorINS7_10device_ptrIfEEfEEEEvT0_T1_
        .type           _ZN3cub18CUB_300001_SM_10006detail8for_each13static_kernelINS2_12policy_hub_t12policy_500_tEmN6thrust24THRUST_300001_SM_1000_NS8cuda_cub20__uninitialized_fill7functorINS7_10device_ptrIfEEfEEEEvT0_T1_,@function
        .size           _ZN3cub18CUB_300001_SM_10006detail8for_each13static_kernelINS2_12policy_hub_t12policy_500_tEmN6thrust24THRUST_300001_SM_1000_NS8cuda_cub20__uninitialized_fill7functorINS7_10device_ptrIfEEfEEEEvT0_T1_,(.L_x_271 - _ZN3cub18CUB_300001_SM_10006detail8for_each13static_kernelINS2_12policy_hub_t12policy_500_tEmN6thrust24THRUST_300001_SM_1000_NS8cuda_cub20__uninitialized_fill7functorINS7_10device_ptrIfEEfEEEEvT0_T1_)
        .other          _ZN3cub18CUB_300001_SM_10006detail8for_each13static_kernelINS2_12policy_hub_t12policy_500_tEmN6thrust24THRUST_300001_SM_1000_NS8cuda_cub20__uninitialized_fill7functorINS7_10device_ptrIfEEfEEEEvT0_T1_,@"STO_CUDA_ENTRY STV_DEFAULT"
_ZN3cub18CUB_300001_SM_10006detail8for_each13static_kernelINS2_12policy_hub_t12policy_500_tEmN6thrust24THRUST_300001_SM_1000_NS8cuda_cub20__uninitialized_fill7functorINS7_10device_ptrIfEEfEEEEvT0_T1_:
.text._ZN3cub18CUB_300001_SM_10006detail8for_each13static_kernelINS2_12policy_hub_t12policy_500_tEmN6thrust24THRUST_300001_SM_1000_NS8cuda_cub20__uninitialized_fill7functorINS7_10device_ptrIfEEfEEEEvT0_T1_:
[----:B------:R-:W-:Y:S08]  /*0000*/  LDC R1, c[0x0][0x37c] ;  /* 0x0000df00ff017b82 */ /* 0x000ff00000000800 */
[----:B------:R-:W0:Y:S01]  /*0010*/  S2UR UR4, SR_CTAID.X ;  /* 0x00000000000479c3 */ /* 0x000e220000002500 */
[----:B------:R-:W1:Y:S01]  /*0020*/  LDCU.64 UR6, c[0x0][0x380] ;  /* 0x00007000ff0677ac */ /* 0x000e620008000a00 */
[----:B------:R-:W2:Y:S01]  /*0030*/  LDCU.64 UR8, c[0x0][0x358] ;  /* 0x00006b00ff0877ac */ /* 0x000ea20008000a00 */
[----:B0-----:R-:W-:-:S04]  /*0040*/  UIMAD.WIDE.U32 UR4, UR4, 0x200, URZ ;  /* 0x00000200040478a5 */ /* 0x001fc8000f8e00ff */
[----:B-1----:R-:W-:-:S04]  /*0050*/  UIADD3 UR6, UP0, UPT, -UR4, UR6, URZ ;  /* 0x0000000604067290 */ /* 0x002fc8000ff1e1ff */
[----:B------:R-:W-:Y:S02]  /*0060*/  UIADD3.X UR7, UPT, UPT, ~UR5, UR7, URZ, UP0, !UPT ;  /* 0x0000000705077290 */ /* 0x000fe400087fe5ff */
[----:B------:R-:W-:-:S04]  /*0070*/  UISETP.GE.U32.AND UP0, UPT, UR6, 0x200, UPT ;  /* 0x000002000600788c */ /* 0x000fc8000bf06070 */
[----:B------:R-:W-:-:S09]  /*0080*/  UISETP.GE.U32.AND.EX UP0, UPT, UR7, URZ, UPT, UP0 ;  /* 0x000000ff0700728c */ /* 0x000fd2000bf06100 */
[----:B--2---:R-:W-:Y:S05]  /*0090*/  BRA.U !UP0, `(.L_x_235) ;  /* 0x0000000108287547 */ /* 0x004fea000b800000 */
[----:B------:R-:W0:Y:S01]  /*00a0*/  S2R R0, SR_TID.X ;  /* 0x0000000000007919 */ /* 0x000e220000002100 */
[----:B------:R-:W1:Y:S01]  /*00b0*/  LDCU.64 UR6, c[0x0][0x388] ;  /* 0x00007100ff0677ac */ /* 0x000e620008000a00 */
[----:B------:R-:W2:Y:S01]  /*00c0*/  LDC R5, c[0x0][0x390] ;  /* 0x0000e400ff057b82 */ /* 0x000ea20000000800 */
[----:B0-----:R-:W-:-:S05]  /*00d0*/  IADD3 R0, P0, PT, R0, UR4, RZ ;  /* 0x0000000400007c10 */ /* 0x001fca000ff1e0ff */
[----:B------:R-:W-:Y:S01]  /*00e0*/  IMAD.X R3, RZ, RZ, UR5, P0 ;  /* 0x00000005ff037e24 */ /* 0x000fe200080e06ff */
[----:B-1----:R-:W-:-:S04]  /*00f0*/  LEA R2, P0, R0, UR6, 0x2 ;  /* 0x0000000600027c11 */ /* 0x002fc8000f8010ff */
[----:B------:R-:W-:-:S05]  /*0100*/  LEA.HI.X R3, R0, UR7, R3, 0x2, P0 ;  /* 0x0000000700037c11 */ /* 0x000fca00080f1403 */
[----:B--2---:R-:W-:Y:S04]  /*0110*/  STG.E desc[UR8][R2.64], R5 ;  /* 0x0000000502007986 */ /* 0x004fe8000c101908 */
[----:B------:R-:W-:Y:S01]  /*0120*/  STG.E desc[UR8][R2.64+0x400], R5 ;  /* 0x0004000502007986 */ /* 0x000fe2000c101908 */
[----:B------:R-:W-:Y:S05]  /*0130*/  EXIT ;  /* 0x000000000000794d */ /* 0x000fea0003800000 */
.L_x_235:
[----:B------:R-:W0:Y:S01]  /*0140*/  S2R R0, SR_TID.X ;  /* 0x0000000000007919 */ /* 0x000e220000002100 */
[----:B------:R-:W-:Y:S01]  /*0150*/  IMAD.U32 R2, RZ, RZ, UR7 ;  /* 0x00000007ff027e24 */ /* 0x000fe2000f8e00ff */
[----:B------:R-:W1:Y:S01]  /*0160*/  LDCU.64 UR10, c[0x0][0x388] ;  /* 0x00007100ff0a77ac */ /* 0x000e620008000a00 */
[----:B------:R-:W-:Y:S01]  /*0170*/  IMAD.U32 R4, RZ, RZ, UR7 ;  /* 0x00000007ff047e24 */ /* 0x000fe2000f8e00ff */
[----:B0-----:R-:W-:-:S04]  /*0180*/  ISETP.LT.U32.AND P0, PT, R0, UR6, PT ;  /* 0x0000000600007c0c */ /* 0x001fc8000bf01070 */
[----:B------:R-:W-:Y:S01]  /*0190*/  ISETP.GT.U32.AND.EX P0, PT, R2, RZ, PT, P0 ;  /* 0x000000ff0200720c */ /* 0x000fe20003f04100 */
[C---:B------:R-:W-:Y:S01]  /*01a0*/  VIADD R2, R0.reuse, 0x100 ;  /* 0x0000010000027836 */ /* 0x040fe20000000000 */
[----:B------:R-:W-:-:S04]  /*01b0*/  IADD3 R0, P2, PT, R0, UR4, RZ ;  /* 0x0000000400007c10 */ /* 0x000fc8000ff5e0ff */
[----:B------:R-:W-:Y:S01]  /*01c0*/  ISETP.LT.U32.AND P1, PT, R2, UR6, PT ;  /* 0x0000000602007c0c */ /* 0x000fe2000bf21070 */
[----:B------:R-:W-:Y:S01]  /*01d0*/  IMAD.X R3, RZ, RZ, UR5, P2 ;  /* 0x00000005ff037e24 */ /* 0x000fe200090e06ff */
[----:B-1----:R-:W-:Y:S02]  /*01e0*/  LEA R2, P2, R0, UR10, 0x2 ;  /* 0x0000000a00027c11 */ /* 0x002fe4000f8410ff */
[----:B------:R-:W-:Y:S02]  /*01f0*/  ISETP.GT.U32.AND.EX P1, PT, R4, RZ, PT, P1 ;  /* 0x000000ff0400720c */ /* 0x000fe40003f24110 */
[----:B------:R-:W-:Y:S01]  /*0200*/  LEA.HI.X R3, R0, UR11, R3, 0x2, P2 ;  /* 0x0000000b00037c11 */ /* 0x000fe200090f1403 */
[----:B------:R-:W0:Y:S04]  /*0210*/  @P0 LDC R5, c[0x0][0x390] ;  /* 0x0000e400ff050b82 */ /* 0x000e280000000800 */
[----:B0-----:R0:W-:Y:S06]  /*0220*/  @P0 STG.E desc[UR8][R2.64], R5 ;  /* 0x0000000502000986 */ /* 0x0011ec000c101908 */
[----:B------:R-:W-:Y:S05]  /*0230*/  @!P1 EXIT ;  /* 0x000000000000994d */ /* 0x000fea0003800000 */
[----:B0-----:R-:W0:Y:S02]  /*0240*/  LDC R5, c[0x0][0x390] ;  /* 0x0000e400ff057b82 */ /* 0x001e240000000800 */
[----:B0-----:R-:W-:Y:S01]  /*0250*/  STG.E desc[UR8][R2.64+0x400], R5 ;  /* 0x0004000502007986 */ /* 0x001fe2000c101908 */
[----:B------:R-:W-:Y:S05]  /*0260*/  EXIT ;  /* 0x000000000000794d */ /* 0x000fea0003800000 */
.L_x_236:
        /* <DEDUP_REMOVED lines=9> */
.L_x_271:


//--------------------- .text._ZN3cub18CUB_300001_SM_10006detail11EmptyKernelIvEEvv --------------------------
	.section	.text._ZN3cub18CUB_300001_SM_10006detail11EmptyKernelIvEEvv,"ax",@progbits
	.align	128
        .global         _ZN3cub18CUB_300001_SM_10006detail11EmptyKernelIvEEvv
        .type           _ZN3cub18CUB_300001_SM_10006detail11EmptyKernelIvEEvv,@function
        .size           _ZN3cub18CUB_300001_SM_10006detail11EmptyKernelIvEEvv,(.L_x_272 - _ZN3cub18CUB_300001_SM_10006detail11EmptyKernelIvEEvv)
        .other          _ZN3cub18CUB_300001_SM_10006detail11EmptyKernelIvEEvv,@"STO_CUDA_ENTRY STV_DEFAULT"
_ZN3cub18CUB_300001_SM_10006detail11EmptyKernelIvEEvv:
.text._ZN3cub18CUB_300001_SM_10006detail11EmptyKernelIvEEvv:
[----:B------:R-:W-:Y:S01]  /*0000*/  LDC R1, c[0x0][0x37c] ;  /* 0x0000df00ff017b82 */ /* 0x000fe20000000800 */
[----:B------:R-:W-:Y:S05]  /*0010*/  EXIT ;  /* 0x000000000000794d */ /* 0x000fea0003800000 */
.L_x_237:
        /* <DEDUP_REMOVED lines=14> */
.L_x_272:


//--------------------- .text._Z7gpu_sinPfiif     --------------------------
	.section	.text._Z7gpu_sinPfiif,"ax",@progbits
	.align	128
        .global         _Z7gpu_sinPfiif
        .type           _Z7gpu_sinPfiif,@function
        .size           _Z7gpu_sinPfiif,(.L_x_264 - _Z7gpu_sinPfiif)
        .other          _Z7gpu_sinPfiif,@"STO_CUDA_ENTRY STV_DEFAULT"
_Z7gpu_sinPfiif:
.text._Z7gpu_sinPfiif:
[----:B------:R-:W-:Y:S01]  /*0000*/  LDC R1, c[0x0][0x37c] ;  /* 0x0000df00ff017b82 */ /* 0x000fe20000000800 */
[----:B------:R-:W0:Y:S07]  /*0010*/  S2R R3, SR_TID.X ;  /* 0x0000000000037919 */ /* 0x000e2e0000002100 */
[----:B------:R-:W0:Y:S01]  /*0020*/  S2UR UR4, SR_CTAID.X ;  /* 0x00000000000479c3 */ /* 0x000e220000002500 */
[----:B------:R-:W1:Y:S07]  /*0030*/  LDCU UR5, c[0x0][0x388] ;  /* 0x00007100ff0577ac */ /* 0x000e6e0008000800 */
[----:B------:R-:W0:Y:S02]  /*0040*/  LDC R4, c[0x0][0x360] ;  /* 0x0000d800ff047b82 */ /* 0x000e240000000800 */
[----:B0-----:R-:W-:-:S05]  /*0050*/  IMAD R4, R4, UR4, R3 ;  /* 0x0000000404047c24 */ /* 0x001fca000f8e0203 */
[----:B-1----:R-:W-:-:S13]  /*0060*/  ISETP.GE.AND P0, PT, R4, UR5, PT ;  /* 0x0000000504007c0c */ /* 0x002fda000bf06270 */
[----:B------:R-:W-:Y:S05]  /*0070*/  @P0 EXIT ;  /* 0x000000000000094d */ /* 0x000fea0003800000 */
[----:B------:R-:W0:Y:S01]  /*0080*/  LDCU UR5, c[0x0][0x38c] ;  /* 0x00007180ff0577ac */ /* 0x000e220008000800 */
[----:B------:R-:W-:Y:S01]  /*0090*/  I2FP.F32.S32 R5, R4 ;  /* 0x0000000400057245 */ /* 0x000fe20000201400 */
[----:B------:R-:W1:Y:S01]  /*00a0*/  LDCU UR4, c[0x0][0x390] ;  /* 0x00007200ff0477ac */ /* 0x000e620008000800 */
[----:B------:R-:W2:Y:S01]  /*00b0*/  LDCU.64 UR12, c[0x0][0x358] ;  /* 0x00006b00ff0c77ac */ /* 0x000ea20008000a00 */
[----:B0-----:R-:W-:Y:S02]  /*00c0*/  UISETP.GE.AND UP0, UPT, UR5, 0x2, UPT ;  /* 0x000000020500788c */ /* 0x001fe4000bf06270 */
[----:B-1----:R-:W-:-:S07]  /*00d0*/  FMUL R5, R5, UR4 ;  /* 0x0000000405057c20 */ /* 0x002fce0008400000 */
[----:B--2---:R-:W-:Y:S05]  /*00e0*/  BRA.U !UP0, `(.L_x_238) ;  /* 0x0000000508e07547 */ /* 0x004fea000b800000 */
[----:B------:R-:W-:Y:S01]  /*00f0*/  UIADD3 UR4, UPT, UPT, UR5, -0x1, URZ ;  /* 0xffffffff05047890 */ /* 0x000fe2000fffe0ff */
[----:B------:R-:W-:Y:S01]  /*0100*/  FMUL R0, R5, -R5 ;  /* 0x8000000505007220 */ /* 0x000fe20000400000 */
[----:B------:R-:W-:Y:S01]  /*0110*/  UIADD3 UR5, UPT, UPT, UR5, -0x2, URZ ;  /* 0xfffffffe05057890 */ /* 0x000fe2000fffe0ff */
[----:B------:R-:W-:Y:S01]  /*0120*/  IMAD.MOV.U32 R6, RZ, RZ, R5 ;  /* 0x000000ffff067224 */ /* 0x000fe200078e0005 */
[----:B------:R-:W-:Y:S02]  /*0130*/  ULOP3.LUT UR9, UR4, 0x3, URZ, 0xc0, !UPT ;  /* 0x0000000304097892 */ /* 0x000fe4000f8ec0ff */
[----:B------:R-:W-:-:S03]  /*0140*/  UISETP.GE.U32.AND UP0, UPT, UR5, 0x3, UPT ;  /* 0x000000030500788c */ /* 0x000fc6000bf06070 */
[----:B------:R-:W-:-:S06]  /*0150*/  UMOV UR5, 0x1 ;  /* 0x0000000100057882 */ /* 0x000fcc0000000000 */
[----:B------:R-:W-:Y:S05]  /*0160*/  BRA.U !UP0, `(.L_x_239) ;  /* 0x0000000508587547 */ /* 0x000fea000b800000 */
[----:B------:R-:W-:Y:S01]  /*0170*/  ULOP3.LUT UR4, UR4, 0xfffffffc, URZ, 0xc0, !UPT ;  /* 0xfffffffc04047892 */ /* 0x000fe2000f8ec0ff */
[----:B------:R-:W-:Y:S01]  /*0180*/  IMAD.MOV.U32 R6, RZ, RZ, R5 ;  /* 0x000000ffff067224 */ /* 0x000fe200078e0005 */
[----:B------:R-:W-:Y:S02]  /*0190*/  UMOV UR10, 0x4 ;  /* 0x00000004000a7882 */ /* 0x000fe40000000000 */
[----:B------:R-:W-:-:S03]  /*01a0*/  UIADD3 UR5, UPT, UPT, -UR4, URZ, URZ ;  /* 0x000000ff04057290 */ /* 0x000fc6000fffe1ff */
[----:B------:R-:W-:-:S09]  /*01b0*/  UMOV UR4, URZ ;  /* 0x000000ff00047c82 */ /* 0x000fd20008000000 */
.L_x_248:
[----:B------:R-:W-:Y:S01]  /*01c0*/  UIADD3 UR6, UPT, UPT, UR10, -0x2, URZ ;  /* 0xfffffffe0a067890 */ /* 0x000fe2000fffe0ff */
[----:B------:R-:W-:Y:S01]  /*01d0*/  BSSY.RECONVERGENT B0, `(.L_x_240) ;  /* 0x000000f000007945 */ /* 0x000fe20003800200 */
[----:B------:R-:W-:-:S04]  /*01e0*/  UIADD3 UR7, UPT, UPT, UR10, -0x1, URZ ;  /* 0xffffffff0a077890 */ /* 0x000fc8000fffe0ff */
[----:B------:R-:W-:-:S06]  /*01f0*/  UIMAD UR6, UR6, UR7, URZ ;  /* 0x00000007060672a4 */ /* 0x000fcc000f8e02ff */
[----:B------:R-:W-:-:S04]  /*0200*/  I2FP.F32.U32 R9, UR6 ;  /* 0x0000000600097c45 */ /* 0x000fc80008201000 */
[----:B------:R-:W0:Y:S08]  /*0210*/  MUFU.RCP R2, R9 ;  /* 0x0000000900027308 */ /* 0x000e300000001000 */
[----:B------:R-:W1:Y:S01]  /*0220*/  FCHK P0, R0, R9 ;  /* 0x0000000900007302 */ /* 0x000e620000000000 */
[----:B0-----:R-:W-:-:S04]  /*0230*/  FFMA R3, -R9, R2, 1 ;  /* 0x3f80000009037423 */ /* 0x001fc80000000102 */
[----:B------:R-:W-:-:S04]  /*0240*/  FFMA R3, R2, R3, R2 ;  /* 0x0000000302037223 */ /* 0x000fc80000000002 */
[----:B------:R-:W-:-:S04]  /*0250*/  FFMA R2, R0, R3, RZ ;  /* 0x0000000300027223 */ /* 0x000fc800000000ff */
[----:B------:R-:W-:-:S04]  /*0260*/  FFMA R7, -R9, R2, R0 ;  /* 0x0000000209077223 */ /* 0x000fc80000000100 */
[----:B------:R-:W-:Y:S01]  /*0270*/  FFMA R3, R3, R7, R2 ;  /* 0x0000000703037223 */ /* 0x000fe20000000002 */
[----:B-1----:R-:W-:Y:S06]  /*0280*/  @!P0 BRA `(.L_x_241) ;  /* 0x00000000000c8947 */ /* 0x002fec0003800000 */
[----:B------:R-:W-:Y:S02]  /*0290*/  MOV R3, R9 ;  /* 0x0000000900037202 */ /* 0x000fe40000000f00 */
[----:B------:R-:W-:-:S07]  /*02a0*/  MOV R8, 0x2c0 ;  /* 0x000002c000087802 */ /* 0x000fce0000000f00 */
[----:B------:R-:W-:Y:S05]  /*02b0*/  CALL.REL.NOINC `($__internal_0_$__cuda_sm3x_div_rn_noftz_f32_slowpath) ;  /* 0x00000004007c7944 */ /* 0x000fea0003c00000 */
.L_x_241:
[----:B------:R-:W-:Y:S05]  /*02c0*/  BSYNC.RECONVERGENT B0 ;  /* 0x0000000000007941 */ /* 0x000fea0003800200 */
.L_x_240:
[----:B------:R-:W-:Y:S01]  /*02d0*/  UIMAD UR6, UR10, UR10, UR10 ;  /* 0x0000000a0a0672a4 */ /* 0x000fe2000f8e020a */
[----:B------:R-:W-:Y:S01]  /*02e0*/  FMUL R6, R3, R6 ;  /* 0x0000000603067220 */ /* 0x000fe20000400000 */
[----:B------:R-:W-:Y:S01]  /*02f0*/  UIADD3 UR8, UPT, UPT, UR10, 0x5, URZ ;  /* 0x000000050a087890 */ /* 0x000fe2000fffe0ff */
[----:B------:R-:W-:Y:S02]  /*0300*/  BSSY.RECONVERGENT B0, `(.L_x_242) ;  /* 0x000000f000007945 */ /* 0x000fe40003800200 */
[----:B------:R-:W-:Y:S01]  /*0310*/  FADD R5, R6, R5 ;  /* 0x0000000506057221 */ /* 0x000fe20000000000 */
        /* <DEDUP_REMOVED lines=9> */
[----:B------:R-:W-:Y:S01]  /*03b0*/  IMAD.MOV.U32 R3, RZ, RZ, R9 ;  /* 0x000000ffff037224 */ /* 0x000fe200078e0009 */
[----:B------:R-:W-:-:S07]  /*03c0*/  MOV R8, 0x3e0 ;  /* 0x000003e000087802 */ /* 0x000fce0000000f00 */
[----:B------:R-:W-:Y:S05]  /*03d0*/  CALL.REL.NOINC `($__internal_0_$__cuda_sm3x_div_rn_noftz_f32_slowpath) ;  /* 0x0000000400347944 */ /* 0x000fea0003c00000 */
[----:B------:R-:W-:-:S07]  /*03e0*/  IMAD.MOV.U32 R7, RZ, RZ, R3 ;  /* 0x000000ffff077224 */ /* 0x000fce00078e0003 */
.L_x_243:
[----:B------:R-:W-:Y:S05]  /*03f0*/  BSYNC.RECONVERGENT B0 ;  /* 0x0000000000007941 */ /* 0x000fea0003800200 */
.L_x_242:
[----:B------:R-:W-:Y:S01]  /*0400*/  UIADD3 UR6, UPT, UPT, UR10, 0x2, URZ ;  /* 0x000000020a067890 */ /* 0x000fe2000fffe0ff */
[----:B------:R-:W-:Y:S01]  /*0410*/  FMUL R6, R6, R7 ;  /* 0x0000000706067220 */ /* 0x000fe20000400000 */
[----:B------:R-:W-:Y:S01]  /*0420*/  UIADD3 UR7, UPT, UPT, UR10, 0x3, URZ ;  /* 0x000000030a077890 */ /* 0x000fe2000fffe0ff */
[----:B------:R-:W-:Y:S02]  /*0430*/  BSSY.RECONVERGENT B0, `(.L_x_244) ;  /* 0x000000f000007945 */ /* 0x000fe40003800200 */
[----:B------:R-:W-:Y:S01]  /*0440*/  FADD R5, R5, R6 ;  /* 0x0000000605057221 */ /* 0x000fe20000000000 */
        /* <DEDUP_REMOVED lines=13> */
.L_x_245:
[----:B------:R-:W-:Y:S05]  /*0520*/  BSYNC.RECONVERGENT B0 ;  /* 0x0000000000007941 */ /* 0x000fea0003800200 */
.L_x_244:
[----:B------:R-:W-:Y:S01]  /*0530*/  UIADD3 UR6, UPT, UPT, UR10, 0x4, URZ ;  /* 0x000000040a067890 */ /* 0x000fe2000fffe0ff */
[----:B------:R-:W-:Y:S01]  /*0540*/  FMUL R6, R6, R3 ;  /* 0x0000000306067220 */ /* 0x000fe20000400000 */
[----:B------:R-:W-:Y:S02]  /*0550*/  BSSY.RECONVERGENT B0, `(.L_x_246) ;  /* 0x000000f000007945 */ /* 0x000fe40003800200 */
[----:B------:R-:W-:Y:S01]  /*0560*/  UIMAD UR6, UR8, UR6, URZ ;  /* 0x00000006080672a4 */ /* 0x000fe2000f8e02ff */
[----:B------:R-:W-:-:S05]  /*0570*/  FADD R5, R5, R6 ;  /* 0x0000000605057221 */ /* 0x000fca0000000000 */
        /* <DEDUP_REMOVED lines=12> */
.L_x_247:
[----:B------:R-:W-:Y:S05]  /*0640*/  BSYNC.RECONVERGENT B0 ;  /* 0x0000000000007941 */ /* 0x000fea0003800200 */
.L_x_246:
[----:B------:R-:W-:Y:S01]  /*0650*/  UIADD3 UR5, UPT, UPT, UR5, 0x4, URZ ;  /* 0x0000000405057890 */ /* 0x000fe2000fffe0ff */
[----:B------:R-:W-:Y:S01]  /*0660*/  FMUL R6, R6, R3 ;  /* 0x0000000306067220 */ /* 0x000fe20000400000 */
[----:B------:R-:W-:Y:S02]  /*0670*/  UIADD3 UR4, UPT, UPT, UR4, 0x4, URZ ;  /* 0x0000000404047890 */ /* 0x000fe4000fffe0ff */
[----:B------:R-:W-:Y:S01]  /*0680*/  UISETP.NE.AND UP0, UPT, UR5, URZ, UPT ;  /* 0x000000ff0500728c */ /* 0x000fe2000bf05270 */
[----:B------:R-:W-:Y:S01]  /*0690*/  FADD R5, R5, R6 ;  /* 0x0000000605057221 */ /* 0x000fe20000000000 */
[----:B------:R-:W-:-:S07]  /*06a0*/  UIADD3 UR10, UPT, UPT, UR10, 0x8, URZ ;  /* 0x000000080a0a7890 */ /* 0x000fce000fffe0ff */
[----:B------:R-:W-:Y:S05]  /*06b0*/  BRA.U UP0, `(.L_x_248) ;  /* 0xfffffff900c07547 */ /* 0x000fea000b83ffff */
[----:B------:R-:W-:-:S12]  /*06c0*/  UIADD3 UR5, UPT, UPT, UR4, 0x1, URZ ;  /* 0x0000000104057890 */ /* 0x000fd8000fffe0ff */
.L_x_239:
[----:B------:R-:W-:-:S09]  /*06d0*/  UISETP.NE.AND UP0, UPT, UR9, URZ, UPT ;  /* 0x000000ff0900728c */ /* 0x000fd2000bf05270 */
[----:B------:R-:W-:Y:S05]  /*06e0*/  BRA.U !UP0, `(.L_x_238) ;  /* 0x0000000108607547 */ /* 0x000fea000b800000 */
[----:B------:R-:W-:Y:S02]  /*06f0*/  ULEA UR6, UR5, 0x1, 0x1 ;  /* 0x0000000105067891 */ /* 0x000fe4000f8e08ff */
[----:B------:R-:W-:-:S12]  /*0700*/  UIADD3 UR7, UPT, UPT, -UR9, URZ, URZ ;  /* 0x000000ff09077290 */ /* 0x000fd8000fffe1ff */
.L_x_251:
[----:B------:R-:W-:Y:S01]  /*0710*/  UIADD3 UR4, UPT, UPT, UR6, -0x1, URZ ;  /* 0xffffffff06047890 */ /* 0x000fe2000fffe0ff */
[----:B------:R-:W-:Y:S01]  /*0720*/  BSSY.RECONVERGENT B0, `(.L_x_249) ;  /* 0x0000010000007945 */ /* 0x000fe20003800200 */
[----:B------:R-:W-:Y:S02]  /*0730*/  UIADD3 UR7, UPT, UPT, UR7, 0x1, URZ ;  /* 0x0000000107077890 */ /* 0x000fe4000fffe0ff */
[----:B------:R-:W-:Y:S02]  /*0740*/  UIMAD UR4, UR4, UR6, URZ ;  /* 0x00000006040472a4 */ /* 0x000fe4000f8e02ff */
[----:B------:R-:W-:-:S04]  /*0750*/  UISETP.NE.AND UP0, UPT, UR7, URZ, UPT ;  /* 0x000000ff0700728c */ /* 0x000fc8000bf05270 */
        /* <DEDUP_REMOVED lines=12> */
.L_x_250:
[----:B------:R-:W-:Y:S05]  /*0820*/  BSYNC.RECONVERGENT B0 ;  /* 0x0000000000007941 */ /* 0x000fea0003800200 */
.L_x_249:
[----:B------:R-:W-:Y:S01]  /*0830*/  FMUL R6, R3, R6 ;  /* 0x0000000603067220 */ /* 0x000fe20000400000 */
[----:B------:R-:W-:-:S03]  /*0840*/  UIADD3 UR6, UPT, UPT, UR6, 0x2, URZ ;  /* 0x0000000206067890 */ /* 0x000fc6000fffe0ff */
[----:B------:R-:W-:Y:S01]  /*0850*/  FADD R5, R6, R5 ;  /* 0x0000000506057221 */ /* 0x000fe20000000000 */
[----:B------:R-:W-:Y:S08]  /*0860*/  BRA.U UP0, `(.L_x_251) ;  /* 0xfffffffd00a87547 */ /* 0x000ff0000b83ffff */
.L_x_238:
[----:B------:R-:W0:Y:S02]  /*0870*/  LDC.64 R2, c[0x0][0x380] ;  /* 0x0000e000ff027b82 */ /* 0x000e240000000a00 */
[----:B0-----:R-:W-:-:S05]  /*0880*/  IMAD.WIDE R2, R4, 0x4, R2 ;  /* 0x0000000404027825 */ /* 0x001fca00078e0202 */
[----:B------:R-:W-:Y:S01]  /*0890*/  STG.E desc[UR12][R2.64], R5 ;  /* 0x0000000502007986 */ /* 0x000fe2000c10190c */
[----:B------:R-:W-:Y:S05]  /*08a0*/  EXIT ;  /* 0x000000000000794d */ /* 0x000fea0003800000 */
        .weak           $__internal_0_$__cuda_sm3x_div_rn_noftz_f32_slowpath
        .type           $__internal_0_$__cuda_sm3x_div_rn_noftz_f32_slowpath,@function
        .size           $__internal_0_$__cuda_sm3x_div_rn_noftz_f32_slowpath,(.L_x_264 - $__internal_0_$__cuda_sm3x_div_rn_noftz_f32_slowpath)
$__internal_0_$__cuda_sm3x_div_rn_noftz_f32_slowpath:
[----:B------:R-:W-:Y:S01]  /*08b0*/  SHF.R.U32.HI R9, RZ, 0x17, R3 ;  /* 0x00000017ff097819 */ /* 0x000fe20000011603 */
[----:B------:R-:W-:Y:S01]  /*08c0*/  BSSY.RECONVERGENT B1, `(.L_x_252) ;  /* 0x0000063000017945 */ /* 0x000fe20003800200 */
[--C-:B------:R-:W-:Y:S02]  /*08d0*/  SHF.R.U32.HI R2, RZ, 0x17, R0.reuse ;  /* 0x00000017ff027819 */ /* 0x100fe40000011600 */
[----:B------:R-:W-:Y:S02]  /*08e0*/  LOP3.LUT R9, R9, 0xff, RZ, 0xc0, !PT ;  /* 0x000000ff09097812 */ /* 0x000fe400078ec0ff */
[----:B------:R-:W-:Y:S01]  /*08f0*/  LOP3.LUT R12, R2, 0xff, RZ, 0xc0, !PT ;  /* 0x000000ff020c7812 */ /* 0x000fe200078ec0ff */
[----:B------:R-:W-:Y:S01]  /*0900*/  IMAD.MOV.U32 R2, RZ, RZ, R0 ;  /* 0x000000ffff027224 */ /* 0x000fe200078e0000 */
[----:B------:R-:W-:-:S03]  /*0910*/  IADD3 R11, PT, PT, R9, -0x1, RZ ;  /* 0xffffffff090b7810 */ /* 0x000fc60007ffe0ff */
[----:B------:R-:W-:Y:S01]  /*0920*/  VIADD R10, R12, 0xffffffff ;  /* 0xffffffff0c0a7836 */ /* 0x000fe20000000000 */
[----:B------:R-:W-:-:S04]  /*0930*/  ISETP.GT.U32.AND P0, PT, R11, 0xfd, PT ;  /* 0x000000fd0b00780c */ /* 0x000fc80003f04070 */
[----:B------:R-:W-:-:S13]  /*0940*/  ISETP.GT.U32.OR P0, PT, R10, 0xfd, P0 ;  /* 0x000000fd0a00780c */ /* 0x000fda0000704470 */
[----:B------:R-:W-:Y:S01]  /*0950*/  @!P0 MOV R7, RZ ;  /* 0x000000ff00078202 */ /* 0x000fe20000000f00 */
[----:B------:R-:W-:Y:S06]  /*0960*/  @!P0 BRA `(.L_x_253) ;  /* 0x00000000005c8947 */ /* 0x000fec0003800000 */
[----:B------:R-:W-:Y:S02]  /*0970*/  FSETP.GTU.FTZ.AND P0, PT, |R0|, +INF , PT ;  /* 0x7f8000000000780b */ /* 0x000fe40003f1c200 */
[----:B------:R-:W-:-:S04]  /*0980*/  FSETP.GTU.FTZ.AND P1, PT, |R3|, +INF , PT ;  /* 0x7f8000000300780b */ /* 0x000fc80003f3c200 */
[----:B------:R-:W-:-:S13]  /*0990*/  PLOP3.LUT P0, PT, P0, P1, PT, 0xf8, 0x8f ;  /* 0x00000000008f781c */ /* 0x000fda0000703f70 */
[----:B------:R-:W-:Y:S05]  /*09a0*/  @P0 BRA `(.L_x_254) ;  /* 0x00000004004c0947 */ /* 0x000fea0003800000 */
[----:B------:R-:W-:-:S13]  /*09b0*/  LOP3.LUT P0, RZ, R3, 0x7fffffff, R2, 0xc8, !PT ;  /* 0x7fffffff03ff7812 */ /* 0x000fda000780c802 */
[----:B------:R-:W-:Y:S05]  /*09c0*/  @!P0 BRA `(.L_x_255) ;  /* 0x00000004003c8947 */ /* 0x000fea0003800000 */
[C---:B------:R-:W-:Y:S02]  /*09d0*/  FSETP.NEU.FTZ.AND P2, PT, |R0|.reuse, +INF , PT ;  /* 0x7f8000000000780b */ /* 0x040fe40003f5d200 */
[----:B------:R-:W-:Y:S02]  /*09e0*/  FSETP.NEU.FTZ.AND P1, PT, |R3|, +INF , PT ;  /* 0x7f8000000300780b */ /* 0x000fe40003f3d200 */
[----:B------:R-:W-:-:S11]  /*09f0*/  FSETP.NEU.FTZ.AND P0, PT, |R0|, +INF , PT ;  /* 0x7f8000000000780b */ /* 0x000fd60003f1d200 */
[----:B------:R-:W-:Y:S05]  /*0a00*/  @!P1 BRA !P2, `(.L_x_255) ;  /* 0x00000004002c9947 */ /* 0x000fea0005000000 */
[----:B------:R-:W-:-:S04]  /*0a10*/  LOP3.LUT P2, RZ, R2, 0x7fffffff, RZ, 0xc0, !PT ;  /* 0x7fffffff02ff7812 */ /* 0x000fc8000784c0ff */
[----:B------:R-:W-:-:S13]  /*0a20*/  PLOP3.LUT P1, PT, P1, P2, PT, 0x2f, 0xf2 ;  /* 0x0000000000f2781c */ /* 0x000fda0000f24577 */
[----:B------:R-:W-:Y:S05]  /*0a30*/  @P1 BRA `(.L_x_256) ;  /* 0x0000000400181947 */ /* 0x000fea0003800000 */
[----:B------:R-:W-:-:S04]  /*0a40*/  LOP3.LUT P1, RZ, R3, 0x7fffffff, RZ, 0xc0, !PT ;  /* 0x7fffffff03ff7812 */ /* 0x000fc8000782c0ff */
[----:B------:R-:W-:-:S13]  /*0a50*/  PLOP3.LUT P0, PT, P0, P1, PT, 0x2f, 0xf2 ;  /* 0x0000000000f2781c */ /* 0x000fda0000702577 */
[----:B------:R-:W-:Y:S05]  /*0a60*/  @P0 BRA `(.L_x_257) ;  /* 0x0000000400000947 */ /* 0x000fea0003800000 */
[----:B------:R-:W-:Y:S02]  /*0a70*/  ISETP.GE.AND P0, PT, R10, RZ, PT ;  /* 0x000000ff0a00720c */ /* 0x000fe40003f06270 */
[----:B------:R-:W-:-:S11]  /*0a80*/  ISETP.GE.AND P1, PT, R11, RZ, PT ;  /* 0x000000ff0b00720c */ /* 0x000fd60003f26270 */
[----:B------:R-:W-:Y:S01]  /*0a90*/  @P0 IMAD.MOV.U32 R7, RZ, RZ, RZ ;  /* 0x000000ffff070224 */ /* 0x000fe200078e00ff */
[----:B------:R-:W-:Y:S01]  /*0aa0*/  @!P0 MOV R7, 0xffffffc0 ;  /* 0xffffffc000078802 */ /* 0x000fe20000000f00 */
[----:B------:R-:W-:Y:S01]  /*0ab0*/  @!P0 FFMA R2, R0, 1.84467440737095516160e+19, RZ ;  /* 0x5f80000000028823 */ /* 0x000fe200000000ff */
[----:B------:R-:W-:-:S03]  /*0ac0*/  @!P1 FFMA R3, R3, 1.84467440737095516160e+19, RZ ;  /* 0x5f80000003039823 */ /* 0x000fc600000000ff */
[----:B------:R-:W-:-:S07]  /*0ad0*/  @!P1 VIADD R7, R7, 0x40 ;  /* 0x0000004007079836 */ /* 0x000fce0000000000 */
.L_x_253:
[----:B------:R-:W-:Y:S01]  /*0ae0*/  LEA R10, R9, 0xc0800000, 0x17 ;  /* 0xc0800000090a7811 */ /* 0x000fe200078eb8ff */
[----:B------:R-:W-:Y:S03]  /*0af0*/  BSSY.RECONVERGENT B2, `(.L_x_258) ;  /* 0x0000036000027945 */ /* 0x000fe60003800200 */
[----:B------:R-:W-:Y:S01]  /*0b00*/  IADD3 R11, PT, PT, -R10, R3, RZ ;  /* 0x000000030a0b7210 */ /* 0x000fe20007ffe1ff */
[----:B------:R-:W-:-:S03]  /*0b10*/  VIADD R10, R12, 0xffffff81 ;  /* 0xffffff810c0a7836 */ /* 0x000fc60000000000 */
[----:B------:R-:W0:Y:S01]  /*0b20*/  MUFU.RCP R3, R11 ;  /* 0x0000000b00037308 */ /* 0x000e220000001000 */
[----:B------:R-:W-:Y:S01]  /*0b30*/  FADD.FTZ R13, -R11, -RZ ;  /* 0x800000ff0b0d7221 */ /* 0x000fe20000010100 */
[C---:B------:R-:W-:Y:S01]  /*0b40*/  IMAD R2, R10.reuse, -0x800000, R2 ;  /* 0xff8000000a027824 */ /* 0x040fe200078e0202 */
[----:B------:R-:W-:-:S04]  /*0b50*/  IADD3 R10, PT, PT, R10, 0x7f, -R9 ;  /* 0x0000007f0a0a7810 */ /* 0x000fc80007ffe809 */
[----:B------:R-:W-:Y:S01]  /*0b60*/  IADD3 R10, PT, PT, R10, R7, RZ ;  /* 0x000000070a0a7210 */ /* 0x000fe20007ffe0ff */
[----:B0-----:R-:W-:-:S04]  /*0b70*/  FFMA R12, R3, R13, 1 ;  /* 0x3f800000030c7423 */ /* 0x001fc8000000000d */
[----:B------:R-:W-:-:S04]  /*0b80*/  FFMA R3, R3, R12, R3 ;  /* 0x0000000c03037223 */ /* 0x000fc80000000003 */
[----:B------:R-:W-:-:S04]  /*0b90*/  FFMA R12, R2, R3, RZ ;  /* 0x00000003020c7223 */ /* 0x000fc800000000ff */
[----:B------:R-:W-:-:S04]  /*0ba0*/  FFMA R14, R13, R12, R2 ;  /* 0x0000000c0d0e7223 */ /* 0x000fc80000000002 */
[----:B------:R-:W-:-:S04]  /*0bb0*/  FFMA R14, R3, R14, R12 ;  /* 0x0000000e030e7223 */ /* 0x000fc8000000000c */
[----:B------:R-:W-:-:S04]  /*0bc0*/  FFMA R13, R13, R14, R2 ;  /* 0x0000000e0d0d7223 */ /* 0x000fc80000000002 */
[----:B------:R-:W-:-:S05]  /*0bd0*/  FFMA R2, R3, R13, R14 ;  /* 0x0000000d03027223 */ /* 0x000fca000000000e */
[----:B------:R-:W-:-:S04]  /*0be0*/  SHF.R.U32.HI R9, RZ, 0x17, R2 ;  /* 0x00000017ff097819 */ /* 0x000fc80000011602 */
[----:B------:R-:W-:-:S05]  /*0bf0*/  LOP3.LUT R9, R9, 0xff, RZ, 0xc0, !PT ;  /* 0x000000ff09097812 */ /* 0x000fca00078ec0ff */
[----:B------:R-:W-:-:S05]  /*0c00*/  IMAD.IADD R11, R9, 0x1, R10 ;  /* 0x00000001090b7824 */ /* 0x000fca00078e020a */
[----:B------:R-:W-:-:S04]  /*0c10*/  IADD3 R7, PT, PT, R11, -0x1, RZ ;  /* 0xffffffff0b077810 */ /* 0x000fc80007ffe0ff */
[----:B------:R-:W-:-:S13]  /*0c20*/  ISETP.GE.U32.AND P0, PT, R7, 0xfe, PT ;  /* 0x000000fe0700780c */ /* 0x000fda0003f06070 */
[----:B------:R-:W-:Y:S05]  /*0c30*/  @!P0 BRA `(.L_x_259) ;  /* 0x0000000000808947 */ /* 0x000fea0003800000 */
[----:B------:R-:W-:-:S13]  /*0c40*/  ISETP.GT.AND P0, PT, R11, 0xfe, PT ;  /* 0x000000fe0b00780c */ /* 0x000fda0003f04270 */
[----:B------:R-:W-:Y:S05]  /*0c50*/  @P0 BRA `(.L_x_260) ;  /* 0x00000000006c0947 */ /* 0x000fea0003800000 */
[----:B------:R-:W-:-:S13]  /*0c60*/  ISETP.GE.AND P0, PT, R11, 0x1, PT ;  /* 0x000000010b00780c */ /* 0x000fda0003f06270 */
[----:B------:R-:W-:Y:S05]  /*0c70*/  @P0 BRA `(.L_x_261) ;  /* 0x0000000000740947 */ /* 0x000fea0003800000 */
[----:B------:R-:W-:Y:S02]  /*0c80*/  ISETP.GE.AND P0, PT, R11, -0x18, PT ;  /* 0xffffffe80b00780c */ /* 0x000fe40003f06270 */
[----:B------:R-:W-:-:S11]  /*0c90*/  LOP3.LUT R2, R2, 0x80000000, RZ, 0xc0, !PT ;  /* 0x8000000002027812 */ /* 0x000fd600078ec0ff */
[----:B------:R-:W-:Y:S05]  /*0ca0*/  @!P0 BRA `(.L_x_261) ;  /* 0x0000000000688947 */ /* 0x000fea0003800000 */
[-CC-:B------:R-:W-:Y:S01]  /*0cb0*/  FFMA.RZ R7, R3, R13.reuse, R14.reuse ;  /* 0x0000000d03077223 */ /* 0x180fe2000000c00e */
[----:B------:R-:W-:Y:S02]  /*0cc0*/  VIADD R12, R11, 0x20 ;  /* 0x000000200b0c7836 */ /* 0x000fe40000000000 */
[-CC-:B------:R-:W-:Y:S01]  /*0cd0*/  FFMA.RM R10, R3, R13.reuse, R14.reuse ;  /* 0x0000000d030a7223 */ /* 0x180fe2000000400e */
[----:B------:R-:W-:Y:S02]  /*0ce0*/  ISETP.NE.AND P2, PT, R11, RZ, PT ;  /* 0x000000ff0b00720c */ /* 0x000fe40003f45270 */
[----:B------:R-:W-:Y:S01]  /*0cf0*/  LOP3.LUT R9, R7, 0x7fffff, RZ, 0xc0, !PT ;  /* 0x007fffff07097812 */ /* 0x000fe200078ec0ff */
[----:B------:R-:W-:Y:S01]  /*0d00*/  FFMA.RP R7, R3, R13, R14 ;  /* 0x0000000d03077223 */ /* 0x000fe2000000800e */
[----:B------:R-:W-:Y:S02]  /*0d10*/  ISETP.NE.AND P1, PT, R11, RZ, PT ;  /* 0x000000ff0b00720c */ /* 0x000fe40003f25270 */
[----:B------:R-:W-:-:S02]  /*0d20*/  LOP3.LUT R9, R9, 0x800000, RZ, 0xfc, !PT ;  /* 0x0080000009097812 */ /* 0x000fc400078efcff */
[----:B------:R-:W-:Y:S02]  /*0d30*/  IADD3 R3, PT, PT, -R11, RZ, RZ ;  /* 0x000000ff0b037210 */ /* 0x000fe40007ffe1ff */
[----:B------:R-:W-:Y:S02]  /*0d40*/  SHF.L.U32 R12, R9, R12, RZ ;  /* 0x0000000c090c7219 */ /* 0x000fe400000006ff */
[----:B------:R-:W-:Y:S02]  /*0d50*/  FSETP.NEU.FTZ.AND P0, PT, R7, R10, PT ;  /* 0x0000000a0700720b */ /* 0x000fe40003f1d000 */
[----:B------:R-:W-:Y:S02]  /*0d60*/  SEL R10, R3, RZ, P2 ;  /* 0x000000ff030a7207 */ /* 0x000fe40001000000 */
[----:B------:R-:W-:Y:S02]  /*0d70*/  ISETP.NE.AND P1, PT, R12, RZ, P1 ;  /* 0x000000ff0c00720c */ /* 0x000fe40000f25270 */
[----:B------:R-:W-:-:S02]  /*0d80*/  SHF.R.U32.HI R10, RZ, R10, R9 ;  /* 0x0000000aff0a7219 */ /* 0x000fc40000011609 */
[----:B------:R-:W-:Y:S02]  /*0d90*/  PLOP3.LUT P0, PT, P0, P1, PT, 0xf8, 0x8f ;  /* 0x00000000008f781c */ /* 0x000fe40000703f70 */
[----:B------:R-:W-:Y:S02]  /*0da0*/  SHF.R.U32.HI R12, RZ, 0x1, R10 ;  /* 0x00000001ff0c7819 */ /* 0x000fe4000001160a */
[----:B------:R-:W-:-:S04]  /*0db0*/  SEL R3, RZ, 0x1, !P0 ;  /* 0x00000001ff037807 */ /* 0x000fc80004000000 */
[----:B------:R-:W-:-:S04]  /*0dc0*/  LOP3.LUT R3, R3, 0x1, R12, 0xf8, !PT ;  /* 0x0000000103037812 */ /* 0x000fc800078ef80c */
[----:B------:R-:W-:-:S05]  /*0dd0*/  LOP3.LUT R3, R3, R10, RZ, 0xc0, !PT ;  /* 0x0000000a03037212 */ /* 0x000fca00078ec0ff */
[----:B------:R-:W-:-:S05]  /*0de0*/  IMAD.IADD R3, R12, 0x1, R3 ;  /* 0x000000010c037824 */ /* 0x000fca00078e0203 */
[----:B------:R-:W-:Y:S01]  /*0df0*/  LOP3.LUT R2, R3, R2, RZ, 0xfc, !PT ;  /* 0x0000000203027212 */ /* 0x000fe200078efcff */
[----:B------:R-:W-:Y:S06]  /*0e00*/  BRA `(.L_x_261) ;  /* 0x0000000000107947 */ /* 0x000fec0003800000 */
.L_x_260:
[----:B------:R-:W-:-:S04]  /*0e10*/  LOP3.LUT R2, R2, 0x80000000, RZ, 0xc0, !PT ;  /* 0x8000000002027812 */ /* 0x000fc800078ec0ff */
[----:B------:R-:W-:Y:S01]  /*0e20*/  LOP3.LUT R2, R2, 0x7f800000, RZ, 0xfc, !PT ;  /* 0x7f80000002027812 */ /* 0x000fe200078efcff */
[----:B------:R-:W-:Y:S06]  /*0e30*/  BRA `(.L_x_261) ;  /* 0x0000000000047947 */ /* 0x000fec0003800000 */
.L_x_259:
[----:B------:R-:W-:-:S07]  /*0e40*/  LEA R2, R10, R2, 0x17 ;  /* 0x000000020a027211 */ /* 0x000fce00078eb8ff */
.L_x_261:
[----:B------:R-:W-:Y:S05]  /*0e50*/  BSYNC.RECONVERGENT B2 ;  /* 0x0000000000027941 */ /* 0x000fea0003800200 */
.L_x_258:
[----:B------:R-:W-:Y:S05]  /*0e60*/  BRA `(.L_x_262) ;  /* 0x0000000000207947 */ /* 0x000fea0003800000 */
.L_x_257:
[----:B------:R-:W-:-:S04]  /*0e70*/  LOP3.LUT R2, R3, 0x80000000, R2, 0x48, !PT ;  /* 0x8000000003027812 */ /* 0x000fc800078e4802 */
[----:B------:R-:W-:Y:S01]  /*0e80*/  LOP3.LUT R2, R2, 0x7f800000, RZ, 0xfc, !PT ;  /* 0x7f80000002027812 */ /* 0x000fe200078efcff */
[----:B------:R-:W-:Y:S06]  /*0e90*/  BRA `(.L_x_262) ;  /* 0x0000000000147947 */ /* 0x000fec0003800000 */
.L_x_256:
[----:B------:R-:W-:Y:S01]  /*0ea0*/  LOP3.LUT R2, R3, 0x80000000, R2, 0x48, !PT ;  /* 0x8000000003027812 */ /* 0x000fe200078e4802 */
[----:B------:R-:W-:Y:S06]  /*0eb0*/  BRA `(.L_x_262) ;  /* 0x00000000000c7947 */ /* 0x000fec0003800000 */
.L_x_255:
[----:B------:R-:W0:Y:S01]  /*0ec0*/  MUFU.RSQ R2, -QNAN ;  /* 0xffc0000000027908 */ /* 0x000e220000001400 */
[----:B------:R-:W-:Y:S05]  /*0ed0*/  BRA `(.L_x_262) ;  /* 0x0000000000047947 */ /* 0x000fea0003800000 */
.L_x_254:
[----:B------:R-:W-:-:S07]  /*0ee0*/  FADD.FTZ R2, R0, R3 ;  /* 0x0000000300027221 */ /* 0x000fce0000010000 */
.L_x_262:
[----:B------:R-:W-:Y:S05]  /*0ef0*/  BSYNC.RECONVERGENT B1 ;  /* 0x0000000000017941 */ /* 0x000fea0003800200 */
.L_x_252:
[----:B------:R-:W-:Y:S02]  /*0f00*/  HFMA2 R9, -RZ, RZ, 0, 0 ;  /* 0x00000000ff097431 */ /* 0x000fe400000001ff */
[----:B0-----:R-:W-:Y:S02]  /*0f10*/  IMAD.MOV.U32 R3, RZ, RZ, R2 ;  /* 0x000000ffff037224 */ /* 0x001fe400078e0002 */
[----:B------:R-:W-:Y:S05]  /*0f20*/  RET.REL.NODEC R8 `(_Z7gpu_sinPfiif) ;  /* 0xfffffff008347950 */ /* 0x000fea0003c3ffff */
.L_x_263:
        /* <DEDUP_REMOVED lines=13> */
.L_x_264:


//--------------------- .nv.shared._ZN3cub18CUB_300001_SM_10006detail6reduce28DeviceReduceSingleTileKernelINS2_10policy_hubIfyN4cuda3std3__44plusIfEEE10Policy1000EPfSC_iS9_ffNS7_10__identityEEEvT0_T1_T2_T3_T4_T6_ --------------------------
	.section	.nv.shared._ZN3cub18CUB_300001_SM_10006detail6reduce28DeviceReduceSingleTileKernelINS2_10policy_hubIfyN4cuda3std3__44plusIfEEE10Policy1000EPfSC_iS9_ffNS7_10__identityEEEvT0_T1_T2_T3_T4_T6_,"aw",@nobits
	.sectionflags	@""
	.align	4
.nv.shared._ZN3cub18CUB_300001_SM_10006detail6reduce28DeviceReduceSingleTileKernelINS2_10policy_hubIfyN4cuda3std3__44plusIfEEE10Policy1000EPfSC_iS9_ffNS7_10__identityEEEvT0_T1_T2_T3_T4_T6_:
	.zero		1068


//--------------------- .nv.shared.reserved.0     --------------------------
	.section	.nv.shared.reserved.0,"aw",@nobits
	.weak		__nv_reservedSMEM_offset_0_alias
	.size		__nv_reservedSMEM_offset_0_alias, 0, 64
	.other		__nv_reservedSMEM_offset_0_alias,@"STO_CUDA_RESERVED_SHARED STV_DEFAULT"
__nv_reservedSMEM_offset_0_alias:
	.zero		0
	.zero		64


//--------------------- .nv.global                --------------------------
	.section	.nv.global,"aw",@nobits
.nv.global:
	.type		_ZN30_INTERNAL_90ccd298_4_k_cu_main6thrust24THRUST_300001_SM_1000_NS3seqE,@object
	.size		_ZN30_INTERNAL_90ccd298_4_k_cu_main6thrust24THRUST_300001_SM_1000_NS3seqE,(_ZN30_INTERNAL_90ccd298_4_k_cu_main4cuda3std3__48in_placeE - _ZN30_INTERNAL_90ccd298_4_k_cu_main6thrust24THRUST_300001_SM_1000_NS3seqE)
_ZN30_INTERNAL_90ccd298_4_k_cu_main6thrust24THRUST_300001_SM_1000_NS3seqE:
	.zero		1
	.type		_ZN30_INTERNAL_90ccd298_4_k_cu_main4cuda3std3__48in_placeE,@object
	.size		_ZN30_INTERNAL_90ccd298_4_k_cu_main4cuda3std3__48in_placeE,(_ZN30_INTERNAL_90ccd298_4_k_cu_main4cuda3std6ranges3__45__cpo4sizeE - _ZN30_INTERNAL_90ccd298_4_k_cu_main4cuda3std3__48in_placeE)
_ZN30_INTERNAL_90ccd298_4_k_cu_main4cuda3std3__48in_placeE:
	.zero		1
	.type		_ZN30_INTERNAL_90ccd298_4_k_cu_main4cuda3std6ranges3__45__cpo4sizeE,@object
	.size		_ZN30_INTERNAL_90ccd298_4_k_cu_main4cuda3std6ranges3__45__cpo4sizeE,(_ZN30_INTERNAL_90ccd298_4_k_cu_main6thrust24THRUST_300001_SM_1000_NS12placeholders2_3E - _ZN30_INTERNAL_90ccd298_4_k_cu_main4cuda3std6ranges3__45__cpo4sizeE)
_ZN30_INTERNAL_90ccd298_4_k_cu_main4cuda3std6ranges3__45__cpo4sizeE:
	.zero		1
	.type		_ZN30_INTERNAL_90ccd298_4_k_cu_main6thrust24THRUST_300001_SM_1000_NS12placeholders2_3E,@object
	.size		_ZN30_INTERNAL_90ccd298_4_k_cu_main6thrust24THRUST_300001_SM_1000_NS12placeholders2_3E,(_ZN30_INTERNAL_90ccd298_4_k_cu_main4cuda3std3__45__cpo6cbeginE - _ZN30_INTERNAL_90ccd298_4_k_cu_main6thrust24THRUST_300001_SM_1000_NS12placeholders2_3E)
_ZN30_INTERNAL_90ccd298_4_k_cu_main6thrust24THRUST_300001_SM_1000_NS12placeholders2_3E:
	.zero		1
	.type		_ZN30_INTERNAL_90ccd298_4_k_cu_main4cuda3std3__45__cpo6cbeginE,@object
	.size		_ZN30_INTERNAL_90ccd298_4_k_cu_main4cuda3std3__45__cpo6cbeginE,(_ZN30_INTERNAL_90ccd298_4_k_cu_main4cuda3std6ranges3__45__cpo6cbeginE - _ZN30_INTERNAL_90ccd298_4_k_cu_main4cuda3std3__45__cpo6cbeginE)
_ZN30_INTERNAL_90ccd298_4_k_cu_main4cuda3std3__45__cpo6cbeginE:
	.zero		1
	.type		_ZN30_INTERNAL_90ccd298_4_k_cu_main4cuda3std6ranges3__45__cpo6cbeginE,@object
	.size		_ZN30_INTERNAL_90ccd298_4_k_cu_main4cuda3std6ranges3__45__cpo6cbeginE,(_ZN30_INTERNAL_90ccd298_4_k_cu_main6thrust24THRUST_300001_SM_1000_NS12placeholders2_7E - _ZN30_INTERNAL_90ccd298_4_k_cu_main4cuda3std6ranges3__45__cpo6cbeginE)
_ZN30_INTERNAL_90ccd298_4_k_cu_main4cuda3std6ranges3__45__cpo6cbeginE:
	.zero		1
	.type		_ZN30_INTERNAL_90ccd298_4_k_cu_main6thrust24THRUST_300001_SM_1000_NS12placeholders2_7E,@object
	.size		_ZN30_INTERNAL_90ccd298_4_k_cu_main6thrust24THRUST_300001_SM_1000_NS12placeholders2_7E,(_ZN30_INTERNAL_90ccd298_4_k_cu_main4cuda3std3__45__cpo7crbeginE - _ZN30_INTERNAL_90ccd298_4_k_cu_main6thrust24THRUST_300001_SM_1000_NS12placeholders2_7E)
_ZN30_INTERNAL_90ccd298_4_k_cu_main6thrust24THRUST_300001_SM_1000_NS12placeholders2_7E:
	.zero		1
	.type		_ZN30_INTERNAL_90ccd298_4_k_cu_main4cuda3std3__45__cpo7crbeginE,@object
	.size		_ZN30_INTERNAL_90ccd298_4_k_cu_main4cuda3std3__45__cpo7crbeginE,(_ZN30_INTERNAL_90ccd298_4_k_cu_main4cuda3std6ranges3__45__cpo4nextE - _ZN30_INTERNAL_90ccd298_4_k_cu_main4cuda3std3__45__cpo7crbeginE)
_ZN30_INTERNAL_90ccd298_4_k_cu_main4cuda3std3__45__cpo7crbeginE:
	.zero		1
	.type		_ZN30_INTERNAL_90ccd298_4_k_cu_main4cuda3std6ranges3__45__cpo4nextE,@object
	.size		_ZN30_INTERNAL_90ccd298_4_k_cu_main4cuda3std6ranges3__45__cpo4nextE,(_ZN30_INTERNAL_90ccd298_4_k_cu_main4cuda3std6ranges3__45__cpo4swapE - _ZN30_INTERNAL_90ccd298_4_k_cu_main4cuda3std6ranges3__45__cpo4nextE)
_ZN30_INTERNAL_90ccd298_4_k_cu_main4cuda3std6ranges3__45__cpo4nextE:
	.zero		1
	.type		_ZN30_INTERNAL_90ccd298_4_k_cu_main4cuda3std6ranges3__45__cpo4swapE,@object
	.size		_ZN30_INTERNAL_90ccd298_4_k_cu_main4cuda3std6ranges3__45__cpo4swapE,(_ZN30_INTERNAL_90ccd298_4_k_cu_main6thrust24THRUST_300001_SM_1000_NS8cuda_cub10par_nosyncE - _ZN30_INTERNAL_90ccd298_4_k_cu_main4cuda3std6ranges3__45__cpo4swapE)
_ZN30_INTERNAL_90ccd298_4_k_cu_main4cuda3std6ranges3__45__cpo4swapE:
	.zero		1
	.type		_ZN30_INTERNAL_90ccd298_4_k_cu_main6thrust24THRUST_300001_SM_1000_NS8cuda_cub10par_nosyncE,@object
	.size		_ZN30_INTERNAL_90ccd298_4_k_cu_main6thrust24THRUST_300001_SM_1000_NS8cuda_cub10par_nosyncE,(_ZN30_INTERNAL_90ccd298_4_k_cu_main6thrust24THRUST_300001_SM_1000_NS12placeholders2_9E - _ZN30_INTERNAL_90ccd298_4_k_cu_main6thrust24THRUST_300001_SM_1000_NS8cuda_cub10par_nosyncE)
_ZN30_INTERNAL_90ccd298_4_k_cu_main6thrust24THRUST_300001_SM_1000_NS8cuda_cub10par_nosyncE:
	.zero		1
	.type		_ZN30_INTERNAL_90ccd298_4_k_cu_main6thrust24THRUST_300001_SM_1000_NS12placeholders2_9E,@object
	.size		_ZN30_INTERNAL_90ccd298_4_k_cu_main6thrust24THRUST_300001_SM_1000_NS12placeholders2_9E,(_ZN30_INTERNAL_90ccd298_4_k_cu_main4cuda3std3__432_GLOBAL__N__90ccd298_4_k_cu_main6ignoreE - _ZN30_INTERNAL_90ccd298_4_k_cu_main6thrust24THRUST_300001_SM_1000_NS12placeholders2_9E)
_ZN30_INTERNAL_90ccd298_4_k_cu_main6thrust24THRUST_300001_SM_1000_NS12placeholders2_9E:
	.zero		1
	.type		_ZN30_INTERNAL_90ccd298_4_k_cu_main4cuda3std3__432_GLOBAL__N__90ccd298_4_k_cu_main6ignoreE,@object
	.size		_ZN30_INTERNAL_90ccd298_4_k_cu_main4cuda3std3__432_GLOBAL__N__90ccd298_4_k_cu_main6ignoreE,(_ZN30_INTERNAL_90ccd298_4_k_cu_main4cuda3std6ranges3__45__cpo4dataE - _ZN30_INTERNAL_90ccd298_4_k_cu_main4cuda3std3__432_GLOBAL__N__90ccd298_4_k_cu_main6ignoreE)
_ZN30_INTERNAL_90ccd298_4_k_cu_main4cuda3std3__432_GLOBAL__N__90ccd298_4_k_cu_main6ignoreE:
	.zero		1
	.type		_ZN30_INTERNAL_90ccd298_4_k_cu_main4cuda3std6ranges3__45__cpo4dataE,@object
	.size		_ZN30_INTERNAL_90ccd298_4_k_cu_main4cuda3std6ranges3__45__cpo4dataE,(_ZN30_INTERNAL_90ccd298_4_k_cu_main6thrust24THRUST_300001_SM_1000_NS12placeholders2_1E - _ZN30_INTERNAL_90ccd298_4_k_cu_main4cuda3std6ranges3__45__cpo4dataE)
_ZN30_INTERNAL_90ccd298_4_k_cu_main4cuda3std6ranges3__45__cpo4dataE:
	.zero		1
	.type		_ZN30_INTERNAL_90ccd298_4_k_cu_main6thrust24THRUST_300001_SM_1000_NS12placeholders2_1E,@object
	.size		_ZN30_INTERNAL_90ccd298_4_k_cu_main6thrust24THRUST_300001_SM_1000_NS12placeholders2_1E,(_ZN30_INTERNAL_90ccd298_4_k_cu_main4cuda3std3__45__cpo5beginE - _ZN30_INTERNAL_90ccd298_4_k_cu_main6thrust24THRUST_300001_SM_1000_NS12placeholders2_1E)
_ZN30_INTERNAL_90ccd298_4_k_cu_main6thrust24THRUST_300001_SM_1000_NS12placeholders2_1E:
	.zero		1
	.type		_ZN30_INTERNAL_90ccd298_4_k_cu_main4cuda3std3__45__cpo5beginE,@object
	.size		_ZN30_INTERNAL_90ccd298_4_k_cu_main4cuda3std3__45__cpo5beginE,(_ZN30_INTERNAL_90ccd298_4_k_cu_main4cuda3std6ranges3__45__cpo5beginE - _ZN30_INTERNAL_90ccd298_4_k_cu_main4cuda3std3__45__cpo5beginE)
_ZN30_INTERNAL_90ccd298_4_k_cu_main4cuda3std3__45__cpo5beginE:
	.zero		1
	.type		_ZN30_INTERNAL_90ccd298_4_k_cu_main4cuda3std6ranges3__45__cpo5beginE,@object
	.size		_ZN30_INTERNAL_90ccd298_4_k_cu_main4cuda3std6ranges3__45__cpo5beginE,(_ZN30_INTERNAL_90ccd298_4_k_cu_main6thrust24THRUST_300001_SM_1000_NS12placeholders2_5E - _ZN30_INTERNAL_90ccd298_4_k_cu_main4cuda3std6ranges3__45__cpo5beginE)
_ZN30_INTERNAL_90ccd298_4_k_cu_main4cuda3std6ranges3__45__cpo5beginE:
	.zero		1
	.type		_ZN30_INTERNAL_90ccd298_4_k_cu_main6thrust24THRUST_300001_SM_1000_NS12placeholders2_5E,@object
	.size		_ZN30_INTERNAL_90ccd298_4_k_cu_main6thrust24THRUST_300001_SM_1000_NS12placeholders2_5E,(_ZN30_INTERNAL_90ccd298_4_k_cu_main4cuda3std3__45__cpo6rbeginE - _ZN30_INTERNAL_90ccd298_4_k_cu_main6thrust24THRUST_300001_SM_1000_NS12placeholders2_5E)
_ZN30_INTERNAL_90ccd298_4_k_cu_main6thrust24THRUST_300001_SM_1000_NS12placeholders2_5E:
	.zero		1
	.type		_ZN30_INTERNAL_90ccd298_4_k_cu_main4cuda3std3__45__cpo6rbeginE,@object
	.size		_ZN30_INTERNAL_90ccd298_4_k_cu_main4cuda3std3__45__cpo6rbeginE,(_ZN30_INTERNAL_90ccd298_4_k_cu_main4cuda3std6ranges3__45__cpo7advanceE - _ZN30_INTERNAL_90ccd298_4_k_cu_main4cuda3std3__45__cpo6rbeginE)
_ZN30_INTERNAL_90ccd298_4_k_cu_main4cuda3std3__45__cpo6rbeginE:
	.zero		1
	.type		_ZN30_INTERNAL_90ccd298_4_k_cu_main4cuda3std6ranges3__45__cpo7advanceE,@object
	.size		_ZN30_INTERNAL_90ccd298_4_k_cu_main4cuda3std6ranges3__45__cpo7advanceE,(_ZN30_INTERNAL_90ccd298_4_k_cu_main4cuda3std3__47nulloptE - _ZN30_INTERNAL_90ccd298_4_k_cu_main4cuda3std6ranges3__45__cpo7advanceE)
_ZN30_INTERNAL_90ccd298_4_k_cu_main4cuda3std6ranges3__45__cpo7advanceE:
	.zero		1
	.type		_ZN30_INTERNAL_90ccd298_4_k_cu_main4cuda3std3__47nulloptE,@object
	.size		_ZN30_INTERNAL_90ccd298_4_k_cu_main4cuda3std3__47nulloptE,(_ZN30_INTERNAL_90ccd298_4_k_cu_main4cuda3std6ranges3__45__cpo8distanceE - _ZN30_INTERNAL_90ccd298_4_k_cu_main4cuda3std3__47nulloptE)
_ZN30_INTERNAL_90ccd298_4_k_cu_main4cuda3std3__47nulloptE:
	.zero		1
	.type		_ZN30_INTERNAL_90ccd298_4_k_cu_main4cuda3std6ranges3__45__cpo8distanceE,@object
	.size		_ZN30_INTERNAL_90ccd298_4_k_cu_main4cuda3std6ranges3__45__cpo8distanceE,(_ZN30_INTERNAL_90ccd298_4_k_cu_main6thrust24THRUST_300001_SM_1000_NS12placeholders3_10E - _ZN30_INTERNAL_90ccd298_4_k_cu_main4cuda3std6ranges3__45__cpo8distanceE)
_ZN30_INTERNAL_90ccd298_4_k_cu_main4cuda3std6ranges3__45__cpo8distanceE:
	.zero		1
	.type		_ZN30_INTERNAL_90ccd298_4_k_cu_main6thrust24THRUST_300001_SM_1000_NS12placeholders3_10E,@object
	.size		_ZN30_INTERNAL_90ccd298_4_k_cu_main6thrust24THRUST_300001_SM_1000_NS12placeholders3_10E,(_ZN30_INTERNAL_90ccd298_4_k_cu_main4cuda3std3__419piecewise_constructE - _ZN30_INTERNAL_90ccd298_4_k_cu_main6thrust24THRUST_300001_SM_1000_NS12placeholders3_10E)
_ZN30_INTERNAL_90ccd298_4_k_cu_main6thrust24THRUST_300001_SM_1000_NS12placeholders3_10E:
	.zero		1
	.type		_ZN30_INTERNAL_90ccd298_4_k_cu_main4cuda3std3__419piecewise_constructE,@object
	.size		_ZN30_INTERNAL_90ccd298_4_k_cu_main4cuda3std3__419piecewise_constructE,(_ZN30_INTERNAL_90ccd298_4_k_cu_main4cuda3std6ranges3__45__cpo5cdataE - _ZN30_INTERNAL_90ccd298_4_k_cu_main4cuda3std3__419piecewise_constructE)
_ZN30_INTERNAL_90ccd298_4_k_cu_main4cuda3std3__419piecewise_constructE:
	.zero		1
	.type		_ZN30_INTERNAL_90ccd298_4_k_cu_main4cuda3std6ranges3__45__cpo5cdataE,@object
	.size		_ZN30_INTERNAL_90ccd298_4_k_cu_main4cuda3std6ranges3__45__cpo5cdataE,(_ZN30_INTERNAL_90ccd298_4_k_cu_main6thrust24THRUST_300001_SM_1000_NS12placeholders2_2E - _ZN30_INTERNAL_90ccd298_4_k_cu_main4cuda3std6ranges3__45__cpo5cdataE)
_ZN30_INTERNAL_90ccd298_4_k_cu_main4cuda3std6ranges3__45__cpo5cdataE:
	.zero		1
	.type		_ZN30_INTERNAL_90ccd298_4_k_cu_main6thrust24THRUST_300001_SM_1000_NS12placeholders2_2E,@object
	.size		_ZN30_INTERNAL_90ccd298_4_k_cu_main6thrust24THRUST_300001_SM_1000_NS12placeholders2_2E,(_ZN30_INTERNAL_90ccd298_4_k_cu_main4cuda3std3__45__cpo3endE - _ZN30_INTERNAL_90ccd298_4_k_cu_main6thrust24THRUST_300001_SM_1000_NS12placeholders2_2E)
_ZN30_INTERNAL_90ccd298_4_k_cu_main6thrust24THRUST_300001_SM_1000_NS12placeholders2_2E:
	.zero		1
	.type		_ZN30_INTERNAL_90ccd298_4_k_cu_main4cuda3std3__45__cpo3endE,@object
	.size		_ZN30_INTERNAL_90ccd298_4_k_cu_main4cuda3std3__45__cpo3endE,(_ZN30_INTERNAL_90ccd298_4_k_cu_main4cuda3std6ranges3__45__cpo3endE - _ZN30_INTERNAL_90ccd298_4_k_cu_main4cuda3std3__45__cpo3endE)
_ZN30_INTERNAL_90ccd298_4_k_cu_main4cuda3std3__45__cpo3endE:
	.zero		1
	.type		_ZN30_INTERNAL_90ccd298_4_k_cu_main4cuda3std6ranges3__45__cpo3endE,@object
	.size		_ZN30_INTERNAL_90ccd298_4_k_cu_main4cuda3std6ranges3__45__cpo3endE,(_ZN30_INTERNAL_90ccd298_4_k_cu_main6thrust24THRUST_300001_SM_1000_NS12placeholders2_6E - _ZN30_INTERNAL_90ccd298_4_k_cu_main4cuda3std6ranges3__45__cpo3endE)
_ZN30_INTERNAL_90ccd298_4_k_cu_main4cuda3std6ranges3__45__cpo3endE:
	.zero		1
	.type		_ZN30_INTERNAL_90ccd298_4_k_cu_main6thrust24THRUST_300001_SM_1000_NS12placeholders2_6E,@object
	.size		_ZN30_INTERNAL_90ccd298_4_k_cu_main6thrust24THRUST_300001_SM_1000_NS12placeholders2_6E,(_ZN30_INTERNAL_90ccd298_4_k_cu_main4cuda3std3__45__cpo4rendE - _ZN30_INTERNAL_90ccd298_4_k_cu_main6thrust24THRUST_300001_SM_1000_NS12placeholders2_6E)
_ZN30_INTERNAL_90ccd298_4_k_cu_main6thrust24THRUST_300001_SM_1000_NS12placeholders2_6E:
	.zero		1
	.type		_ZN30_INTERNAL_90ccd298_4_k_cu_main4cuda3std3__45__cpo4rendE,@object
	.size		_ZN30_INTERNAL_90ccd298_4_k_cu_main4cuda3std3__45__cpo4rendE,(_ZN30_INTERNAL_90ccd298_4_k_cu_main4cuda3std6ranges3__45__cpo9iter_swapE - _ZN30_INTERNAL_90ccd298_4_k_cu_main4cuda3std3__45__cpo4rendE)
_ZN30_INTERNAL_90ccd298_4_k_cu_main4cuda3std3__45__cpo4rendE:
	.zero		1
	.type		_ZN30_INTERNAL_90ccd298_4_k_cu_main4cuda3std6ranges3__45__cpo9iter_swapE,@object
	.size		_ZN30_INTERNAL_90ccd298_4_k_cu_main4cuda3std6ranges3__45__cpo9iter_swapE,(_ZN30_INTERNAL_90ccd298_4_k_cu_main4cuda3std3__48unexpectE - _ZN30_INTERNAL_90ccd298_4_k_cu_main4cuda3std6ranges3__45__cpo9iter_swapE)
_ZN30_INTERNAL_90ccd298_4_k_cu_main4cuda3std6ranges3__45__cpo9iter_swapE:
	.zero		1
	.type		_ZN30_INTERNAL_90ccd298_4_k_cu_main4cuda3std3__48unexpectE,@object
	.size		_ZN30_INTERNAL_90ccd298_4_k_cu_main4cuda3std3__48unexpectE,(_ZN30_INTERNAL_90ccd298_4_k_cu_main6thrust24THRUST_300001_SM_1000_NS8cuda_cub3parE - _ZN30_INTERNAL_90ccd298_4_k_cu_main4cuda3std3__48unexpectE)
_ZN30_INTERNAL_90ccd298_4_k_cu_main4cuda3std3__48unexpectE:
	.zero		1
	.type		_ZN30_INTERNAL_90ccd298_4_k_cu_main6thrust24THRUST_300001_SM_1000_NS8cuda_cub3parE,@object
	.size		_ZN30_INTERNAL_90ccd298_4_k_cu_main6thrust24THRUST_300001_SM_1000_NS8cuda_cub3parE,(_ZN30_INTERNAL_90ccd298_4_k_cu_main6thrust24THRUST_300001_SM_1000_NS12placeholders2_4E - _ZN30_INTERNAL_90ccd298_4_k_cu_main6thrust24THRUST_300001_SM_1000_NS8cuda_cub3parE)
_ZN30_INTERNAL_90ccd298_4_k_cu_main6thrust24THRUST_300001_SM_1000_NS8cuda_cub3parE:
	.zero		1
	.type		_ZN30_INTERNAL_90ccd298_4_k_cu_main6thrust24THRUST_300001_SM_1000_NS12placeholders2_4E,@object
	.size		_ZN30_INTERNAL_90ccd298_4_k_cu_main6thrust24THRUST_300001_SM_1000_NS12placeholders2_4E,(_ZN30_INTERNAL_90ccd298_4_k_cu_main4cuda3std3__45__cpo4cendE - _ZN30_INTERNAL_90ccd298_4_k_cu_main6thrust24THRUST_300001_SM_1000_NS12placeholders2_4E)
_ZN30_INTERNAL_90ccd298_4_k_cu_main6thrust24THRUST_300001_SM_1000_NS12placeholders2_4E:
	.zero		1
	.type		_ZN30_INTERNAL_90ccd298_4_k_cu_main4cuda3std3__45__cpo4cendE,@object
	.size		_ZN30_INTERNAL_90ccd298_4_k_cu_main4cuda3std3__45__cpo4cendE,(_ZN30_INTERNAL_90ccd298_4_k_cu_main4cuda3std6ranges3__45__cpo4cendE - _ZN30_INTERNAL_90ccd298_4_k_cu_main4cuda3std3__45__cpo4cendE)
_ZN30_INTERNAL_90ccd298_4_k_cu_main4cuda3std3__45__cpo4cendE:
	.zero		1
	.type		_ZN30_INTERNAL_90ccd298_4_k_cu_main4cuda3std6ranges3__45__cpo4cendE,@object
	.size		_ZN30_INTERNAL_90ccd298_4_k_cu_main4cuda3std6ranges3__45__cpo4cendE,(_ZN30_INTERNAL_90ccd298_4_k_cu_main4cuda3std3__420unreachable_sentinelE - _ZN30_INTERNAL_90ccd298_4_k_cu_main4cuda3std6ranges3__45__cpo4cendE)
_ZN30_INTERNAL_90ccd298_4_k_cu_main4cuda3std6ranges3__45__cpo4cendE:
	.zero		1
	.type		_ZN30_INTERNAL_90ccd298_4_k_cu_main4cuda3std3__420unreachable_sentinelE,@object
	.size		_ZN30_INTERNAL_90ccd298_4_k_cu_main4cuda3std3__420unreachable_sentinelE,(_ZN30_INTERNAL_90ccd298_4_k_cu_main4cuda3std6ranges3__45__cpo5ssizeE - _ZN30_INTERNAL_90ccd298_4_k_cu_main4cuda3std3__420unreachable_sentinelE)
_ZN30_INTERNAL_90ccd298_4_k_cu_main4cuda3std3__420unreachable_sentinelE:
	.zero		1
	.type		_ZN30_INTERNAL_90ccd298_4_k_cu_main4cuda3std6ranges3__45__cpo5ssizeE,@object
	.size		_ZN30_INTERNAL_90ccd298_4_k_cu_main4cuda3std6ranges3__45__cpo5ssizeE,(_ZN30_INTERNAL_90ccd298_4_k_cu_main6thrust24THRUST_300001_SM_1000_NS12placeholders2_8E - _ZN30_INTERNAL_90ccd298_4_k_cu_main4cuda3std6ranges3__45__cpo5ssizeE)
_ZN30_INTERNAL_90ccd298_4_k_cu_main4cuda3std6ranges3__45__cpo5ssizeE:
	.zero		1
	.type		_ZN30_INTERNAL_90ccd298_4_k_cu_main6thrust24THRUST_300001_SM_1000_NS12placeholders2_8E,@object
	.size		_ZN30_INTERNAL_90ccd298_4_k_cu_main6thrust24THRUST_300001_SM_1000_NS12placeholders2_8E,(_ZN30_INTERNAL_90ccd298_4_k_cu_main4cuda3std3__45__cpo5crendE - _ZN30_INTERNAL_90ccd298_4_k_cu_main6thrust24THRUST_300001_SM_1000_NS12placeholders2_8E)
_ZN30_INTERNAL_90ccd298_4_k_cu_main6thrust24THRUST_300001_SM_1000_NS12placeholders2_8E:
	.zero		1
	.type		_ZN30_INTERNAL_90ccd298_4_k_cu_main4cuda3std3__45__cpo5crendE,@object
	.size		_ZN30_INTERNAL_90ccd298_4_k_cu_main4cuda3std3__45__cpo5crendE,(_ZN30_INTERNAL_90ccd298_4_k_cu_main4cuda3std6ranges3__45__cpo4prevE - _ZN30_INTERNAL_90ccd298_4_k_cu_main4cuda3std3__45__cpo5crendE)
_ZN30_INTERNAL_90ccd298_4_k_cu_main4cuda3std3__45__cpo5crendE:
	.zero		1
	.type		_ZN30_INTERNAL_90ccd298_4_k_cu_main4cuda3std6ranges3__45__cpo4prevE,@object
	.size		_ZN30_INTERNAL_90ccd298_4_k_cu_main4cuda3std6ranges3__45__cpo4prevE,(_ZN30_INTERNAL_90ccd298_4_k_cu_main4cuda3std6ranges3__45__cpo9iter_moveE - _ZN30_INTERNAL_90ccd298_4_k_cu_main4cuda3std6ranges3__45__cpo4prevE)
_ZN30_INTERNAL_90ccd298_4_k_cu_main4cuda3std6ranges3__45__cpo4prevE:
	.zero		1
	.type		_ZN30_INTERNAL_90ccd298_4_k_cu_main4cuda3std6ranges3__45__cpo9iter_moveE,@object
	.size		_ZN30_INTERNAL_90ccd298_4_k_cu_main4cuda3std6ranges3__45__cpo9iter_moveE,(_ZN30_INTERNAL_90ccd298_4_k_cu_main6thrust24THRUST_300001_SM_1000_NS6system6detail10sequential3seqE - _ZN30_INTERNAL_90ccd298_4_k_cu_main4cuda3std6ranges3__45__cpo9iter_moveE)
_ZN30_INTERNAL_90ccd298_4_k_cu_main4cuda3std6ranges3__45__cpo9iter_moveE:
	.zero		1
	.type		_ZN30_INTERNAL_90ccd298_4_k_cu_main6thrust24THRUST_300001_SM_1000_NS6system6detail10sequential3seqE,@object
	.size		_ZN30_INTERNAL_90ccd298_4_k_cu_main6thrust24THRUST_300001_SM_1000_NS6system6detail10sequential3seqE,(.L_31 - _ZN30_INTERNAL_90ccd298_4_k_cu_main6thrust24THRUST_300001_SM_1000_NS6system6detail10sequential3seqE)
_ZN30_INTERNAL_90ccd298_4_k_cu_main6thrust24THRUST_300001_SM_1000_NS6system6detail10sequential3seqE:
	.zero		1
.L_31:


//--------------------- .nv.shared._ZN3cub18CUB_300001_SM_10006detail6reduce18DeviceReduceKernelINS2_10policy_hubIfyN4cuda3std3__44plusIfEEE10Policy1000EN6thrust24THRUST_300001_SM_1000_NS6detail15normal_iteratorINSD_10device_ptrIfEEEEyS9_fNS7_10__identityEEEvT0_PT3_T1_NS0_13GridEvenShareISN_EET2_T4_ --------------------------
	.section	.nv.shared._ZN3cub18CUB_300001_SM_10006detail6reduce18DeviceReduceKernelINS2_10policy_hubIfyN4cuda3std3__44plusIfEEE10Policy1000EN6thrust24THRUST_300001_SM_1000_NS6detail15normal_iteratorINSD_10device_ptrIfEEEEyS9_fNS7_10__identityEEEvT0_PT3_T1_NS0_13GridEvenShareISN_EET2_T4_,"aw",@nobits
	.sectionflags	@""
	.align	4
.nv.shared._ZN3cub18CUB_300001_SM_10006detail6reduce18DeviceReduceKernelINS2_10policy_hubIfyN4cuda3std3__44plusIfEEE10Policy1000EN6thrust24THRUST_300001_SM_1000_NS6detail15normal_iteratorINSD_10device_ptrIfEEEEyS9_fNS7_10__identityEEEvT0_PT3_T1_NS0_13GridEvenShareISN_EET2_T4_:
	.zero		1068


//--------------------- .nv.shared._ZN3cub18CUB_300001_SM_10006detail6reduce28DeviceReduceSingleTileKernelINS2_10policy_hubIfyN4cuda3std3__44plusIfEEE10Policy1000EN6thrust24THRUST_300001_SM_1000_NS6detail15normal_iteratorINSD_10device_ptrIfEEEEPfyS9_ffNS7_10__identityEEEvT0_T1_T2_T3_T4_T6_ --------------------------
	.section	.nv.shared._ZN3cub18CUB_300001_SM_10006detail6reduce28DeviceReduceSingleTileKernelINS2_10policy_hubIfyN4cuda3std3__44plusIfEEE10Policy1000EN6thrust24THRUST_300001_SM_1000_NS6detail15normal_iteratorINSD_10device_ptrIfEEEEPfyS9_ffNS7_10__identityEEEvT0_T1_T2_T3_T4_T6_,"aw",@nobits
	.sectionflags	@""
	.align	4
.nv.shared._ZN3cub18CUB_300001_SM_10006detail6reduce28DeviceReduceSingleTileKernelINS2_10policy_hubIfyN4cuda3std3__44plusIfEEE10Policy1000EN6thrust24THRUST_300001_SM_1000_NS6detail15normal_iteratorINSD_10device_ptrIfEEEEPfyS9_ffNS7_10__identityEEEvT0_T1_T2_T3_T4_T6_:
	.zero		1068


//--------------------- .nv.shared._ZN3cub18CUB_300001_SM_10006detail6reduce28DeviceReduceSingleTileKernelINS2_10policy_hubIfjN4cuda3std3__44plusIfEEE10Policy1000EPfSC_iS9_ffNS7_10__identityEEEvT0_T1_T2_T3_T4_T6_ --------------------------
	.section	.nv.shared._ZN3cub18CUB_300001_SM_10006detail6reduce28DeviceReduceSingleTileKernelINS2_10policy_hubIfjN4cuda3std3__44plusIfEEE10Policy1000EPfSC_iS9_ffNS7_10__identityEEEvT0_T1_T2_T3_T4_T6_,"aw",@nobits
	.sectionflags	@""
	.align	4
.nv.shared._ZN3cub18CUB_300001_SM_10006detail6reduce28DeviceReduceSingleTileKernelINS2_10policy_hubIfjN4cuda3std3__44plusIfEEE10Policy1000EPfSC_iS9_ffNS7_10__identityEEEvT0_T1_T2_T3_T4_T6_:
	.zero		1108


//--------------------- .nv.shared._ZN3cub18CUB_300001_SM_10006detail6reduce18DeviceReduceKernelINS2_10policy_hubIfjN4cuda3std3__44plusIfEEE10Policy1000EN6thrust24THRUST_300001_SM_1000_NS6detail15normal_iteratorINSD_10device_ptrIfEEEEjS9_fNS7_10__identityEEEvT0_PT3_T1_NS0_13GridEvenShareISN_EET2_T4_ --------------------------
	.section	.nv.shared._ZN3cub18CUB_300001_SM_10006detail6reduce18DeviceReduceKernelINS2_10policy_hubIfjN4cuda3std3__44plusIfEEE10Policy1000EN6thrust24THRUST_300001_SM_1000_NS6detail15normal_iteratorINSD_10device_ptrIfEEEEjS9_fNS7_10__identityEEEvT0_PT3_T1_NS0_13GridEvenShareISN_EET2_T4_,"aw",@nobits
	.sectionflags	@""
	.align	4
.nv.shared._ZN3cub18CUB_300001_SM_10006detail6reduce18DeviceReduceKernelINS2_10policy_hubIfjN4cuda3std3__44plusIfEEE10Policy1000EN6thrust24THRUST_300001_SM_1000_NS6detail15normal_iteratorINSD_10device_ptrIfEEEEjS9_fNS7_10__identityEEEvT0_PT3_T1_NS0_13GridEvenShareISN_EET2_T4_:
	.zero		1108


//--------------------- .nv.shared._ZN3cub18CUB_300001_SM_10006detail6reduce28DeviceReduceSingleTileKernelINS2_10policy_hubIfjN4cuda3std3__44plusIfEEE10Policy1000EN6thrust24THRUST_300001_SM_1000_NS6detail15normal_iteratorINSD_10device_ptrIfEEEEPfjS9_ffNS7_10__identityEEEvT0_T1_T2_T3_T4_T6_ --------------------------
	.section	.nv.shared._ZN3cub18CUB_300001_SM_10006detail6reduce28DeviceReduceSingleTileKernelINS2_10policy_hubIfjN4cuda3std3__44plusIfEEE10Policy1000EN6thrust24THRUST_300001_SM_1000_NS6detail15normal_iteratorINSD_10device_ptrIfEEEEPfjS9_ffNS7_10__identityEEEvT0_T1_T2_T3_T4_T6_,"aw",@nobits
	.sectionflags	@""
	.align	4
.nv.shared._ZN3cub18CUB_300001_SM_10006detail6reduce28DeviceReduceSingleTileKernelINS2_10policy_hubIfjN4cuda3std3__44plusIfEEE10Policy1000EN6thrust24THRUST_300001_SM_1000_NS6detail15normal_iteratorINSD_10device_ptrIfEEEEPfjS9_ffNS7_10__identityEEEvT0_T1_T2_T3_T4_T6_:
	.zero		1108


//--------------------- .nv.constant0._ZN3cub18CUB_300001_SM_10006detail6reduce28DeviceReduceSingleTileKernelINS2_10policy_hubIfyN4cuda3std3__44plusIfEEE10Policy1000EPfSC_iS9_ffNS7_10__identityEEEvT0_T1_T2_T3_T4_T6_ --------------------------
	.section	.nv.constant0._ZN3cub18CUB_300001_SM_10006detail6reduce28DeviceReduceSingleTileKernelINS2_10policy_hubIfyN4cuda3std3__44plusIfEEE10Policy1000EPfSC_iS9_ffNS7_10__identityEEEvT0_T1_T2_T3_T4_T6_,"a",@progbits
	.sectionflags	@""
	.align	4
.nv.constant0._ZN3cub18CUB_300001_SM_10006detail6reduce28DeviceReduceSingleTileKernelINS2_10policy_hubIfyN4cuda3std3__44plusIfEEE10Policy1000EPfSC_iS9_ffNS7_10__identityEEEvT0_T1_T2_T3_T4_T6_:
	.zero		925


//--------------------- .nv.constant0._ZN3cub18CUB_300001_SM_10006detail6reduce18DeviceReduceKernelINS2_10policy_hubIfyN4cuda3std3__44plusIfEEE10Policy1000EN6thrust24THRUST_300001_SM_1000_NS6detail15normal_iteratorINSD_10device_ptrIfEEEEyS9_fNS7_10__identityEEEvT0_PT3_T1_NS0_13GridEvenShareISN_EET2_T4_ --------------------------
	.section	.nv.constant0._ZN3cub18CUB_300001_SM_10006detail6reduce18DeviceReduceKernelINS2_10policy_hubIfyN4cuda3std3__44plusIfEEE10Policy1000EN6thrust24THRUST_300001_SM_1000_NS6detail15normal_iteratorINSD_10device_ptrIfEEEEyS9_fNS7_10__identityEEEvT0_PT3_T1_NS0_13GridEvenShareISN_EET2_T4_,"a",@progbits
	.sectionflags	@""
	.align	4
.nv.constant0._ZN3cub18CUB_300001_SM_10006detail6reduce18DeviceReduceKernelINS2_10policy_hubIfyN4cuda3std3__44plusIfEEE10Policy1000EN6thrust24THRUST_300001_SM_1000_NS6detail15normal_iteratorINSD_10device_ptrIfEEEEyS9_fNS7_10__identityEEEvT0_PT3_T1_NS0_13GridEvenShareISN_EET2_T4_:
	.zero		994


//--------------------- .nv.constant0._ZN3cub18CUB_300001_SM_10006detail6reduce28DeviceReduceSingleTileKernelINS2_10policy_hubIfyN4cuda3std3__44plusIfEEE10Policy1000EN6thrust24THRUST_300001_SM_1000_NS6detail15normal_iteratorINSD_10device_ptrIfEEEEPfyS9_ffNS7_10__identityEEEvT0_T1_T2_T3_T4_T6_ --------------------------
	.section	.nv.constant0._ZN3cub18CUB_300001_SM_10006detail6reduce28DeviceReduceSingleTileKernelINS2_10policy_hubIfyN4cuda3std3__44plusIfEEE10Policy1000EN6thrust24THRUST_300001_SM_1000_NS6detail15normal_iteratorINSD_10device_ptrIfEEEEPfyS9_ffNS7_10__identityEEEvT0_T1_T2_T3_T4_T6_,"a",@progbits
	.sectionflags	@""
	.align	4
.nv.constant0._ZN3cub18CUB_300001_SM_10006detail6reduce28DeviceReduceSingleTileKernelINS2_10policy_hubIfyN4cuda3std3__44plusIfEEE10Policy1000EN6thrust24THRUST_300001_SM_1000_NS6detail15normal_iteratorINSD_10device_ptrIfEEEEPfyS9_ffNS7_10__identityEEEvT0_T1_T2_T3_T4_T6_:
	.zero		929


//--------------------- .nv.constant0._ZN3cub18CUB_300001_SM_10006detail6reduce28DeviceReduceSingleTileKernelINS2_10policy_hubIfjN4cuda3std3__44plusIfEEE10Policy1000EPfSC_iS9_ffNS7_10__identityEEEvT0_T1_T2_T3_T4_T6_ --------------------------
	.section	.nv.constant0._ZN3cub18CUB_300001_SM_10006detail6reduce28DeviceReduceSingleTileKernelINS2_10policy_hubIfjN4cuda3std3__44plusIfEEE10Policy1000EPfSC_iS9_ffNS7_10__identityEEEvT0_T1_T2_T3_T4_T6_,"a",@progbits
	.sectionflags	@""
	.align	4
.nv.constant0._ZN3cub18CUB_300001_SM_10006detail6reduce28DeviceReduceSingleTileKernelINS2_10policy_hubIfjN4cuda3std3__44plusIfEEE10Policy1000EPfSC_iS9_ffNS7_10__identityEEEvT0_T1_T2_T3_T4_T6_:
	.zero		925


//--------------------- .nv.constant0._ZN3cub18CUB_300001_SM_10006detail6reduce18DeviceReduceKernelINS2_10policy_hubIfjN4cuda3std3__44plusIfEEE10Policy1000EN6thrust24THRUST_300001_SM_1000_NS6detail15normal_iteratorINSD_10device_ptrIfEEEEjS9_fNS7_10__identityEEEvT0_PT3_T1_NS0_13GridEvenShareISN_EET2_T4_ --------------------------
	.section	.nv.constant0._ZN3cub18CUB_300001_SM_10006detail6reduce18DeviceReduceKernelINS2_10policy_hubIfjN4cuda3std3__44plusIfEEE10Policy1000EN6thrust24THRUST_300001_SM_1000_NS6detail15normal_iteratorINSD_10device_ptrIfEEEEjS9_fNS7_10__identityEEEvT0_PT3_T1_NS0_13GridEvenShareISN_EET2_T4_,"a",@progbits
	.sectionflags	@""
	.align	4
.nv.constant0._ZN3cub18CUB_300001_SM_10006detail6reduce18DeviceReduceKernelINS2_10policy_hubIfjN4cuda3std3__44plusIfEEE10Policy1000EN6thrust24THRUST_300001_SM_1000_NS6detail15normal_iteratorINSD_10device_ptrIfEEEEjS9_fNS7_10__identityEEEvT0_PT3_T1_NS0_13GridEvenShareISN_EET2_T4_:
	.zero		958


//--------------------- .nv.constant0._ZN3cub18CUB_300001_SM_10006detail6reduce28DeviceReduceSingleTileKernelINS2_10policy_hubIfjN4cuda3std3__44plusIfEEE10Policy1000EN6thrust24THRUST_300001_SM_1000_NS6detail15normal_iteratorINSD_10device_ptrIfEEEEPfjS9_ffNS7_10__identityEEEvT0_T1_T2_T3_T4_T6_ --------------------------
	.section	.nv.constant0._ZN3cub18CUB_300001_SM_10006detail6reduce28DeviceReduceSingleTileKernelINS2_10policy_hubIfjN4cuda3std3__44plusIfEEE10Policy1000EN6thrust24THRUST_300001_SM_1000_NS6detail15normal_iteratorINSD_10device_ptrIfEEEEPfjS9_ffNS7_10__identityEEEvT0_T1_T2_T3_T4_T6_,"a",@progbits
	.sectionflags	@""
	.align	4
.nv.constant0._ZN3cub18CUB_300001_SM_10006detail6reduce28DeviceReduceSingleTileKernelINS2_10policy_hubIfjN4cuda3std3__44plusIfEEE10Policy1000EN6thrust24THRUST_300001_SM_1000_NS6detail15normal_iteratorINSD_10device_ptrIfEEEEPfjS9_ffNS7_10__identityEEEvT0_T1_T2_T3_T4_T6_:
	.zero		925


//--------------------- .nv.constant0._ZN3cub18CUB_300001_SM_10006detail8for_each13static_kernelINS2_12policy_hub_t12policy_500_tEmN6thrust24THRUST_300001_SM_1000_NS8cuda_cub20__uninitialized_fill7functorINS7_10device_ptrIfEEfEEEEvT0_T1_ --------------------------
	.section	.nv.constant0._ZN3cub18CUB_300001_SM_10006detail8for_each13static_kernelINS2_12policy_hub_t12policy_500_tEmN6thrust24THRUST_300001_SM_1000_NS8cuda_cub20__uninitialized_fill7functorINS7_10device_ptrIfEEfEEEEvT0_T1_,"a",@progbits
	.sectionflags	@""
	.align	4
.nv.constant0._ZN3cub18CUB_300001_SM_10006detail8for_each13static_kernelINS2_12policy_hub_t12policy_500_tEmN6thrust24THRUST_300001_SM_1000_NS8cuda_cub20__uninitialized_fill7functorINS7_10device_ptrIfEEfEEEEvT0_T1_:
	.zero		920


//--------------------- .nv.constant0._ZN3cub18CUB_300001_SM_10006detail11EmptyKernelIvEEvv --------------------------
	.section	.nv.constant0._ZN3cub18CUB_300001_SM_10006detail11EmptyKernelIvEEvv,"a",@progbits
	.sectionflags	@""
	.align	4
.nv.constant0._ZN3cub18CUB_300001_SM_10006detail11EmptyKernelIvEEvv:
	.zero		896


//--------------------- .nv.constant0._Z7gpu_sinPfiif --------------------------
	.section	.nv.constant0._Z7gpu_sinPfiif,"a",@progbits
	.sectionflags	@""
	.align	4
.nv.constant0._Z7gpu_sinPfiif:
	.zero		916


//--------------------- SYMBOLS --------------------------

	.type		.nv.reservedSmem.offset0,@object
	.size		.nv.reservedSmem.offset0,0x4
	.type		.nv.reservedSmem.cap,@object
	.size		.nv.reservedSmem.cap,0x4
